// auto-generated by cutlass_sweep.gemm — config: {"arch": "sm_90", "cluster_m": 2, "cluster_n": 1, "dtype": "e4m3", "dtype_b": "e4m3", "layout": "nt", "stages": 0, "tile_k": 64, "tile_m": 512, "tile_n": 240}
#include "cutlass/cutlass.h"
#include "cutlass/gemm/collective/collective_builder.hpp"
#include "cutlass/gemm/device/gemm_universal_adapter.h"
#include "cutlass/gemm/kernel/gemm_universal.hpp"
#include "cutlass/epilogue/collective/collective_builder.hpp"

using ElemA = cutlass::float_e4m3_t;
using ElemB = cutlass::float_e4m3_t;
using ElemCD = cutlass::float_e4m3_t;
using Acc  = float;
using TileShape    = cute::Shape<cute::_512, cute::_240, cute::_64>;
using ClusterShape = cute::Shape<cute::_2, cute::_1, cute::_1>;

using CollectiveEpilogue = typename cutlass::epilogue::collective::CollectiveBuilder<
    cutlass::arch::Sm90, cutlass::arch::OpClassTensorOp,
    TileShape, ClusterShape,
    cutlass::epilogue::collective::EpilogueTileAuto,
    Acc, Acc,
    ElemCD, cutlass::layout::RowMajor, 128 / cutlass::sizeof_bits<ElemCD>::value,
    ElemCD, cutlass::layout::RowMajor, 128 / cutlass::sizeof_bits<ElemCD>::value,
    cutlass::epilogue::collective::EpilogueScheduleAuto
  >::CollectiveOp;

using CollectiveMainloop = typename cutlass::gemm::collective::CollectiveBuilder<
    cutlass::arch::Sm90, cutlass::arch::OpClassTensorOp,
    ElemA, cutlass::layout::RowMajor, 128 / cutlass::sizeof_bits<ElemA>::value,
    ElemB, cutlass::layout::ColumnMajor, 128 / cutlass::sizeof_bits<ElemB>::value,
    Acc,
    TileShape, ClusterShape,
    cutlass::gemm::collective::StageCountAutoCarveout<static_cast<int>(sizeof(typename CollectiveEpilogue::SharedStorage))>,
    cutlass::gemm::collective::KernelScheduleAuto
  >::CollectiveOp;

using GemmKernel = cutlass::gemm::kernel::GemmUniversal<
    cute::Shape<int,int,int,int>,
    CollectiveMainloop,
    CollectiveEpilogue
>;
using Gemm = cutlass::gemm::device::GemmUniversalAdapter<GemmKernel>;

// Force the device kernel symbol into the cubin without needing a host main.
auto* _anchor = &cutlass::device_kernel<GemmKernel>;


// ===== COMPILED SASS (sm_90a) =====

	.target	sm_90a

	.elftype	@"ET_EXEC"


//--------------------- .note.nv.tkinfo           --------------------------
	.section	.note.nv.tkinfo,"",@"SHT_NOTE"
	.sectionflags	@"SHF_NOTE_NV_TKINFO"
	.tkinfo
        /*0018*/ 	.word	0x00000002
        /*0030*/ 	.string	""
        /*0030*/ 	.string	"ptxas"
        /*0030*/ 	.string	"Cuda compilation tools, release 13.0, V13.0.88"
        /*0030*/ 	.string	"Build cuda_13.0.r13.0/compiler.36424714_0"
        /*0030*/ 	.string	"-arch sm_90a -m 64 "



//--------------------- .note.nv.cuinfo           --------------------------
	.section	.note.nv.cuinfo,"",@"SHT_NOTE"
	.sectionflags	@"SHF_NOTE_NV_CUINFO"
        /*0018*/ 	.short	0x0002
        /*001a*/ 	.short	0x005a
        /*001c*/ 	.short	0x0082
	.zero		2


//--------------------- .nv.info                  --------------------------
	.section	.nv.info,"",@"SHT_CUDA_INFO"
	.align	4


	//----- nvinfo : EIATTR_REGCOUNT
	.align		4
        /*0000*/ 	.byte	0x04, 0x2f
        /*0002*/ 	.short	(.L_12 - .L_11)
	.align		4
.L_11:
        /*0004*/ 	.word	index@(_ZN7cutlass13device_kernelINS_4gemm6kernel13GemmUniversalIN4cute5tupleIJiiiiEEENS1_10collective13CollectiveMmaINS1_37MainloopSm90TmaGmmaWarpSpecializedFP8ILi4ENS5_IJNS4_1CILi2EEENSA_ILi1EEESC_EEENS1_35KernelTmaWarpSpecializedCooperativeEEENS5_IJNSA_ILi512EEENSA_ILi240EEENSA_ILi64EEEEEENS_12float_e4m3_tENS5_IJlSC_lEEESK_SL_NS4_8TiledMMAINS4_8MMA_AtomIJNS4_4SM904GMMA30MMA_64x16x32_F32E4M3E4M3_SS_TNILNSP_7ScaleInE1ELSR_1EEEEEENS4_6LayoutISD_NS5_IJSC_NSA_ILi0EEESV_EEEEENS5_IJNS4_10UnderscoreESY_SY_EEEEENS4_13SM90_TMA_LOADENS4_14ComposedLayoutINS4_7SwizzleILi2ELi4ELi3EEENS4_18smem_ptr_flag_bitsILi8EEENSU_INS5_IJNSA_ILi8EEESI_EEENS5_IJSI_SC_EEEEEEEvNS4_8identityENS4_23SM90_TMA_LOAD_MULTICASTES1B_vS1C_EENS_8epilogue10collective6detail29Sm90TmaWarpSpecializedAdapterINS1G_15DefaultEpilogueISK_SL_SL_NS1F_6thread17LinearCombinationISK_Li1EffLNS1K_9ScaleType4KindE0ELNS_15FloatRoundStyleE2ESK_EENS1_15EpilogueDefaultEEEEEvvEEEEvNT_6ParamsE)
        /*0008*/ 	.word	0x000000a8


	//----- nvinfo : EIATTR_FRAME_SIZE
	.align		4
.L_12:
        /*000c*/ 	.byte	0x04, 0x11
        /*000e*/ 	.short	(.L_14 - .L_13)
	.align		4
.L_13:
        /*0010*/ 	.word	index@(_ZN7cutlass13device_kernelINS_4gemm6kernel13GemmUniversalIN4cute5tupleIJiiiiEEENS1_10collective13CollectiveMmaINS1_37MainloopSm90TmaGmmaWarpSpecializedFP8ILi4ENS5_IJNS4_1CILi2EEENSA_ILi1EEESC_EEENS1_35KernelTmaWarpSpecializedCooperativeEEENS5_IJNSA_ILi512EEENSA_ILi240EEENSA_ILi64EEEEEENS_12float_e4m3_tENS5_IJlSC_lEEESK_SL_NS4_8TiledMMAINS4_8MMA_AtomIJNS4_4SM904GMMA30MMA_64x16x32_F32E4M3E4M3_SS_TNILNSP_7ScaleInE1ELSR_1EEEEEENS4_6LayoutISD_NS5_IJSC_NSA_ILi0EEESV_EEEEENS5_IJNS4_10UnderscoreESY_SY_EEEEENS4_13SM90_TMA_LOADENS4_14ComposedLayoutINS4_7SwizzleILi2ELi4ELi3EEENS4_18smem_ptr_flag_bitsILi8EEENSU_INS5_IJNSA_ILi8EEESI_EEENS5_IJSI_SC_EEEEEEEvNS4_8identityENS4_23SM90_TMA_LOAD_MULTICASTES1B_vS1C_EENS_8epilogue10collective6detail29Sm90TmaWarpSpecializedAdapterINS1G_15DefaultEpilogueISK_SL_SL_NS1F_6thread17LinearCombinationISK_Li1EffLNS1K_9ScaleType4KindE0ELNS_15FloatRoundStyleE2ESK_EENS1_15EpilogueDefaultEEEEEvvEEEEvNT_6ParamsE)
        /*0014*/ 	.word	0x00001060


	//----- nvinfo : EIATTR_MIN_STACK_SIZE
	.align		4
.L_14:
        /*0018*/ 	.byte	0x04, 0x12
        /*001a*/ 	.short	(.L_16 - .L_15)
	.align		4
.L_15:
        /*001c*/ 	.word	index@(_ZN7cutlass13device_kernelINS_4gemm6kernel13GemmUniversalIN4cute5tupleIJiiiiEEENS1_10collective13CollectiveMmaINS1_37MainloopSm90TmaGmmaWarpSpecializedFP8ILi4ENS5_IJNS4_1CILi2EEENSA_ILi1EEESC_EEENS1_35KernelTmaWarpSpecializedCooperativeEEENS5_IJNSA_ILi512EEENSA_ILi240EEENSA_ILi64EEEEEENS_12float_e4m3_tENS5_IJlSC_lEEESK_SL_NS4_8TiledMMAINS4_8MMA_AtomIJNS4_4SM904GMMA30MMA_64x16x32_F32E4M3E4M3_SS_TNILNSP_7ScaleInE1ELSR_1EEEEEENS4_6LayoutISD_NS5_IJSC_NSA_ILi0EEESV_EEEEENS5_IJNS4_10UnderscoreESY_SY_EEEEENS4_13SM90_TMA_LOADENS4_14ComposedLayoutINS4_7SwizzleILi2ELi4ELi3EEENS4_18smem_ptr_flag_bitsILi8EEENSU_INS5_IJNSA_ILi8EEESI_EEENS5_IJSI_SC_EEEEEEEvNS4_8identityENS4_23SM90_TMA_LOAD_MULTICASTES1B_vS1C_EENS_8epilogue10collective6detail29Sm90TmaWarpSpecializedAdapterINS1G_15DefaultEpilogueISK_SL_SL_NS1F_6thread17LinearCombinationISK_Li1EffLNS1K_9ScaleType4KindE0ELNS_15FloatRoundStyleE2ESK_EENS1_15EpilogueDefaultEEEEEvvEEEEvNT_6ParamsE)
        /*0020*/ 	.word	0x00001060
.L_16:


//--------------------- .nv.compat                --------------------------
	.section	.nv.compat,"",@"SHT_CUDA_COMPAT_INFO"
	.align	4
        /*0000*/ 	.byte	0x02, 0x09, 0x01, 0x00, 0x02, 0x02, 0x04, 0x00, 0x02, 0x05, 0x05, 0x00, 0x03, 0x07, 0x01, 0x01
        /*0010*/ 	.byte	0x02, 0x03, 0x01, 0x00, 0x02, 0x06, 0x01, 0x00, 0x04, 0x0b, 0x08, 0x00, 0x00, 0x00, 0x00, 0x00
        /*0020*/ 	.byte	0x00, 0x00, 0x00, 0x00


//--------------------- .nv.info._ZN7cutlass13device_kernelINS_4gemm6kernel13GemmUniversalIN4cute5tupleIJiiiiEEENS1_10collective13CollectiveMmaINS1_37MainloopSm90TmaGmmaWarpSpecializedFP8ILi4ENS5_IJNS4_1CILi2EEENSA_ILi1EEESC_EEENS1_35KernelTmaWarpSpecializedCooperativeEEENS5_IJNSA_ILi512EEENSA_ILi240EEENSA_ILi64EEEEEENS_12float_e4m3_tENS5_IJlSC_lEEESK_SL_NS4_8TiledMMAINS4_8MMA_AtomIJNS4_4SM904GMMA30MMA_64x16x32_F32E4M3E4M3_SS_TNILNSP_7ScaleInE1ELSR_1EEEEEENS4_6LayoutISD_NS5_IJSC_NSA_ILi0EEESV_EEEEENS5_IJNS4_10UnderscoreESY_SY_EEEEENS4_13SM90_TMA_LOADENS4_14ComposedLayoutINS4_7SwizzleILi2ELi4ELi3EEENS4_18smem_ptr_flag_bitsILi8EEENSU_INS5_IJNSA_ILi8EEESI_EEENS5_IJSI_SC_EEEEEEEvNS4_8identityENS4_23SM90_TMA_LOAD_MULTICASTES1B_vS1C_EENS_8epilogue10collective6detail29Sm90TmaWarpSpecializedAdapterINS1G_15DefaultEpilogueISK_SL_SL_NS1F_6thread17LinearCombinationISK_Li1EffLNS1K_9ScaleType4KindE0ELNS_15FloatRoundStyleE2ESK_EENS1_15EpilogueDefaultEEEEEvvEEEEvNT_6ParamsE --------------------------
	.section	.nv.info._ZN7cutlass13device_kernelINS_4gemm6kernel13GemmUniversalIN4cute5tupleIJiiiiEEENS1_10collective13CollectiveMmaINS1_37MainloopSm90TmaGmmaWarpSpecializedFP8ILi4ENS5_IJNS4_1CILi2EEENSA_ILi1EEESC_EEENS1_35KernelTmaWarpSpecializedCooperativeEEENS5_IJNSA_ILi512EEENSA_ILi240EEENSA_ILi64EEEEEENS_12float_e4m3_tENS5_IJlSC_lEEESK_SL_NS4_8TiledMMAINS4_8MMA_AtomIJNS4_4SM904GMMA30MMA_64x16x32_F32E4M3E4M3_SS_TNILNSP_7ScaleInE1ELSR_1EEEEEENS4_6LayoutISD_NS5_IJSC_NSA_ILi0EEESV_EEEEENS5_IJNS4_10UnderscoreESY_SY_EEEEENS4_13SM90_TMA_LOADENS4_14ComposedLayoutINS4_7SwizzleILi2ELi4ELi3EEENS4_18smem_ptr_flag_bitsILi8EEENSU_INS5_IJNSA_ILi8EEESI_EEENS5_IJSI_SC_EEEEEEEvNS4_8identityENS4_23SM90_TMA_LOAD_MULTICASTES1B_vS1C_EENS_8epilogue10collective6detail29Sm90TmaWarpSpecializedAdapterINS1G_15DefaultEpilogueISK_SL_SL_NS1F_6thread17LinearCombinationISK_Li1EffLNS1K_9ScaleType4KindE0ELNS_15FloatRoundStyleE2ESK_EENS1_15EpilogueDefaultEEEEEvvEEEEvNT_6ParamsE,"",@"SHT_CUDA_INFO"
	.sectionflags	@""
	.align	4


	//----- nvinfo : EIATTR_CUDA_API_VERSION
	.align		4
        /*0000*/ 	.byte	0x04, 0x37
        /*0002*/ 	.short	(.L_18 - .L_17)
.L_17:
        /*0004*/ 	.word	0x00000082


	//----- nvinfo : EIATTR_KPARAM_INFO
	.align		4
.L_18:
        /*0008*/ 	.byte	0x04, 0x17
        /*000a*/ 	.short	(.L_20 - .L_19)
.L_19:
        /*000c*/ 	.word	0x00000000
        /*0010*/ 	.short	0x0000
        /*0012*/ 	.short	0x0070
        /*0014*/ 	.byte	0x00, 0xf0, 0x01, 0x10


	//----- nvinfo : EIATTR_SPARSE_MMA_MASK
	.align		4
.L_20:
        /*0018*/ 	.byte	0x03, 0x50
        /*001a*/ 	.short	0x0000


	//----- nvinfo : EIATTR_MAXREG_COUNT
	.align		4
        /*001c*/ 	.byte	0x03, 0x1b
        /*001e*/ 	.short	0x00a8


	//----- nvinfo : EIATTR_NUM_BARRIERS
	.align		4
        /*0020*/ 	.byte	0x02, 0x4c
        /*0022*/ 	.byte	0x01
	.zero		1


	//----- nvinfo : EIATTR_ANNOTATIONS
	.align		4
        /*0024*/ 	.byte	0x04, 0x55
        /*0026*/ 	.short	(.L_22 - .L_21)


	//   ....[0]....
.L_21:
        /*0028*/ 	.word	0x00000001
        /*002c*/ 	.byte	0x50, 0x02, 0x00, 0x00, 0x01, 0x00, 0x00, 0x00, 0x50, 0x07, 0x00, 0x00, 0x01, 0x00, 0x00, 0x00
        /* <DEDUP_REMOVED lines=3607> */
        /*e1ac*/ 	.byte	0x10, 0x5a, 0x06, 0x00, 0x01, 0x00, 0x00, 0x00, 0x60, 0x5a, 0x06, 0x00


	//----- nvinfo : EIATTR_MERCURY_ISA_VERSION
	.align		4
.L_22:
        /*e1b8*/ 	.byte	0x03, 0x5f
        /*e1ba*/ 	.short	0x0101


	//----- nvinfo : EIATTR_INT_WARP_WIDE_INSTR_OFFSETS
	.align		4
        /*e1bc*/ 	.byte	0x04, 0x31
        /*e1be*/ 	.short	(.L_24 - .L_23)


	//   ....[0]....
.L_23:
        /*e1c0*/ 	.word	0x00000570


	//   ....[1]....
        /*e1c4*/ 	.word	0x00000590


	//   ....[2]....
        /*e1c8*/ 	.word	0x000006f0


	//   ....[3]....
        /*e1cc*/ 	.word	0x00027b30


	//----- nvinfo : EIATTR_COOP_GROUP_MASK_REGIDS
	.align		4
.L_24:
        /*e1d0*/ 	.byte	0x04, 0x29
        /*e1d2*/ 	.short	(.L_26 - .L_25)


	//   ....[0]....
.L_25:
        /*e1d4*/ 	.word	0xffffffff


	//   ....[1]....
        /*e1d8*/ 	.word	0xffffffff


	//   ....[2]....
        /*e1dc*/ 	.word	0xffffffff


	//   ....[3]....
        /*e1e0*/ 	.word	0xffffffff


	//   ....[4]....
        /*e1e4*/ 	.word	0xffffffff


	//   ....[5]....
        /*e1e8*/ 	.word	0xffffffff


	//----- nvinfo : EIATTR_COOP_GROUP_INSTR_OFFSETS
	.align		4
.L_26:
        /*e1ec*/ 	.byte	0x04, 0x28
        /*e1ee*/ 	.short	(.L_28 - .L_27)


	//   ....[0]....
.L_27:
        /*e1f0*/ 	.word	0x00000070


	//   ....[1]....
        /*e1f4*/ 	.word	0x00000080


	//   ....[2]....
        /*e1f8*/ 	.word	0x000001b0


	//   ....[3]....
        /*e1fc*/ 	.word	0x000003e0


	//   ....[4]....
        /*e200*/ 	.word	0x00000860


	//   ....[5]....
        /*e204*/ 	.word	0x000043d0


	//----- nvinfo : EIATTR_REG_RECONFIG
	.align		4
.L_28:
        /*e208*/ 	.byte	0x01, 0x54
	.zero		2


	//----- nvinfo : EIATTR_MBARRIER_INSTR_OFFSETS
	.align		4
        /*e20c*/ 	.byte	0x04, 0x39
        /*e20e*/ 	.short	(.L_30 - .L_29)


	//   ....[0]....
.L_29:
        /*e210*/ 	.word	0x00000340
        /*e214*/ 	.word	0x000000ff
        /*e218*/ 	.word	0x00000000
        /*e21c*/ 	.short	0x0100
        /*e21e*/ 	.byte	0x09
	.zero		1


	//   ....[1]....
        /*e220*/ 	.word	0x00000350
        /*e224*/ 	.word	0x000000ff
        /*e228*/ 	.word	0x00000020
        /*e22c*/ 	.short	0x0100
        /*e22e*/ 	.byte	0x09
	.zero		1


	//   ....[2]....
        /*e230*/ 	.word	0x00000360
        /*e234*/ 	.word	0x000000ff
        /*e238*/ 	.word	0x00000008
        /*e23c*/ 	.short	0x0100
        /*e23e*/ 	.byte	0x09
	.zero		1


	//   ....[3]....
        /*e240*/ 	.word	0x00000370
        /*e244*/ 	.word	0x000000ff
        /*e248*/ 	.word	0x00000028
        /*e24c*/ 	.short	0x0100
        /*e24e*/ 	.byte	0x09
	.zero		1


	//   ....[4]....
        /*e250*/ 	.word	0x00000380
        /*e254*/ 	.word	0x000000ff
        /*e258*/ 	.word	0x00000010
        /*e25c*/ 	.short	0x0100
        /*e25e*/ 	.byte	0x09
	.zero		1


	//   ....[5]....
        /*e260*/ 	.word	0x00000390
        /*e264*/ 	.word	0x000000ff
        /*e268*/ 	.word	0x00000030
        /*e26c*/ 	.short	0x0100
        /*e26e*/ 	.byte	0x09
	.zero		1


	//   ....[6]....
        /*e270*/ 	.word	0x000003a0
        /*e274*/ 	.word	0x000000ff
        /*e278*/ 	.word	0x00000018
        /*e27c*/ 	.short	0x0100
        /*e27e*/ 	.byte	0x09
	.zero		1


	//   ....[7]....
        /*e280*/ 	.word	0x000003b0
        /*e284*/ 	.word	0x000000ff
        /*e288*/ 	.word	0x00000038
        /*e28c*/ 	.short	0x0100
        /*e28e*/ 	.byte	0x09
	.zero		1


	//   ....[8]....
        /*e290*/ 	.word	0x00000780
        /*e294*/ 	.word	0x000000ff
        /*e298*/ 	.word	0x00000050
        /*e29c*/ 	.short	0x0100
        /*e29e*/ 	.byte	0x06
	.zero		1


	//   ....[9]....
        /*e2a0*/ 	.word	0x00000800
        /*e2a4*/ 	.word	0x000000ff
        /*e2a8*/ 	.word	0x00000058
        /*e2ac*/ 	.short	0x0100
        /*e2ae*/ 	.byte	0x06
	.zero		1


	//   ....[10]....
        /*e2b0*/ 	.word	0x00004d10
        /*e2b4*/ 	.word	0x000000ff
        /*e2b8*/ 	.word	0x00000000
        /*e2bc*/ 	.short	0x010a
        /*e2be*/ 	.byte	0x04
	.zero		1


	//   ....[11]....
        /*e2c0*/ 	.word	0x00004d80
        /*e2c4*/ 	.word	0x000000ff
        /*e2c8*/ 	.word	0x00000000
        /*e2cc*/ 	.short	0x010a
        /*e2ce*/ 	.byte	0x04
	.zero		1


	//   ....[12]....
        /*e2d0*/ 	.word	0x000121c0
        /*e2d4*/ 	.word	0x000000ff
        /*e2d8*/ 	.word	0x00000000
        /*e2dc*/ 	.short	0x010a
        /*e2de*/ 	.byte	0x05
	.zero		1


	//   ....[13]....
        /*e2e0*/ 	.word	0x00012200
        /*e2e4*/ 	.word	0x000000ff
        /*e2e8*/ 	.word	0x00000000
        /*e2ec*/ 	.short	0x010a
        /*e2ee*/ 	.byte	0x05
	.zero		1


	//   ....[14]....
        /*e2f0*/ 	.word	0x000208b0
        /*e2f4*/ 	.word	0x0000000b
        /*e2f8*/ 	.word	0x00000000
        /*e2fc*/ 	.short	0x0101
        /*e2fe*/ 	.byte	0x3f
	.zero		1


	//   ....[15]....
        /*e300*/ 	.word	0x00027bf0
        /*e304*/ 	.word	0x00000005
        /*e308*/ 	.word	0x00000000
        /*e30c*/ 	.short	0x0101
        /*e30e*/ 	.byte	0x3f
	.zero		1


	//   ....[16]....
        /*e310*/ 	.word	0x00064c20
        /*e314*/ 	.word	0x0000000c
        /*e318*/ 	.word	0x00000020
        /*e31c*/ 	.short	0x010a
        /*e31e*/ 	.byte	0x3f
	.zero		1


	//   ....[17]....
        /*e320*/ 	.word	0x00065030
        /*e324*/ 	.word	0x00000002
        /*e328*/ 	.word	0x00000058
        /*e32c*/ 	.short	0x0101
        /*e32e*/ 	.byte	0x3f
	.zero		1


	//   ....[18]....
        /*e330*/ 	.word	0x000657a0
        /*e334*/ 	.word	0x00000005
        /*e338*/ 	.word	0x00000000
        /*e33c*/ 	.short	0x010a
        /*e33e*/ 	.byte	0x3f
	.zero		1


	//   ....[19]....
        /*e340*/ 	.word	0x00065830
        /*e344*/ 	.word	0x00000007
        /*e348*/ 	.word	0x00000000
        /*e34c*/ 	.short	0x010a
        /*e34e*/ 	.byte	0x3f
	.zero		1


	//   ....[20]....
        /*e350*/ 	.word	0x000658c0
        /*e354*/ 	.word	0x00000007
        /*e358*/ 	.word	0x00000000
        /*e35c*/ 	.short	0x010a
        /*e35e*/ 	.byte	0x3f
	.zero		1


	//   ....[21]....
        /*e360*/ 	.word	0x00065950
        /*e364*/ 	.word	0x00000003
        /*e368*/ 	.word	0x00000000
        /*e36c*/ 	.short	0x010a
        /*e36e*/ 	.byte	0x3f
	.zero		1


	//   ....[22]....
        /*e370*/ 	.word	0x000659c0
        /*e374*/ 	.word	0x00000008
        /*e378*/ 	.word	0x00000000
        /*e37c*/ 	.short	0x010a
        /*e37e*/ 	.byte	0x3f
	.zero		1


	//   ....[23]....
        /*e380*/ 	.word	0x00065a30
        /*e384*/ 	.word	0x00000000
        /*e388*/ 	.word	0x00000000
        /*e38c*/ 	.short	0x010a
        /*e38e*/ 	.byte	0x3f
	.zero		1


	//   ....[24]....
        /*e390*/ 	.word	0x00065b10
        /*e394*/ 	.word	0x0000000c
        /*e398*/ 	.word	0x00000020
        /*e39c*/ 	.short	0x010a
        /*e39e*/ 	.byte	0x3f
	.zero		1


	//   ....[25]....
        /*e3a0*/ 	.word	0x00065be0
        /*e3a4*/ 	.word	0x00000005
        /*e3a8*/ 	.word	0x00000000
        /*e3ac*/ 	.short	0x010a
        /*e3ae*/ 	.byte	0x3f
	.zero		1


	//   ....[26]....
        /*e3b0*/ 	.word	0x00065c30
        /*e3b4*/ 	.word	0x00000007
        /*e3b8*/ 	.word	0x00000000
        /*e3bc*/ 	.short	0x010a
        /*e3be*/ 	.byte	0x3f
	.zero		1


	//   ....[27]....
        /*e3c0*/ 	.word	0x00065c80
        /*e3c4*/ 	.word	0x00000007
        /*e3c8*/ 	.word	0x00000000
        /*e3cc*/ 	.short	0x010a
        /*e3ce*/ 	.byte	0x3f
	.zero		1


	//----- nvinfo : EIATTR_NUM_MBARRIERS
	.align		4
.L_30:
        /*e3d0*/ 	.byte	0x03, 0x38
        /*e3d2*/ 	.short	0x000a


	//----- nvinfo : EIATTR_EXIT_INSTR_OFFSETS
	.align		4
        /*e3d4*/ 	.byte	0x04, 0x1c
        /*e3d6*/ 	.short	(.L_32 - .L_31)


	//   ....[0]....
.L_31:
        /*e3d8*/ 	.word	0x00000a10


	//   ....[1]....
        /*e3dc*/ 	.word	0x00001340


	//   ....[2]....
        /*e3e0*/ 	.word	0x00064300


	//   ....[3]....
        /*e3e4*/ 	.word	0x000648b0


	//   ....[4]....
        /*e3e8*/ 	.word	0x000659a0


	//----- nvinfo : EIATTR_MAX_THREADS
	.align		4
.L_32:
        /*e3ec*/ 	.byte	0x04, 0x05
        /*e3ee*/ 	.short	(.L_34 - .L_33)
.L_33:
        /*e3f0*/ 	.word	0x00000180
        /*e3f4*/ 	.word	0x00000001
        /*e3f8*/ 	.word	0x00000001


	//----- nvinfo : EIATTR_CRS_STACK_SIZE
	.align		4
.L_34:
        /*e3fc*/ 	.byte	0x04, 0x1e
        /*e3fe*/ 	.short	(.L_36 - .L_35)
.L_35:
        /*e400*/ 	.word	0x00000000


	//----- nvinfo : EIATTR_CBANK_PARAM_SIZE
	.align		4
.L_36:
        /*e404*/ 	.byte	0x03, 0x19
        /*e406*/ 	.short	0x0470


	//----- nvinfo : EIATTR_PARAM_CBANK
	.align		4
        /*e408*/ 	.byte	0x04, 0x0a
        /*e40a*/ 	.short	(.L_38 - .L_37)
	.align		4
.L_37:
        /*e40c*/ 	.word	index@(.nv.constant0._ZN7cutlass13device_kernelINS_4gemm6kernel13GemmUniversalIN4cute5tupleIJiiiiEEENS1_10collective13CollectiveMmaINS1_37MainloopSm90TmaGmmaWarpSpecializedFP8ILi4ENS5_IJNS4_1CILi2EEENSA_ILi1EEESC_EEENS1_35KernelTmaWarpSpecializedCooperativeEEENS5_IJNSA_ILi512EEENSA_ILi240EEENSA_ILi64EEEEEENS_12float_e4m3_tENS5_IJlSC_lEEESK_SL_NS4_8TiledMMAINS4_8MMA_AtomIJNS4_4SM904GMMA30MMA_64x16x32_F32E4M3E4M3_SS_TNILNSP_7ScaleInE1ELSR_1EEEEEENS4_6LayoutISD_NS5_IJSC_NSA_ILi0EEESV_EEEEENS5_IJNS4_10UnderscoreESY_SY_EEEEENS4_13SM90_TMA_LOADENS4_14ComposedLayoutINS4_7SwizzleILi2ELi4ELi3EEENS4_18smem_ptr_flag_bitsILi8EEENSU_INS5_IJNSA_ILi8EEESI_EEENS5_IJSI_SC_EEEEEEEvNS4_8identityENS4_23SM90_TMA_LOAD_MULTICASTES1B_vS1C_EENS_8epilogue10collective6detail29Sm90TmaWarpSpecializedAdapterINS1G_15DefaultEpilogueISK_SL_SL_NS1F_6thread17LinearCombinationISK_Li1EffLNS1K_9ScaleType4KindE0ELNS_15FloatRoundStyleE2ESK_EENS1_15EpilogueDefaultEEEEEvvEEEEvNT_6ParamsE)
        /*e410*/ 	.short	0x0210
        /*e412*/ 	.short	0x0470


	//----- nvinfo : EIATTR_SW_WAR
	.align		4
.L_38:
        /*e414*/ 	.byte	0x04, 0x36
        /*e416*/ 	.short	(.L_40 - .L_39)
.L_39:
        /*e418*/ 	.word	0x00000008
.L_40:


//--------------------- .nv.callgraph             --------------------------
	.section	.nv.callgraph,"",@"SHT_CUDA_CALLGRAPH"
	.align	4
	.sectionentsize	8
	.align		4
        /*0000*/ 	.word	0x00000000
	.align		4
        /*0004*/ 	.word	0xffffffff
	.align		4
        /*0008*/ 	.word	0x00000000
	.align		4
        /*000c*/ 	.word	0xfffffffe
	.align		4
        /*0010*/ 	.word	0x00000000
	.align		4
        /*0014*/ 	.word	0xfffffffd
	.align		4
        /*0018*/ 	.word	0x00000000
	.align		4
        /*001c*/ 	.word	0xfffffffc


//--------------------- .nv.constant4             --------------------------
	.section	.nv.constant4,"a",@progbits
	.align	8
	.align		8
.nv.constant4:
        /*0000*/ 	.dword	_ZN40_INTERNAL_d1b325cc_4_k_cu_73122730_181494cuda3std3__45__cpo5beginE
	.align		8
        /*0008*/ 	.dword	_ZN40_INTERNAL_d1b325cc_4_k_cu_73122730_181494cuda3std3__45__cpo3endE
	.align		8
        /*0010*/ 	.dword	_ZN40_INTERNAL_d1b325cc_4_k_cu_73122730_181494cuda3std3__45__cpo6cbeginE
	.align		8
        /*0018*/ 	.dword	_ZN40_INTERNAL_d1b325cc_4_k_cu_73122730_181494cuda3std3__45__cpo4cendE
	.align		8
        /*0020*/ 	.dword	_ZN40_INTERNAL_d1b325cc_4_k_cu_73122730_181494cuda3std3__442_GLOBAL__N__d1b325cc_4_k_cu_73122730_181496ignoreE
	.align		8
        /*0028*/ 	.dword	_ZN40_INTERNAL_d1b325cc_4_k_cu_73122730_181494cuda3std3__419piecewise_constructE
	.align		8
        /*0030*/ 	.dword	_ZN40_INTERNAL_d1b325cc_4_k_cu_73122730_181494cuda3std3__48in_placeE
	.align		8
        /*0038*/ 	.dword	_ZN40_INTERNAL_d1b325cc_4_k_cu_73122730_181494cuda3std6ranges3__45__cpo4swapE
	.align		8
        /*0040*/ 	.dword	_ZN40_INTERNAL_d1b325cc_4_k_cu_73122730_181494cuda3std6ranges3__45__cpo9iter_moveE
	.align		8
        /*0048*/ 	.dword	_ZN40_INTERNAL_d1b325cc_4_k_cu_73122730_181494cute7productE
	.align		8
        /*0050*/ 	.dword	_ZN40_INTERNAL_d1b325cc_4_k_cu_73122730_181494cute1_E


//--------------------- .text._ZN7cutlass13device_kernelINS_4gemm6kernel13GemmUniversalIN4cute5tupleIJiiiiEEENS1_10collective13CollectiveMmaINS1_37MainloopSm90TmaGmmaWarpSpecializedFP8ILi4ENS5_IJNS4_1CILi2EEENSA_ILi1EEESC_EEENS1_35KernelTmaWarpSpecializedCooperativeEEENS5_IJNSA_ILi512EEENSA_ILi240EEENSA_ILi64EEEEEENS_12float_e4m3_tENS5_IJlSC_lEEESK_SL_NS4_8TiledMMAINS4_8MMA_AtomIJNS4_4SM904GMMA30MMA_64x16x32_F32E4M3E4M3_SS_TNILNSP_7ScaleInE1ELSR_1EEEEEENS4_6LayoutISD_NS5_IJSC_NSA_ILi0EEESV_EEEEENS5_IJNS4_10UnderscoreESY_SY_EEEEENS4_13SM90_TMA_LOADENS4_14ComposedLayoutINS4_7SwizzleILi2ELi4ELi3EEENS4_18smem_ptr_flag_bitsILi8EEENSU_INS5_IJNSA_ILi8EEESI_EEENS5_IJSI_SC_EEEEEEEvNS4_8identityENS4_23SM90_TMA_LOAD_MULTICASTES1B_vS1C_EENS_8epilogue10collective6detail29Sm90TmaWarpSpecializedAdapterINS1G_15DefaultEpilogueISK_SL_SL_NS1F_6thread17LinearCombinationISK_Li1EffLNS1K_9ScaleType4KindE0ELNS_15FloatRoundStyleE2ESK_EENS1_15EpilogueDefaultEEEEEvvEEEEvNT_6ParamsE --------------------------
	.section	.text._ZN7cutlass13device_kernelINS_4gemm6kernel13GemmUniversalIN4cute5tupleIJiiiiEEENS1_10collective13CollectiveMmaINS1_37MainloopSm90TmaGmmaWarpSpecializedFP8ILi4ENS5_IJNS4_1CILi2EEENSA_ILi1EEESC_EEENS1_35KernelTmaWarpSpecializedCooperativeEEENS5_IJNSA_ILi512EEENSA_ILi240EEENSA_ILi64EEEEEENS_12float_e4m3_tENS5_IJlSC_lEEESK_SL_NS4_8TiledMMAINS4_8MMA_AtomIJNS4_4SM904GMMA30MMA_64x16x32_F32E4M3E4M3_SS_TNILNSP_7ScaleInE1ELSR_1EEEEEENS4_6LayoutISD_NS5_IJSC_NSA_ILi0EEESV_EEEEENS5_IJNS4_10UnderscoreESY_SY_EEEEENS4_13SM90_TMA_LOADENS4_14ComposedLayoutINS4_7SwizzleILi2ELi4ELi3EEENS4_18smem_ptr_flag_bitsILi8EEENSU_INS5_IJNSA_ILi8EEESI_EEENS5_IJSI_SC_EEEEEEEvNS4_8identityENS4_23SM90_TMA_LOAD_MULTICASTES1B_vS1C_EENS_8epilogue10collective6detail29Sm90TmaWarpSpecializedAdapterINS1G_15DefaultEpilogueISK_SL_SL_NS1F_6thread17LinearCombinationISK_Li1EffLNS1K_9ScaleType4KindE0ELNS_15FloatRoundStyleE2ESK_EENS1_15EpilogueDefaultEEEEEvvEEEEvNT_6ParamsE,"ax",@progbits
	.align	128
.text._ZN7cutlass13device_kernelINS_4gemm6kernel13GemmUniversalIN4cute5tupleIJiiiiEEENS1_10collective13CollectiveMmaINS1_37MainloopSm90TmaGmmaWarpSpecializedFP8ILi4ENS5_IJNS4_1CILi2EEENSA_ILi1EEESC_EEENS1_35KernelTmaWarpSpecializedCooperativeEEENS5_IJNSA_ILi512EEENSA_ILi240EEENSA_ILi64EEEEEENS_12float_e4m3_tENS5_IJlSC_lEEESK_SL_NS4_8TiledMMAINS4_8MMA_AtomIJNS4_4SM904GMMA30MMA_64x16x32_F32E4M3E4M3_SS_TNILNSP_7ScaleInE1ELSR_1EEEEEENS4_6LayoutISD_NS5_IJSC_NSA_ILi0EEESV_EEEEENS5_IJNS4_10UnderscoreESY_SY_EEEEENS4_13SM90_TMA_LOADENS4_14ComposedLayoutINS4_7SwizzleILi2ELi4ELi3EEENS4_18smem_ptr_flag_bitsILi8EEENSU_INS5_IJNSA_ILi8EEESI_EEENS5_IJSI_SC_EEEEEEEvNS4_8identityENS4_23SM90_TMA_LOAD_MULTICASTES1B_vS1C_EENS_8epilogue10collective6detail29Sm90TmaWarpSpecializedAdapterINS1G_15DefaultEpilogueISK_SL_SL_NS1F_6thread17LinearCombinationISK_Li1EffLNS1K_9ScaleType4KindE0ELNS_15FloatRoundStyleE2ESK_EENS1_15EpilogueDefaultEEEEEvvEEEEvNT_6ParamsE:
        .type           _ZN7cutlass13device_kernelINS_4gemm6kernel13GemmUniversalIN4cute5tupleIJiiiiEEENS1_10collective13CollectiveMmaINS1_37MainloopSm90TmaGmmaWarpSpecializedFP8ILi4ENS5_IJNS4_1CILi2EEENSA_ILi1EEESC_EEENS1_35KernelTmaWarpSpecializedCooperativeEEENS5_IJNSA_ILi512EEENSA_ILi240EEENSA_ILi64EEEEEENS_12float_e4m3_tENS5_IJlSC_lEEESK_SL_NS4_8TiledMMAINS4_8MMA_AtomIJNS4_4SM904GMMA30MMA_64x16x32_F32E4M3E4M3_SS_TNILNSP_7ScaleInE1ELSR_1EEEEEENS4_6LayoutISD_NS5_IJSC_NSA_ILi0EEESV_EEEEENS5_IJNS4_10UnderscoreESY_SY_EEEEENS4_13SM90_TMA_LOADENS4_14ComposedLayoutINS4_7SwizzleILi2ELi4ELi3EEENS4_18smem_ptr_flag_bitsILi8EEENSU_INS5_IJNSA_ILi8EEESI_EEENS5_IJSI_SC_EEEEEEEvNS4_8identityENS4_23SM90_TMA_LOAD_MULTICASTES1B_vS1C_EENS_8epilogue10collective6detail29Sm90TmaWarpSpecializedAdapterINS1G_15DefaultEpilogueISK_SL_SL_NS1F_6thread17LinearCombinationISK_Li1EffLNS1K_9ScaleType4KindE0ELNS_15FloatRoundStyleE2ESK_EENS1_15EpilogueDefaultEEEEEvvEEEEvNT_6ParamsE,@function
        .size           _ZN7cutlass13device_kernelINS_4gemm6kernel13GemmUniversalIN4cute5tupleIJiiiiEEENS1_10collective13CollectiveMmaINS1_37MainloopSm90TmaGmmaWarpSpecializedFP8ILi4ENS5_IJNS4_1CILi2EEENSA_ILi1EEESC_EEENS1_35KernelTmaWarpSpecializedCooperativeEEENS5_IJNSA_ILi512EEENSA_ILi240EEENSA_ILi64EEEEEENS_12float_e4m3_tENS5_IJlSC_lEEESK_SL_NS4_8TiledMMAINS4_8MMA_AtomIJNS4_4SM904GMMA30MMA_64x16x32_F32E4M3E4M3_SS_TNILNSP_7ScaleInE1ELSR_1EEEEEENS4_6LayoutISD_NS5_IJSC_NSA_ILi0EEESV_EEEEENS5_IJNS4_10UnderscoreESY_SY_EEEEENS4_13SM90_TMA_LOADENS4_14ComposedLayoutINS4_7SwizzleILi2ELi4ELi3EEENS4_18smem_ptr_flag_bitsILi8EEENSU_INS5_IJNSA_ILi8EEESI_EEENS5_IJSI_SC_EEEEEEEvNS4_8identityENS4_23SM90_TMA_LOAD_MULTICASTES1B_vS1C_EENS_8epilogue10collective6detail29Sm90TmaWarpSpecializedAdapterINS1G_15DefaultEpilogueISK_SL_SL_NS1F_6thread17LinearCombinationISK_Li1EffLNS1K_9ScaleType4KindE0ELNS_15FloatRoundStyleE2ESK_EENS1_15EpilogueDefaultEEEEEvvEEEEvNT_6ParamsE,(.L_x_196 - _ZN7cutlass13device_kernelINS_4gemm6kernel13GemmUniversalIN4cute5tupleIJiiiiEEENS1_10collective13CollectiveMmaINS1_37MainloopSm90TmaGmmaWarpSpecializedFP8ILi4ENS5_IJNS4_1CILi2EEENSA_ILi1EEESC_EEENS1_35KernelTmaWarpSpecializedCooperativeEEENS5_IJNSA_ILi512EEENSA_ILi240EEENSA_ILi64EEEEEENS_12float_e4m3_tENS5_IJlSC_lEEESK_SL_NS4_8TiledMMAINS4_8MMA_AtomIJNS4_4SM904GMMA30MMA_64x16x32_F32E4M3E4M3_SS_TNILNSP_7ScaleInE1ELSR_1EEEEEENS4_6LayoutISD_NS5_IJSC_NSA_ILi0EEESV_EEEEENS5_IJNS4_10UnderscoreESY_SY_EEEEENS4_13SM90_TMA_LOADENS4_14ComposedLayoutINS4_7SwizzleILi2ELi4ELi3EEENS4_18smem_ptr_flag_bitsILi8EEENSU_INS5_IJNSA_ILi8EEESI_EEENS5_IJSI_SC_EEEEEEEvNS4_8identityENS4_23SM90_TMA_LOAD_MULTICASTES1B_vS1C_EENS_8epilogue10collective6detail29Sm90TmaWarpSpecializedAdapterINS1G_15DefaultEpilogueISK_SL_SL_NS1F_6thread17LinearCombinationISK_Li1EffLNS1K_9ScaleType4KindE0ELNS_15FloatRoundStyleE2ESK_EENS1_15EpilogueDefaultEEEEEvvEEEEvNT_6ParamsE)
        .other          _ZN7cutlass13device_kernelINS_4gemm6kernel13GemmUniversalIN4cute5tupleIJiiiiEEENS1_10collective13CollectiveMmaINS1_37MainloopSm90TmaGmmaWarpSpecializedFP8ILi4ENS5_IJNS4_1CILi2EEENSA_ILi1EEESC_EEENS1_35KernelTmaWarpSpecializedCooperativeEEENS5_IJNSA_ILi512EEENSA_ILi240EEENSA_ILi64EEEEEENS_12float_e4m3_tENS5_IJlSC_lEEESK_SL_NS4_8TiledMMAINS4_8MMA_AtomIJNS4_4SM904GMMA30MMA_64x16x32_F32E4M3E4M3_SS_TNILNSP_7ScaleInE1ELSR_1EEEEEENS4_6LayoutISD_NS5_IJSC_NSA_ILi0EEESV_EEEEENS5_IJNS4_10UnderscoreESY_SY_EEEEENS4_13SM90_TMA_LOADENS4_14ComposedLayoutINS4_7SwizzleILi2ELi4ELi3EEENS4_18smem_ptr_flag_bitsILi8EEENSU_INS5_IJNSA_ILi8EEESI_EEENS5_IJSI_SC_EEEEEEEvNS4_8identityENS4_23SM90_TMA_LOAD_MULTICASTES1B_vS1C_EENS_8epilogue10collective6detail29Sm90TmaWarpSpecializedAdapterINS1G_15DefaultEpilogueISK_SL_SL_NS1F_6thread17LinearCombinationISK_Li1EffLNS1K_9ScaleType4KindE0ELNS_15FloatRoundStyleE2ESK_EENS1_15EpilogueDefaultEEEEEvvEEEEvNT_6ParamsE,@"STO_CUDA_ENTRY STV_DEFAULT"
_ZN7cutlass13device_kernelINS_4gemm6kernel13GemmUniversalIN4cute5tupleIJiiiiEEENS1_10collective13CollectiveMmaINS1_37MainloopSm90TmaGmmaWarpSpecializedFP8ILi4ENS5_IJNS4_1CILi2EEENSA_ILi1EEESC_EEENS1_35KernelTmaWarpSpecializedCooperativeEEENS5_IJNSA_ILi512EEENSA_ILi240EEENSA_ILi64EEEEEENS_12float_e4m3_tENS5_IJlSC_lEEESK_SL_NS4_8TiledMMAINS4_8MMA_AtomIJNS4_4SM904GMMA30MMA_64x16x32_F32E4M3E4M3_SS_TNILNSP_7ScaleInE1ELSR_1EEEEEENS4_6LayoutISD_NS5_IJSC_NSA_ILi0EEESV_EEEEENS5_IJNS4_10UnderscoreESY_SY_EEEEENS4_13SM90_TMA_LOADENS4_14ComposedLayoutINS4_7SwizzleILi2ELi4ELi3EEENS4_18smem_ptr_flag_bitsILi8EEENSU_INS5_IJNSA_ILi8EEESI_EEENS5_IJSI_SC_EEEEEEEvNS4_8identityENS4_23SM90_TMA_LOAD_MULTICASTES1B_vS1C_EENS_8epilogue10collective6detail29Sm90TmaWarpSpecializedAdapterINS1G_15DefaultEpilogueISK_SL_SL_NS1F_6thread17LinearCombinationISK_Li1EffLNS1K_9ScaleType4KindE0ELNS_15FloatRoundStyleE2ESK_EENS1_15EpilogueDefaultEEEEEvvEEEEvNT_6ParamsE:
[----:B------:R-:W0:Y:S02]  /*0000*/  LDC R1, c[0x0][0x28] ;  /* 0x00000a00ff017b82 */ /* 0x000e240000000800 */
[----:B0-----:R-:W-:Y:S01]  /*0010*/  VIADD R1, R1, 0xffffefa0 ;  /* 0xffffefa001017836 */ /* 0x001fe20000000000 */
[----:B------:R-:W0:Y:S01]  /*0020*/  S2R R4, SR_TID.X ;  /* 0x0000000000047919 */ /* 0x000e220000002100 */
[----:B------:R-:W-:Y:S01]  /*0030*/  ELECT P0, URZ, PT ;  /* 0x00000000003f782f */ /* 0x000fe20003800000 */
[----:B------:R-:W-:Y:S01]  /*0040*/  BSSY B0, `(.L_x_0) ;  /* 0x0000015000007945 */ /* 0x000fe20003800000 */
[--C-:B0-----:R-:W-:Y:S02]  /*0050*/  SHF.R.U32.HI R0, RZ, 0x5, R4.reuse ;  /* 0x00000005ff007819 */ /* 0x101fe40000011604 */
[----:B------:R-:W-:-:S03]  /*0060*/  SHF.R.U32.HI R2, RZ, 0x7, R4 ;  /* 0x00000007ff027819 */ /* 0x000fc60000011604 */
[----:B------:R-:W0:Y:S04]  /*0070*/  SHFL.IDX PT, R3, R0, RZ, 0x1f ;  /* 0x00001fff00037589 */ /* 0x000e2800000e0000 */
[----:B------:R-:W1:Y:S01]  /*0080*/  SHFL.IDX PT, R2, R2, RZ, 0x1f ;  /* 0x00001fff02027589 */ /* 0x000e6200000e0000 */
[----:B0-----:R-:W-:Y:S02]  /*0090*/  R2UR UR4, R3 ;  /* 0x00000000030472ca */ /* 0x001fe400000e0000 */
[----:B-1----:R-:W-:-:S11]  /*00a0*/  R2UR UR6, R2 ;  /* 0x00000000020672ca */ /* 0x002fd600000e0000 */
[----:B------:R-:W-:Y:S02]  /*00b0*/  USHF.R.S32.HI UR5, URZ, 0x1f, UR4 ;  /* 0x0000001f3f057899 */ /* 0x000fe40008011404 */
[----:B------:R-:W-:Y:S02]  /*00c0*/  ISETP.NE.OR P0, PT, RZ, UR4, !P0 ;  /* 0x00000004ff007c0c */ /* 0x000fe4000c705670 */
[----:B------:R-:W-:-:S04]  /*00d0*/  ULEA.HI UR5, UR5, UR4, URZ, 0x2 ;  /* 0x0000000405057291 */ /* 0x000fc8000f8f103f */
[----:B------:R-:W-:-:S04]  /*00e0*/  ULOP3.LUT UR5, UR5, 0xfffffffc, URZ, 0xc0, !UPT ;  /* 0xfffffffc05057892 */ /* 0x000fc8000f8ec03f */
[----:B------:R-:W-:-:S03]  /*00f0*/  UIADD3 UR8, UR4, -UR5, URZ ;  /* 0x8000000504087290 */ /* 0x000fc6000fffe03f */
[----:B------:R-:W-:Y:S09]  /*0100*/  @P0 BRA `(.L_x_1) ;  /* 0x0000000000200947 */ /* 0x000ff20003800000 */
[----:B------:R-:W-:Y:S02]  /*0110*/  ULDC.64 UR4, c[0x0][0x198] ;  /* 0x0000660000047ab9 */ /* 0x000fe40000000a00 */
[----:B------:R-:W-:Y:S02]  /*0120*/  UIADD3 UR10, UP0, UR4, 0xf0, URZ ;  /* 0x000000f0040a7890 */ /* 0x000fe4000ff1e03f */
[----:B------:R-:W-:Y:S02]  /*0130*/  UIADD3 UR4, UP1, UR4, 0x1f0, URZ ;  /* 0x000001f004047890 */ /* 0x000fe4000ff3e03f */
[----:B------:R-:W-:Y:S02]  /*0140*/  UIADD3.X UR11, URZ, UR5, URZ, UP0, !UPT ;  /* 0x000000053f0b7290 */ /* 0x000fe400087fe43f */
[----:B------:R-:W-:-:S07]  /*0150*/  UIADD3.X UR5, URZ, UR5, URZ, UP1, !UPT ;  /* 0x000000053f057290 */ /* 0x000fce0008ffe43f */
[----:B------:R0:W-:Y:S02]  /*0160*/  UTMACCTL.PF [UR10] ;  /* 0x000000000a0079b9 */ /* 0x0001e40008040000 */
[----:B------:R0:W-:Y:S02]  /*0170*/  UTMACCTL.PF [UR4] ;  /* 0x00000000040079b9 */ /* 0x0001e40008040000 */
[----:B0-----:R-:W-:Y:S01]  /*0180*/  NOP ;  /* 0x0000000000007918 */ /* 0x001fe20000000000 */
.L_x_1:
[----:B------:R-:W-:Y:S05]  /*0190*/  BSYNC B0 ;  /* 0x0000000000007941 */ /* 0x000fea0003800000 */
.L_x_0:
[----:B------:R-:W-:Y:S01]  /*01a0*/  UISETP.NE.AND UP0, UPT, UR8, 0x3, UPT ;  /* 0x000000030800788c */ /* 0x000fe2000bf05270 */
[----:B------:R-:W0:Y:S01]  /*01b0*/  SHFL.IDX PT, R2, R0, RZ, 0x1f ;  /* 0x00001fff00027589 */ /* 0x000e2200000e0000 */
[----:B------:R-:W-:Y:S02]  /*01c0*/  UIADD3 UR10, UR6, -0x1, URZ ;  /* 0xffffffff060a7890 */ /* 0x000fe4000fffe03f */
[----:B------:R-:W-:Y:S01]  /*01d0*/  ISETP.NE.AND P1, PT, RZ, UR6, PT ;  /* 0x00000006ff007c0c */ /* 0x000fe2000bf25270 */
[----:B------:R-:W-:Y:S02]  /*01e0*/  UISETP.EQ.OR UP0, UPT, UR8, URZ, !UP0 ;  /* 0x0000003f0800728c */ /* 0x000fe4000c702670 */
[----:B------:R-:W-:Y:S02]  /*01f0*/  UISETP.GE.U32.AND UP1, UPT, UR10, 0x2, UPT ;  /* 0x000000020a00788c */ /* 0x000fe4000bf26070 */
[----:B------:R-:W-:-:S04]  /*0200*/  UISETP.EQ.AND UP0, UPT, UR6, URZ, UP0 ;  /* 0x0000003f0600728c */ /* 0x000fc80008702270 */
[----:B------:R-:W-:-:S04]  /*0210*/  USEL UR4, URZ, 0x1, !UP0 ;  /* 0x000000013f047887 */ /* 0x000fc8000c000000 */
[----:B------:R-:W-:-:S06]  /*0220*/  USEL UR4, UR4, 0x2, UP1 ;  /* 0x0000000204047887 */ /* 0x000fcc0008800000 */
[----:B------:R-:W-:Y:S01]  /*0230*/  IMAD.U32 R3, RZ, RZ, UR4 ;  /* 0x00000004ff037e24 */ /* 0x000fe2000f8e00ff */
[----:B0-----:R-:W-:-:S04]  /*0240*/  ISETP.NE.AND P0, PT, R2, RZ, PT ;  /* 0x000000ff0200720c */ /* 0x001fc80003f05270 */
[----:B------:R0:W-:Y:S09]  /*0250*/  STL [R1+0xba4], R3 ;  /* 0x000ba40301007387 */ /* 0x0001f20000100800 */
[----:B0-----:R-:W-:Y:S05]  /*0260*/  @P0 BRA `(.L_x_2) ;  /* 0x0000000000580947 */ /* 0x001fea0003800000 */
[----:B------:R-:W0:Y:S01]  /*0270*/  S2UR UR9, SR_CgaCtaId ;  /* 0x00000000000979c3 */ /* 0x000e220000008800 */
[----:B------:R-:W-:Y:S01]  /*0280*/  UMOV UR4, 0x400 ;  /* 0x0000040000047882 */ /* 0x000fe20000000000 */
[----:B------:R-:W-:Y:S01]  /*0290*/  UMOV UR5, 0x1 ;  /* 0x0000000100057882 */ /* 0x000fe20000000000 */
[----:B------:R-:W-:Y:S01]  /*02a0*/  UMOV UR6, 0x4 ;  /* 0x0000000400067882 */ /* 0x000fe20000000000 */
[----:B------:R-:W-:Y:S01]  /*02b0*/  ELECT P0, URZ, PT ;  /* 0x00000000003f782f */ /* 0x000fe20003800000 */
[----:B------:R-:W-:-:S04]  /*02c0*/  UIADD3 UR6, -UR6, 0x100000, URZ ;  /* 0x0010000006067890 */ /* 0x000fc8000fffe13f */
[----:B------:R-:W-:Y:S02]  /*02d0*/  USHF.L.U32 UR7, UR6, 0xb, URZ ;  /* 0x0000000b06077899 */ /* 0x000fe4000800063f */
[----:B------:R-:W-:Y:S02]  /*02e0*/  USHF.L.U32 UR6, UR6, 0x1, URZ ;  /* 0x0000000106067899 */ /* 0x000fe4000800063f */
[----:B0-----:R-:W-:Y:S02]  /*02f0*/  ULEA UR9, UR9, UR4, 0x18 ;  /* 0x0000000409097291 */ /* 0x001fe4000f8ec03f */
[----:B------:R-:W-:-:S04]  /*0300*/  UIADD3 UR4, -UR5, 0x100000, URZ ;  /* 0x0010000005047890 */ /* 0x000fc8000fffe13f */
[----:B------:R-:W-:Y:S02]  /*0310*/  USHF.L.U32 UR5, UR4, 0xb, URZ ;  /* 0x0000000b04057899 */ /* 0x000fe4000800063f */
[----:B------:R-:W-:Y:S01]  /*0320*/  USHF.L.U32 UR4, UR4, 0x1, URZ ;  /* 0x0000000104047899 */ /* 0x000fe2000800063f */
[----:B------:R-:W0:Y:S11]  /*0330*/  FENCE.VIEW.ASYNC.S ;  /* 0x00000000000073c6 */ /* 0x000e360000000000 */
[----:B0-----:R0:W1:Y:S01]  /*0340*/  SYNCS.EXCH.64 URZ, [UR9], UR4 ;  /* 0x00000004093f75b2 */ /* 0x0010620008000100 */
[----:B------:R0:W2:Y:S01]  /*0350*/  SYNCS.EXCH.64 URZ, [UR9+0x20], UR6 ;  /* 0x00002006093f75b2 */ /* 0x0000a20008000100 */
[----:B------:R0:W3:Y:S01]  /*0360*/  SYNCS.EXCH.64 URZ, [UR9+0x8], UR4 ;  /* 0x00000804093f75b2 */ /* 0x0000e20008000100 */
[----:B------:R0:W4:Y:S01]  /*0370*/  SYNCS.EXCH.64 URZ, [UR9+0x28], UR6 ;  /* 0x00002806093f75b2 */ /* 0x0001220008000100 */
[----:B------:R0:W0:Y:S01]  /*0380*/  SYNCS.EXCH.64 URZ, [UR9+0x10], UR4 ;  /* 0x00001004093f75b2 */ /* 0x0000220008000100 */
[----:B------:R0:W0:Y:S01]  /*0390*/  SYNCS.EXCH.64 URZ, [UR9+0x30], UR6 ;  /* 0x00003006093f75b2 */ /* 0x0000220008000100 */
[----:B------:R0:W0:Y:S01]  /*03a0*/  SYNCS.EXCH.64 URZ, [UR9+0x18], UR4 ;  /* 0x00001804093f75b2 */ /* 0x0000220008000100 */
[----:B------:R0:W0:Y:S01]  /*03b0*/  SYNCS.EXCH.64 URZ, [UR9+0x38], UR6 ;  /* 0x00003806093f75b2 */ /* 0x0000220008000100 */
[----:B------:R-:W-:Y:S01]  /*03c0*/  NOP ;  /* 0x0000000000007918 */ /* 0x000fe20000000000 */
.L_x_2:
[----:B------:R-:W-:Y:S01]  /*03d0*/  SHF.R.S32.HI R3, RZ, 0x1f, R4 ;  /* 0x0000001fff037819 */ /* 0x000fe20000011404 */
[----:B------:R-:W5:Y:S01]  /*03e0*/  SHFL.IDX PT, R0, R0, RZ, 0x1f ;  /* 0x00001fff00007589 */ /* 0x000f6200000e0000 */
[----:B0-----:R-:W0:Y:S01]  /*03f0*/  S2UR UR9, SR_CTAID.X ;  /* 0x00000000000979c3 */ /* 0x001e220000002500 */
[----:B------:R-:W-:Y:S02]  /*0400*/  ELECT P0, URZ, PT ;  /* 0x00000000003f782f */ /* 0x000fe40003800000 */
[----:B------:R-:W-:Y:S01]  /*0410*/  LEA.HI R3, R3, R4, RZ, 0x7 ;  /* 0x0000000403037211 */ /* 0x000fe200078f38ff */
[----:B------:R-:W-:Y:S01]  /*0420*/  ULDC UR4, c[0x0][0x150] ;  /* 0x0000540000047ab9 */ /* 0x000fe20000000800 */
[----:B------:R-:W-:Y:S01]  /*0430*/  SHF.R.S32.HI R9, RZ, 0x1f, R2 ;  /* 0x0000001fff097819 */ /* 0x000fe20000011402 */
[----:B------:R-:W-:Y:S01]  /*0440*/  NOP ;  /* 0x0000000000007918 */ /* 0x000fe20000000000 */
[----:B------:R-:W-:Y:S01]  /*0450*/  LOP3.LUT R3, R3, 0xffffff80, RZ, 0xc0, !PT ;  /* 0xffffff8003037812 */ /* 0x000fe200078ec0ff */
[----:B------:R-:W-:Y:S01]  /*0460*/  NOP ;  /* 0x0000000000007918 */ /* 0x000fe20000000000 */
[----:B------:R-:W-:Y:S01]  /*0470*/  LEA.HI R9, R9, R2, RZ, 0x2 ;  /* 0x0000000209097211 */ /* 0x000fe200078f10ff */
[----:B------:R-:W1:Y:S02]  /*0480*/  LDC R8, c[0x0][0x144] ;  /* 0x00005100ff087b82 */ /* 0x000e640000000800 */
[----:B------:R-:W-:Y:S01]  /*0490*/  IMAD.IADD R3, R4, 0x1, -R3 ;  /* 0x0000000104037824 */ /* 0x000fe200078e0a03 */
[----:B------:R-:W-:Y:S01]  /*04a0*/  LOP3.LUT R9, R9, 0x3ffffffc, RZ, 0xc0, !PT ;  /* 0x3ffffffc09097812 */ /* 0x000fe200078ec0ff */
[----:B------:R-:W2:Y:S03]  /*04b0*/  S2R R4, SR_CTAID.Y ;  /* 0x0000000000047919 */ /* 0x000ea60000002600 */
[----:B------:R-:W-:Y:S01]  /*04c0*/  SHF.R.S32.HI R6, RZ, 0x1f, R3 ;  /* 0x0000001fff067819 */ /* 0x000fe20000011403 */
[----:B------:R-:W-:Y:S01]  /*04d0*/  IMAD.IADD R2, R2, 0x1, -R9 ;  /* 0x0000000102027824 */ /* 0x000fe200078e0a09 */
[----:B------:R-:W3:Y:S02]  /*04e0*/  LDC R13, c[0x0][0x148] ;  /* 0x00005200ff0d7b82 */ /* 0x000ee40000000800 */
[----:B------:R-:W-:-:S02]  /*04f0*/  LEA.HI R6, R6, R3, RZ, 0x3 ;  /* 0x0000000306067211 */ /* 0x000fc400078f18ff */
[----:B-----5:R-:W-:Y:S02]  /*0500*/  ISETP.NE.OR P0, PT, R0, RZ, !P0 ;  /* 0x000000ff0000720c */ /* 0x020fe40004705670 */
[--C-:B------:R-:W-:Y:S02]  /*0510*/  SHF.R.S32.HI R0, RZ, 0x3, R6.reuse ;  /* 0x00000003ff007819 */ /* 0x100fe40000011406 */
[----:B------:R-:W-:Y:S02]  /*0520*/  SHF.R.S32.HI R7, RZ, 0x1f, R6 ;  /* 0x0000001fff077819 */ /* 0x000fe40000011406 */
[----:B0-----:R-:W-:Y:S02]  /*0530*/  I2FP.F32.U32 R6, UR9 ;  /* 0x0000000900067c45 */ /* 0x001fe40008201000 */
[----:B------:R-:W-:-:S03]  /*0540*/  LEA.HI R7, R7, R0, RZ, 0x2 ;  /* 0x0000000007077211 */ /* 0x000fc600078f10ff */
[----:B------:R-:W-:Y:S01]  /*0550*/  FMUL R6, R6, UR4 ;  /* 0x0000000406067c20 */ /* 0x000fe20008400000 */
[----:B------:R-:W-:Y:S01]  /*0560*/  LOP3.LUT R7, R7, 0xfffffffc, RZ, 0xc0, !PT ;  /* 0xfffffffc07077812 */ /* 0x000fe200078ec0ff */
[----:B------:R-:W-:Y:S01]  /*0570*/  VOTEU.ALL UP0, P0 ;  /* 0x00000000003f7886 */ /* 0x000fe20000000000 */
[----:B------:R-:W-:Y:S01]  /*0580*/  ULDC UR4, c[0x0][0x154] ;  /* 0x0000550000047ab9 */ /* 0x000fe20000000800 */
[----:B------:R-:W-:Y:S02]  /*0590*/  VOTEU.ALL UP1, P0 ;  /* 0x00000000003f7886 */ /* 0x000fe40000020000 */
[----:B------:R-:W0:Y:S01]  /*05a0*/  F2I.U32.TRUNC.NTZ R6, R6 ;  /* 0x0000000600067305 */ /* 0x000e22000020f000 */
[----:B------:R-:W-:Y:S01]  /*05b0*/  IMAD.IADD R7, R0, 0x1, -R7 ;  /* 0x0000000100077824 */ /* 0x000fe200078e0a07 */
[----:B------:R-:W5:Y:S01]  /*05c0*/  @!UP0 S2UR UR7, SR_CgaCtaId ;  /* 0x00000000000789c3 */ /* 0x000f620000008800 */
[----:B------:R-:W-:Y:S02]  /*05d0*/  @!UP0 UMOV UR6, 0x400 ;  /* 0x0000040000068882 */ /* 0x000fe40000000000 */
[----:B------:R-:W-:Y:S01]  /*05e0*/  IMAD R2, R2, 0x4, R7 ;  /* 0x0000000402027824 */ /* 0x000fe200078e0207 */
[----:B--2---:R-:W-:-:S04]  /*05f0*/  I2FP.F32.U32 R9, R4 ;  /* 0x0000000400097245 */ /* 0x004fc80000201000 */
[----:B------:R-:W-:Y:S01]  /*0600*/  LEA.HI R0, R2, R2, RZ, 0x1 ;  /* 0x0000000202007211 */ /* 0x000fe200078f08ff */
[----:B------:R-:W-:Y:S01]  /*0610*/  FMUL R9, R9, UR4 ;  /* 0x0000000409097c20 */ /* 0x000fe20008400000 */
[----:B------:R-:W-:Y:S02]  /*0620*/  UMOV UR4, 0x20 ;  /* 0x0000002000047882 */ /* 0x000fe40000000000 */
[----:B------:R-:W-:Y:S01]  /*0630*/  LOP3.LUT R7, R0, 0xfffffffe, RZ, 0xc0, !PT ;  /* 0xfffffffe00077812 */ /* 0x000fe200078ec0ff */
[----:B0-----:R-:W-:Y:S01]  /*0640*/  IMAD.MOV R11, RZ, RZ, -R6 ;  /* 0x000000ffff0b7224 */ /* 0x001fe200078e0a06 */
[----:B------:R-:W-:-:S04]  /*0650*/  @!UP0 UIADD3 UR4, -UR4, 0x100000, URZ ;  /* 0x0010000004048890 */ /* 0x000fc8000fffe13f */
[----:B------:R-:W-:Y:S02]  /*0660*/  @!UP0 USHF.L.U32 UR5, UR4, 0xb, URZ ;  /* 0x0000000b04058899 */ /* 0x000fe4000800063f */
[----:B------:R-:W-:Y:S01]  /*0670*/  @!UP0 USHF.L.U32 UR4, UR4, 0x1, URZ ;  /* 0x0000000104048899 */ /* 0x000fe2000800063f */
[----:B------:R-:W0:Y:S01]  /*0680*/  F2I.U32.TRUNC.NTZ R9, R9 ;  /* 0x0000000900097305 */ /* 0x000e22000020f000 */
[----:B------:R-:W2:Y:S01]  /*0690*/  LDC R6, c[0x0][0x140] ;  /* 0x00005000ff067b82 */ /* 0x000ea20000000800 */
[----:B-1----:R-:W-:Y:S02]  /*06a0*/  IMAD R0, R8, R11, UR9 ;  /* 0x0000000908007e24 */ /* 0x002fe4000f8e020b */
[----:B------:R-:W-:-:S05]  /*06b0*/  IMAD.IADD R7, R2, 0x1, -R7 ;  /* 0x0000000102077824 */ /* 0x000fca00078e0a07 */
[----:B------:R-:W-:Y:S01]  /*06c0*/  ISETP.NE.AND P2, PT, R7, R0, PT ;  /* 0x000000000700720c */ /* 0x000fe20003f45270 */
[C---:B------:R-:W-:Y:S01]  /*06d0*/  IMAD.SHL.U32 R7, R2.reuse, 0x4, RZ ;  /* 0x0000000402077824 */ /* 0x040fe200078e00ff */
[----:B-----5:R-:W-:Y:S01]  /*06e0*/  @!UP0 ULEA UR6, UR7, UR6, 0x18 ;  /* 0x0000000607068291 */ /* 0x020fe2000f8ec03f */
[----:B------:R-:W-:Y:S01]  /*06f0*/  VOTEU.ALL UP0, P0 ;  /* 0x00000000003f7886 */ /* 0x000fe20000000000 */
[----:B------:R-:W-:Y:S01]  /*0700*/  LOP3.LUT P0, RZ, R3, 0x7, RZ, 0xc0, !PT ;  /* 0x0000000703ff7812 */ /* 0x000fe2000780c0ff */
[----:B0-----:R-:W-:Y:S01]  /*0710*/  IMAD.MOV R14, RZ, RZ, -R9 ;  /* 0x000000ffff0e7224 */ /* 0x001fe200078e0a09 */
[----:B------:R-:W-:-:S03]  /*0720*/  LOP3.LUT R10, R2, 0xc, R7, 0x78, !PT ;  /* 0x0000000c020a7812 */ /* 0x000fc600078e7807 */
[----:B---3--:R-:W-:Y:S01]  /*0730*/  IMAD R7, R13, R14, R4 ;  /* 0x0000000e0d077224 */ /* 0x008fe200078e0204 */
[C---:B------:R-:W-:Y:S01]  /*0740*/  ISETP.LT.U32.AND P0, PT, R10.reuse, 0x2, !P0 ;  /* 0x000000020a00780c */ /* 0x040fe20004701070 */
[----:B------:R0:W-:Y:S02]  /*0750*/  STL [R1+0xba0], R10 ;  /* 0x000ba00a01007387 */ /* 0x0001e40000100800 */
[----:B------:R-:W-:Y:S02]  /*0760*/  @P2 LEA.HI R2, R10, R10, RZ, 0x1 ;  /* 0x0000000a0a022211 */ /* 0x000fe400078f08ff */
[----:B------:R-:W1:Y:S02]  /*0770*/  FENCE.VIEW.ASYNC.S ;  /* 0x00000000000073c6 */ /* 0x000e640000000000 */
[----:B-1----:R0:W1:Y:S01]  /*0780*/  @!UP0 SYNCS.EXCH.64 URZ, [UR6+0x50], UR4 ;  /* 0x00005004063f85b2 */ /* 0x0020620008000100 */
[----:B------:R-:W-:Y:S02]  /*0790*/  SEL R3, RZ, 0x1, !P0 ;  /* 0x00000001ff037807 */ /* 0x000fe40004000000 */
[----:B------:R-:W-:-:S02]  /*07a0*/  @P2 SHF.R.S32.HI R2, RZ, 0x1, R2 ;  /* 0x00000001ff022819 */ /* 0x000fc40000011402 */
[----:B--2---:R-:W-:Y:S02]  /*07b0*/  ISETP.EQ.U32.AND P4, PT, R6, 0x1, PT ;  /* 0x000000010600780c */ /* 0x004fe40003f82070 */
[----:B------:R-:W-:Y:S01]  /*07c0*/  @P2 ISETP.NE.AND P3, PT, R2, R7, PT ;  /* 0x000000070200220c */ /* 0x000fe20003f65270 */
[----:B------:R-:W-:-:S03]  /*07d0*/  IMAD.MOV.U32 R2, RZ, RZ, 0x1 ;  /* 0x00000001ff027424 */ /* 0x000fc600078e00ff */
[----:B------:R-:W-:-:S04]  /*07e0*/  @P2 SEL R2, RZ, 0x1, P3 ;  /* 0x00000001ff022807 */ /* 0x000fc80001800000 */
[----:B------:R-:W-:Y:S01]  /*07f0*/  LOP3.LUT R2, R2, R3, RZ, 0xc0, !PT ;  /* 0x0000000302027212 */ /* 0x000fe200078ec0ff */
[----:B------:R0:W2:Y:S01]  /*0800*/  @!UP1 SYNCS.EXCH.64 URZ, [UR6+0x58], UR4 ;  /* 0x00005804063f95b2 */ /* 0x0000a20008000100 */
[----:B------:R-:W-:-:S03]  /*0810*/  NOP ;  /* 0x0000000000007918 */ /* 0x000fc60000000000 */
[----:B------:R0:W-:Y:S01]  /*0820*/  STL [R1+0xb98], R2 ;  /* 0x000b980201007387 */ /* 0x0001e20000100800 */
[----:B-1----:R-:W-:Y:S05]  /*0830*/  @!P4 BRA `(.L_x_3) ;  /* 0x000000000008c947 */ /* 0x002fea0003800000 */
[----:B--2-4-:R-:W-:Y:S01]  /*0840*/  UCGABAR_ARV ;  /* 0x00000000000079c7 */ /* 0x014fe20008000000 */
[----:B------:R-:W-:Y:S05]  /*0850*/  BRA `(.L_x_4) ;  /* 0x0000000000047947 */ /* 0x000fea0003800000 */
.L_x_3:
[----:B--2-4-:R-:W-:Y:S01]  /*0860*/  NOP ;  /* 0x0000000000007918 */ /* 0x014fe20000000000 */
.L_x_4:
[----:B------:R-:W1:Y:S01]  /*0870*/  LDC R3, c[0x0][0x65c] ;  /* 0x00019700ff037b82 */ /* 0x000e620000000800 */
[----:B------:R-:W-:Y:S01]  /*0880*/  IMAD.U32 R6, RZ, RZ, UR9 ;  /* 0x00000009ff067e24 */ /* 0x000fe2000f8e00ff */
[----:B0-----:R-:W-:Y:S01]  /*0890*/  LOP3.LUT R2, R2, 0xfffffffe, RZ, 0xc0, !PT ;  /* 0xfffffffe02027812 */ /* 0x001fe200078ec0ff */
[----:B------:R-:W-:Y:S01]  /*08a0*/  IMAD.MOV.U32 R7, RZ, RZ, RZ ;  /* 0x000000ffff077224 */ /* 0x000fe200078e00ff */
[----:B-1----:R-:W-:-:S13]  /*08b0*/  ISETP.NE.AND P2, PT, R3, 0x1, PT ;  /* 0x000000010300780c */ /* 0x002fda0003f45270 */
[----:B------:R-:W0:Y:S01]  /*08c0*/  @P2 LDC R9, c[0x0][0x10] ;  /* 0x00000400ff092b82 */ /* 0x000e220000000800 */
[----:B------:R-:W-:Y:S01]  /*08d0*/  @P2 IMAD.MOV.U32 R5, RZ, RZ, RZ ;  /* 0x000000ffff052224 */ /* 0x000fe200078e00ff */
[----:B------:R-:W-:Y:S01]  /*08e0*/  @P2 LOP3.LUT R2, R2, 0x1, RZ, 0xfc, !PT ;  /* 0x0000000102022812 */ /* 0x000fe200078efcff */
[----:B------:R-:W-:-:S05]  /*08f0*/  @P2 IMAD.MOV.U32 R11, RZ, RZ, RZ ;  /* 0x000000ffff0b2224 */ /* 0x000fca00078e00ff */
[----:B------:R-:W1:Y:S01]  /*0900*/  @!P2 LDC R3, c[0x0][0xc] ;  /* 0x00000300ff03ab82 */ /* 0x000e620000000800 */
[----:B0-----:R-:W-:-:S04]  /*0910*/  @P2 IMAD.WIDE.U32 R8, R9, UR9, R4 ;  /* 0x0000000909082c25 */ /* 0x001fc8000f8e0004 */
[----:B------:R-:W-:Y:S02]  /*0920*/  @P2 IMAD.MOV.U32 R21, RZ, RZ, R8 ;  /* 0x000000ffff152224 */ /* 0x000fe400078e0008 */
[----:B------:R-:W-:Y:S02]  /*0930*/  @P2 IMAD.IADD R25, R9, 0x1, R11 ;  /* 0x0000000109192824 */ /* 0x000fe400078e020b */
[----:B-1----:R-:W-:-:S04]  /*0940*/  @!P2 IMAD.WIDE.U32 R6, R4, R3, R6 ;  /* 0x000000030406a225 */ /* 0x002fc800078e0006 */
[----:B------:R-:W-:Y:S02]  /*0950*/  @!P2 IMAD.MOV.U32 R21, RZ, RZ, R6 ;  /* 0x000000ffff15a224 */ /* 0x000fe400078e0006 */
[----:B------:R-:W-:-:S03]  /*0960*/  @!P2 IMAD.MOV.U32 R25, RZ, RZ, R7 ;  /* 0x000000ffff19a224 */ /* 0x000fc600078e0007 */
[----:B------:R0:W-:Y:S04]  /*0970*/  STL [R1+0xbb0], R21 ;  /* 0x000bb01501007387 */ /* 0x0001e80000100800 */
[----:B------:R0:W-:Y:S01]  /*0980*/  STL [R1+0xbac], R25 ;  /* 0x000bac1901007387 */ /* 0x0001e20000100800 */
[----:B------:R-:W-:Y:S05]  /*0990*/  @!P4 BRA `(.L_x_5) ;  /* 0x00000000000cc947 */ /* 0x000fea0003800000 */
[----:B------:R-:W-:Y:S01]  /*09a0*/  UCGABAR_WAIT ;  /* 0x0000000000007dc7 */ /* 0x000fe20008000000 */
[----:B------:R-:W-:Y:S01]  /*09b0*/  CCTL.IVALL ;  /* 0x00000000ff00798f */ /* 0x000fe20002000000 */
[----:B------:R-:W-:Y:S05]  /*09c0*/  BRA `(.L_x_6) ;  /* 0x0000000000047947 */ /* 0x000fea0003800000 */
.L_x_5:
[----:B------:R-:W-:Y:S06]  /*09d0*/  BAR.SYNC.DEFER_BLOCKING 0x0 ;  /* 0x0000000000007b1d */ /* 0x000fec0000010000 */
.L_x_6:
[----:B------:R-:W-:Y:S05]  /*09e0*/  @!P1 BRA `(.L_x_7) ;  /* 0x0000063800489947 */ /* 0x000fea0003800000 */
[----:B------:R-:W-:-:S06]  /*09f0*/  UISETP.GT.U32.AND UP0, UPT, UR10, 0x1, UPT ;  /* 0x000000010a00788c */ /* 0x000fcc000bf04070 */
[----:B------:R-:W-:-:S13]  /*0a00*/  PLOP3.LUT P0, PT, PT, PT, UP0, 0x80, 0x0 ;  /* 0x000000000000781c */ /* 0x000fda0003f0f008 */
[----:B------:R-:W-:Y:S05]  /*0a10*/  @P0 EXIT ;  /* 0x000000000000094d */ /* 0x000fea0003800000 */
[----:B------:R-:W-:Y:S01]  /*0a20*/  IMAD.MOV.U32 R6, RZ, RZ, -0x1 ;  /* 0xffffffffff067424 */ /* 0x000fe200078e00ff */
[----:B------:R-:W-:Y:S01]  /*0a30*/  ULDC.64 UR4, c[0x0][0x650] ;  /* 0x0001940000047ab9 */ /* 0x000fe20000000a00 */
[----:B------:R-:W-:Y:S01]  /*0a40*/  IMAD.MOV.U32 R7, RZ, RZ, -0x1 ;  /* 0xffffffffff077424 */ /* 0x000fe200078e00ff */
[----:B------:R-:W-:Y:S01]  /*0a50*/  ISETP.GE.U32.AND P0, PT, R21, UR4, PT ;  /* 0x0000000415007c0c */ /* 0x000fe2000bf06070 */
[----:B------:R-:W-:Y:S01]  /*0a60*/  UMOV UR4, 0xffffffff ;  /* 0xffffffff00047882 */ /* 0x000fe20000000000 */
[----:B------:R1:W-:Y:S01]  /*0a70*/  STL [R1+0xb84], R6 ;  /* 0x000b840601007387 */ /* 0x0003e20000100800 */
[----:B------:R-:W-:Y:S02]  /*0a80*/  PRMT R3, RZ, 0x7610, R3 ;  /* 0x00007610ff037816 */ /* 0x000fe40000000003 */
[----:B------:R-:W-:Y:S01]  /*0a90*/  ISETP.GE.U32.AND.EX P0, PT, R25, UR5, PT, P0 ;  /* 0x0000000519007c0c */ /* 0x000fe2000bf06100 */
[----:B------:R2:W-:Y:S01]  /*0aa0*/  STL [R1+0xb88], R7 ;  /* 0x000b880701007387 */ /* 0x0005e20000100800 */
[----:B-1----:R-:W-:-:S05]  /*0ab0*/  IMAD.U32 R6, RZ, RZ, UR4 ;  /* 0x00000004ff067e24 */ /* 0x002fca000f8e00ff */
[----:B------:R2:W-:Y:S06]  /*0ac0*/  STL [R1+0xb80], R6 ;  /* 0x000b800601007387 */ /* 0x0005ec0000100800 */
[----:B------:R-:W-:Y:S05]  /*0ad0*/  @P0 BRA `(.L_x_8) ;  /* 0x0000000400440947 */ /* 0x000fea0003800000 */
[----:B------:R-:W1:Y:S01]  /*0ae0*/  LDC.64 R16, c[0x0][0x628] ;  /* 0x00018a00ff107b82 */ /* 0x000e620000000a00 */
[----:B--2---:R-:W-:Y:S02]  /*0af0*/  IMAD.MOV.U32 R6, RZ, RZ, R21 ;  /* 0x000000ffff067224 */ /* 0x004fe400078e0015 */
[----:B------:R-:W-:-:S05]  /*0b00*/  IMAD.MOV.U32 R7, RZ, RZ, R25 ;  /* 0x000000ffff077224 */ /* 0x000fca00078e0019 */
[----:B------:R-:W2:Y:S08]  /*0b10*/  LDC R12, c[0x0][0x630] ;  /* 0x00018c00ff0c7b82 */ /* 0x000eb00000000800 */
[----:B------:R-:W3:Y:S01]  /*0b20*/  LDC.64 R18, c[0x0][0x620] ;  /* 0x00018800ff127b82 */ /* 0x000ee20000000a00 */
[----:B-1----:R-:W-:-:S04]  /*0b30*/  ISETP.NE.U32.AND P0, PT, R16, RZ, PT ;  /* 0x000000ff1000720c */ /* 0x002fc80003f05070 */
[----:B------:R-:W-:-:S13]  /*0b40*/  ISETP.NE.AND.EX P0, PT, R17, RZ, PT, P0 ;  /* 0x000000ff1100720c */ /* 0x000fda0003f05300 */
[----:B--23--:R-:W-:Y:S05]  /*0b50*/  @!P0 BRA `(.L_x_9) ;  /* 0x0000000000288947 */ /* 0x00cfea0003800000 */
[----:B------:R-:W1:Y:S02]  /*0b60*/  LDC R3, c[0x0][0x634] ;  /* 0x00018d00ff037b82 */ /* 0x000e640000000800 */
[----:B-1----:R-:W-:-:S05]  /*0b70*/  IADD3 R3, P0, R21, R3, RZ ;  /* 0x0000000315037210 */ /* 0x002fca0007f1e0ff */
[----:B------:R-:W-:-:S04]  /*0b80*/  IMAD.X R15, RZ, RZ, R25, P0 ;  /* 0x000000ffff0f7224 */ /* 0x000fc800000e0619 */
[----:B------:R-:W-:-:S04]  /*0b90*/  IMAD.WIDE.U32 R6, R15, R16, RZ ;  /* 0x000000100f067225 */ /* 0x000fc800078e00ff */
[----:B------:R-:W-:-:S04]  /*0ba0*/  IMAD.WIDE.U32 R8, P0, R3, R17, R6 ;  /* 0x0000001103087225 */ /* 0x000fc80007800006 */
[----:B------:R-:W-:-:S04]  /*0bb0*/  IMAD.WIDE.U32 R6, R3, R16, RZ ;  /* 0x0000001003067225 */ /* 0x000fc800078e00ff */
[----:B------:R-:W-:Y:S01]  /*0bc0*/  IMAD.X R11, RZ, RZ, RZ, P0 ;  /* 0x000000ffff0b7224 */ /* 0x000fe200000e06ff */
[----:B------:R-:W-:Y:S01]  /*0bd0*/  IADD3 RZ, P0, R7, R8, RZ ;  /* 0x0000000807ff7210 */ /* 0x000fe20007f1e0ff */
[----:B------:R-:W-:-:S04]  /*0be0*/  IMAD.MOV.U32 R10, RZ, RZ, R9 ;  /* 0x000000ffff0a7224 */ /* 0x000fc800078e0009 */
[----:B------:R-:W-:-:S08]  /*0bf0*/  IMAD.WIDE.U32.X R6, R15, R17, R10, P0 ;  /* 0x000000110f067225 */ /* 0x000fd000000e040a */
.L_x_9:
[----:B------:R-:W1:Y:S01]  /*0c00*/  LDC.64 R22, c[0x0][0x640] ;  /* 0x00019000ff167b82 */ /* 0x000e620000000a00 */
[-C--:B------:R-:W-:Y:S01]  /*0c10*/  SHF.R.U64 R24, R6, R12.reuse, R7 ;  /* 0x0000000c06187219 */ /* 0x080fe20000001207 */
[----:B------:R-:W-:Y:S01]  /*0c20*/  IMAD.MOV.U32 R6, RZ, RZ, R21 ;  /* 0x000000ffff067224 */ /* 0x000fe200078e0015 */
[----:B------:R-:W-:Y:S01]  /*0c30*/  SHF.R.U32.HI R3, RZ, R12, R7 ;  /* 0x0000000cff037219 */ /* 0x000fe20000011607 */
[----:B------:R-:W-:Y:S01]  /*0c40*/  IMAD.MOV.U32 R7, RZ, RZ, R25 ;  /* 0x000000ffff077224 */ /* 0x000fe200078e0019 */
[----:B------:R-:W-:Y:S01]  /*0c50*/  IADD3 R5, P0, RZ, -R24, RZ ;  /* 0x80000018ff057210 */ /* 0x000fe20007f1e0ff */
[----:B0-----:R-:W-:Y:S02]  /*0c60*/  IMAD R25, R13, R14, R4 ;  /* 0x0000000e0d197224 */ /* 0x001fe400078e0204 */
[----:B------:R-:W0:Y:S01]  /*0c70*/  LDC R10, c[0x0][0x618] ;  /* 0x00018600ff0a7b82 */ /* 0x000e220000000800 */
[----:B------:R-:W-:Y:S02]  /*0c80*/  IMAD.MOV.U32 R13, RZ, RZ, 0x1 ;  /* 0x00000001ff0d7424 */ /* 0x000fe400078e00ff */
[----:B------:R-:W-:-:S02]  /*0c90*/  IMAD.X R3, RZ, RZ, ~R3, P0 ;  /* 0x000000ffff037224 */ /* 0x000fc400000e0e03 */
[----:B------:R-:W-:-:S03]  /*0ca0*/  IMAD.WIDE.U32 R6, R5, R18, R6 ;  /* 0x0000001205067225 */ /* 0x000fc600078e0006 */
[----:B------:R-:W2:Y:S01]  /*0cb0*/  LDC R16, c[0x0][0x608] ;  /* 0x00018200ff107b82 */ /* 0x000ea20000000800 */
[----:B------:R-:W-:Y:S02]  /*0cc0*/  IMAD R8, R3, R18, RZ ;  /* 0x0000001203087224 */ /* 0x000fe400078e02ff */
[----:B------:R-:W-:Y:S02]  /*0cd0*/  IMAD.MOV.U32 R3, RZ, RZ, -0x1 ;  /* 0xffffffffff037424 */ /* 0x000fe400078e00ff */
[----:B------:R-:W-:-:S03]  /*0ce0*/  IMAD R5, R5, R19, R8 ;  /* 0x0000001305057224 */ /* 0x000fc600078e0208 */
[----:B------:R-:W3:Y:S01]  /*0cf0*/  LDC R20, c[0x0][0x658] ;  /* 0x00019600ff147b82 */ /* 0x000ee20000000800 */
[----:B------:R-:W-:Y:S01]  /*0d00*/  IMAD.IADD R5, R7, 0x1, R5 ;  /* 0x0000000107057824 */ /* 0x000fe200078e0205 */
[----:B-1----:R-:W-:-:S04]  /*0d10*/  ISETP.NE.U32.AND P0, PT, R22, RZ, PT ;  /* 0x000000ff1600720c */ /* 0x002fc80003f05070 */
[----:B------:R-:W-:Y:S02]  /*0d20*/  ISETP.NE.AND.EX P0, PT, R23, RZ, PT, P0 ;  /* 0x000000ff1700720c */ /* 0x000fe40003f05300 */
[----:B------:R-:W1:Y:S01]  /*0d30*/  LDC R18, c[0x0][0x600] ;  /* 0x00018000ff127b82 */ /* 0x000e620000000800 */
[-CC-:B0-----:R-:W-:Y:S02]  /*0d40*/  SHF.R.U64 R12, R6, R10.reuse, R5.reuse ;  /* 0x0000000a060c7219 */ /* 0x181fe40000001205 */
[----:B------:R-:W-:-:S05]  /*0d50*/  SHF.R.U32.HI R5, RZ, R10, R5 ;  /* 0x0000000aff057219 */ /* 0x000fca0000011605 */
[----:B------:R-:W0:Y:S01]  /*0d60*/  LDC R15, c[0x0][0x648] ;  /* 0x00019200ff0f7b82 */ /* 0x000e220000000800 */
[-CC-:B--2---:R-:W-:Y:S02]  /*0d70*/  SHF.R.U64 R21, R12, R16.reuse, R5.reuse ;  /* 0x000000100c157219 */ /* 0x184fe40000001205 */
[----:B------:R-:W-:-:S05]  /*0d80*/  SHF.R.U32.HI R5, RZ, R16, R5 ;  /* 0x00000010ff057219 */ /* 0x000fca0000011605 */
[----:B------:R-:W2:Y:S01]  /*0d90*/  LDC R17, c[0x0][0x638] ;  /* 0x00018e00ff117b82 */ /* 0x000ea20000000800 */
[-CC-:B---3--:R-:W-:Y:S02]  /*0da0*/  SHF.R.U64 R14, R21, R20.reuse, R5.reuse ;  /* 0x00000014150e7219 */ /* 0x188fe40000001205 */
[-C--:B------:R-:W-:Y:S02]  /*0db0*/  SHF.L.U32 R3, R3, R20.reuse, RZ ;  /* 0x0000001403037219 */ /* 0x080fe400000006ff */
[----:B------:R-:W-:Y:S01]  /*0dc0*/  SHF.R.U32.HI R5, RZ, R20, R5 ;  /* 0x00000014ff057219 */ /* 0x000fe20000011605 */
[----:B------:R-:W-:Y:S01]  /*0dd0*/  IMAD.MOV.U32 R4, RZ, RZ, R14 ;  /* 0x000000ffff047224 */ /* 0x000fe200078e000e */
[----:B------:R-:W-:Y:S01]  /*0de0*/  LOP3.LUT R10, RZ, R3, RZ, 0x33, !PT ;  /* 0x00000003ff0a7212 */ /* 0x000fe200078e33ff */
[----:B------:R-:W3:Y:S01]  /*0df0*/  LDC R19, c[0x0][0x610] ;  /* 0x00018400ff137b82 */ /* 0x000ee20000000800 */
[----:B------:R-:W-:Y:S05]  /*0e00*/  @!P0 BRA `(.L_x_10) ;  /* 0x0000000000288947 */ /* 0x000fea0003800000 */
[----:B------:R-:W4:Y:S02]  /*0e10*/  LDC R3, c[0x0][0x64c] ;  /* 0x00019300ff037b82 */ /* 0x000f240000000800 */
[----:B----4-:R-:W-:-:S05]  /*0e20*/  IADD3 R3, P0, R14, R3, RZ ;  /* 0x000000030e037210 */ /* 0x010fca0007f1e0ff */
        /* <DEDUP_REMOVED lines=8> */
.L_x_10:
[----:B0-----:R-:W-:Y:S01]  /*0eb0*/  SHF.R.U64 R4, R4, R15, R5 ;  /* 0x0000000f04047219 */ /* 0x001fe20000001205 */
[----:B-1----:R-:W-:Y:S01]  /*0ec0*/  VIADD R5, R18, 0xffffffff ;  /* 0xffffffff12057836 */ /* 0x002fe20000000000 */
[----:B------:R-:W-:Y:S02]  /*0ed0*/  SHF.L.U32 R3, R13, R20, RZ ;  /* 0x000000140d037219 */ /* 0x000fe400000006ff */
[----:B------:R-:W-:Y:S01]  /*0ee0*/  LOP3.LUT R10, R21, R10, RZ, 0xc0, !PT ;  /* 0x0000000a150a7212 */ /* 0x000fe200078ec0ff */
[----:B------:R-:W-:Y:S01]  /*0ef0*/  IMAD.MOV R6, RZ, RZ, -R4 ;  /* 0x000000ffff067224 */ /* 0x000fe200078e0a04 */
[----:B------:R-:W-:Y:S02]  /*0f00*/  R2UR UR4, R24 ;  /* 0x00000000180472ca */ /* 0x000fe400000e0000 */
[----:B------:R-:W-:Y:S01]  /*0f10*/  LOP3.LUT R12, R12, R5, RZ, 0xc0, !PT ;  /* 0x000000050c0c7212 */ /* 0x000fe200078ec0ff */
[----:B------:R-:W-:Y:S01]  /*0f20*/  IMAD R5, R3, R4, R10 ;  /* 0x0000000403057224 */ /* 0x000fe200078e020a */
[----:B------:R-:W-:Y:S01]  /*0f30*/  SEL R0, R0, R25, !P2 ;  /* 0x0000001900007207 */ /* 0x000fe20005000000 */
[----:B--2---:R-:W-:-:S02]  /*0f40*/  IMAD R3, R6, R17, R14 ;  /* 0x0000001106037224 */ /* 0x004fc400078e020e */
[----:B------:R-:W-:Y:S02]  /*0f50*/  IMAD.MOV.U32 R4, RZ, RZ, 0x1 ;  /* 0x00000001ff047424 */ /* 0x000fe400078e00ff */
[----:B---3--:R-:W-:Y:S02]  /*0f60*/  IMAD R0, R5, R19, R0 ;  /* 0x0000001305007224 */ /* 0x008fe400078e0200 */
[----:B------:R-:W-:Y:S02]  /*0f70*/  IMAD R3, R3, R18, R12 ;  /* 0x0000001203037224 */ /* 0x000fe400078e020c */
[----:B------:R-:W-:-:S03]  /*0f80*/  IMAD.U32 R6, RZ, RZ, UR4 ;  /* 0x00000004ff067e24 */ /* 0x000fc6000f8e00ff */
[----:B------:R-:W-:Y:S02]  /*0f90*/  SEL R5, R3, R0, !P2 ;  /* 0x0000000003057207 */ /* 0x000fe40005000000 */
[----:B------:R-:W-:Y:S01]  /*0fa0*/  SEL R0, R0, R3, !P2 ;  /* 0x0000000300007207 */ /* 0x000fe20005000000 */
[----:B------:R1:W-:Y:S01]  /*0fb0*/  STL [R1+0xb80], R6 ;  /* 0x000b800601007387 */ /* 0x0003e20000100800 */
[----:B------:R-:W-:-:S03]  /*0fc0*/  PRMT R3, R4, 0x7610, R3 ;  /* 0x0000761004037816 */ /* 0x000fc60000000003 */
[----:B------:R1:W-:Y:S04]  /*0fd0*/  STL [R1+0xb88], R5 ;  /* 0x000b880501007387 */ /* 0x0003e80000100800 */
[----:B------:R1:W-:Y:S02]  /*0fe0*/  STL [R1+0xb84], R0 ;  /* 0x000b840001007387 */ /* 0x0003e40000100800 */
.L_x_8:
[----:B------:R-:W-:-:S08]  /*0ff0*/  NOP ;  /* 0x0000000000007918 */ /* 0x000fd00000000000 */
[----:B------:R-:W3:Y:S02]  /*1000*/  USETMAXREG.TRY_ALLOC.CTAPOOL UP0, 0xf0 ;  /* 0x000000f0000079c8 */ /* 0x000ee40008000600 */
[----:B---3--:R-:W-:-:S13]  /*1010*/  PLOP3.LUT P0, PT, PT, PT, UP0, 0x80, 0x0 ;  /* 0x000000000000781c */ /* 0x008fda0003f0f008 */
[----:B------:R-:W-:Y:S05]  /*1020*/  @!P0 BRA `(.L_x_8) ;  /* 0xfffffffc00f08947 */ /* 0x000fea000383ffff */
[----:B------:R-:W-:Y:S02]  /*1030*/  ULDC.64 UR4, c[0x0][0x598] ;  /* 0x0001660000047ab9 */ /* 0x000fe40000000a00 */
[----:B------:R-:W-:-:S04]  /*1040*/  ISETP.NE.U32.AND P0, PT, RZ, UR4, PT ;  /* 0x00000004ff007c0c */ /* 0x000fc8000bf05070 */
[----:B------:R-:W-:-:S13]  /*1050*/  ISETP.NE.AND.EX P0, PT, RZ, UR5, PT, P0 ;  /* 0x00000005ff007c0c */ /* 0x000fda000bf05300 */
[----:B------:R-:W-:Y:S05]  /*1060*/  @!P0 BRA `(.L_x_11) ;  /* 0x0000000000288947 */ /* 0x000fea0003800000 */
[----:B-1----:R-:W1:Y:S01]  /*1070*/  LDC.64 R4, c[0x0][0x598] ;  /* 0x00016600ff047b82 */ /* 0x002e620000000a00 */
[----:B------:R-:W-:Y:S02]  /*1080*/  ULDC.64 UR4, c[0x0][0x208] ;  /* 0x0000820000047ab9 */ /* 0x000fe40000000a00 */
[----:B-1----:R-:W3:Y:S02]  /*1090*/  LDG.E.64 R4, desc[UR4][R4.64] ;  /* 0x0000000404047981 */ /* 0x002ee4000c1e1b00 */
[----:B---3--:R-:W-:-:S04]  /*10a0*/  ISETP.NE.U32.AND P0, PT, R4, RZ, PT ;  /* 0x000000ff0400720c */ /* 0x008fc80003f05070 */
[----:B------:R-:W-:-:S13]  /*10b0*/  ISETP.NE.AND.EX P0, PT, R5, RZ, PT, P0 ;  /* 0x000000ff0500720c */ /* 0x000fda0003f05300 */
[----:B------:R-:W-:Y:S05]  /*10c0*/  @!P0 BRA `(.L_x_11) ;  /* 0x0000000000108947 */ /* 0x000fea0003800000 */
[----:B------:R-:W-:Y:S02]  /*10d0*/  ULDC.64 UR4, c[0x0][0x208] ;  /* 0x0000820000047ab9 */ /* 0x000fe40000000a00 */
[----:B------:R-:W3:Y:S02]  /*10e0*/  LD.E R4, desc[UR4][R4.64] ;  /* 0x0000000404047980 */ /* 0x000ee4000c101900 */
[----:B---3--:R-:W-:Y:S01]  /*10f0*/  R2UR UR60, R4 ;  /* 0x00000000043c72ca */ /* 0x008fe200000e0000 */
[----:B------:R-:W-:-:S14]  /*1100*/  BRA `(.L_x_12) ;  /* 0x0000000000287947 */ /* 0x000fdc0003800000 */
.L_x_11:
[----:B------:R-:W-:Y:S02]  /*1110*/  ULDC.64 UR4, c[0x0][0x588] ;  /* 0x0001620000047ab9 */ /* 0x000fe40000000a00 */
[----:B------:R-:W-:-:S04]  /*1120*/  ISETP.NE.U32.AND P0, PT, RZ, UR4, PT ;  /* 0x00000004ff007c0c */ /* 0x000fc8000bf05070 */
[----:B------:R-:W-:-:S13]  /*1130*/  ISETP.NE.AND.EX P0, PT, RZ, UR5, PT, P0 ;  /* 0x00000005ff007c0c */ /* 0x000fda000bf05300 */
[----:B------:R-:W-:Y:S05]  /*1140*/  @!P0 BRA `(.L_x_13) ;  /* 0x0000000000148947 */ /* 0x000fea0003800000 */
[----:B-1----:R-:W1:Y:S01]  /*1150*/  LDC.64 R4, c[0x0][0x588] ;  /* 0x00016200ff047b82 */ /* 0x002e620000000a00 */
[----:B------:R-:W-:Y:S02]  /*1160*/  ULDC.64 UR4, c[0x0][0x208] ;  /* 0x0000820000047ab9 */ /* 0x000fe40000000a00 */
[----:B-1----:R-:W3:Y:S02]  /*1170*/  LDG.E R4, desc[UR4][R4.64] ;  /* 0x0000000404047981 */ /* 0x002ee4000c1e1900 */
[----:B---3--:R-:W-:Y:S01]  /*1180*/  R2UR UR60, R4 ;  /* 0x00000000043c72ca */ /* 0x008fe200000e0000 */
[----:B------:R-:W-:-:S14]  /*1190*/  BRA `(.L_x_12) ;  /* 0x0000000000047947 */ /* 0x000fdc0003800000 */
.L_x_13:
[----:B------:R-:W-:-:S05]  /*11a0*/  ULDC UR60, c[0x0][0x580] ;  /* 0x00016000003c7ab9 */ /* 0x000fca0000000800 */
.L_x_12:
        /* <DEDUP_REMOVED lines=14> */
.L_x_14:
        /* <DEDUP_REMOVED lines=9> */
.L_x_16:
[----:B------:R-:W-:-:S05]  /*1320*/  ULDC UR61, c[0x0][0x584] ;  /* 0x00016100003d7ab9 */ /* 0x000fca0000000800 */
.L_x_15:
[----:B------:R-:W-:-:S13]  /*1330*/  LOP3.LUT P0, RZ, R3, 0xff, RZ, 0xc0, !PT ;  /* 0x000000ff03ff7812 */ /* 0x000fda000780c0ff */
[----:B------:R-:W-:Y:S05]  /*1340*/  @!P0 EXIT ;  /* 0x000000000000894d */ /* 0x000fea0003800000 */
[----:B-1----:R-:W3:Y:S01]  /*1350*/  LDL R0, [R1+0xba4] ;  /* 0x000ba40001007983 */ /* 0x002ee20000100800 */
[----:B------:R-:W-:Y:S01]  /*1360*/  ULDC.64 UR6, c[0x0][0x5c8] ;  /* 0x0001720000067ab9 */ /* 0x000fe20000000a00 */
[----:B------:R-:W-:Y:S01]  /*1370*/  ULDC UR4, c[0x0][0x28c] ;  /* 0x0000a30000047ab9 */ /* 0x000fe20000000800 */
[----:B------:R-:W-:Y:S02]  /*1380*/  USHF.L.U64.HI UR5, UR6, 0x7, UR7 ;  /* 0x0000000706057899 */ /* 0x000fe40008010207 */
[----:B------:R-:W-:Y:S02]  /*1390*/  USHF.L.U64.HI UR9, UR6, 0x3, UR7 ;  /* 0x0000000306097899 */ /* 0x000fe40008010207 */
[----:B------:R-:W-:Y:S02]  /*13a0*/  USHF.L.U32 UR10, UR6, 0x7, URZ ;  /* 0x00000007060a7899 */ /* 0x000fe4000800063f */
[----:B------:R-:W-:Y:S01]  /*13b0*/  IMAD.U32 R3, RZ, RZ, UR5 ;  /* 0x00000005ff037e24 */ /* 0x000fe2000f8e00ff */
[----:B------:R-:W-:-:S04]  /*13c0*/  UIADD3 UR4, UR4, 0x3f, URZ ;  /* 0x0000003f04047890 */ /* 0x000fc8000fffe03f */
[----:B------:R1:W-:Y:S01]  /*13d0*/  STL [R1+0xba8], R3 ;  /* 0x000ba80301007387 */ /* 0x0003e20000100800 */
[----:B------:R-:W-:-:S04]  /*13e0*/  USHF.R.S32.HI UR5, URZ, 0x1f, UR4 ;  /* 0x0000001f3f057899 */ /* 0x000fc80008011404 */
[----:B------:R-:W-:Y:S01]  /*13f0*/  ULEA.HI UR5, UR5, UR4, URZ, 0x6 ;  /* 0x0000000405057291 */ /* 0x000fe2000f8f303f */
[----:B-1----:R-:W-:Y:S01]  /*1400*/  IMAD.U32 R3, RZ, RZ, UR9 ;  /* 0x00000009ff037e24 */ /* 0x002fe2000f8e00ff */
[----:B------:R-:W-:Y:S02]  /*1410*/  USHF.L.U64.HI UR9, UR6, 0x8, UR7 ;  /* 0x0000000806097899 */ /* 0x000fe40008010207 */
[----:B------:R-:W-:-:S06]  /*1420*/  USHF.L.U32 UR7, UR6, 0x8, URZ ;  /* 0x0000000806077899 */ /* 0x000fcc000800063f */
[----:B------:R-:W-:Y:S01]  /*1430*/  IMAD.U32 R5, RZ, RZ, UR7 ;  /* 0x00000007ff057e24 */ /* 0x000fe2000f8e00ff */
[----:B---3--:R-:W-:Y:S01]  /*1440*/  R2UR UR8, R0 ;  /* 0x00000000000872ca */ /* 0x008fe200000e0000 */
[----:B------:R-:W-:Y:S01]  /*1450*/  IMAD.U32 R0, RZ, RZ, UR10 ;  /* 0x0000000aff007e24 */ /* 0x000fe2000f8e00ff */
[----:B------:R-:W-:Y:S02]  /*1460*/  USHF.L.U32 UR10, UR6, 0x3, URZ ;  /* 0x00000003060a7899 */ /* 0x000fe4000800063f */
[----:B------:R-:W-:Y:S02]  /*1470*/  USHF.R.S32.HI UR6, URZ, 0x6, UR5 ;  /* 0x000000063f067899 */ /* 0x000fe40008011405 */
[----:B------:R1:W-:Y:S01]  /*1480*/  STL [R1+0xb8c], R0 ;  /* 0x000b8c0001007387 */ /* 0x0003e20000100800 */
[----:B------:R-:W-:Y:S01]  /*1490*/  UMOV UR5, URZ ;  /* 0x0000003f00057c82 */ /* 0x000fe20008000000 */
[----:B------:R-:W-:Y:S02]  /*14a0*/  IMAD.U32 R4, RZ, RZ, UR10 ;  /* 0x0000000aff047e24 */ /* 0x000fe4000f8e00ff */
[----:B--2---:R-:W-:-:S03]  /*14b0*/  IMAD.U32 R6, RZ, RZ, UR6 ;  /* 0x00000006ff067e24 */ /* 0x004fc6000f8e00ff */
[----:B------:R-:W-:Y:S01]  /*14c0*/  ULOP3.LUT UR4, UR8, 0x1, URZ, 0xfc, !UPT ;  /* 0x0000000108047892 */ /* 0x000fe2000f8efc3f */
[----:B-1----:R-:W-:-:S05]  /*14d0*/  IMAD.U32 R0, RZ, RZ, UR9 ;  /* 0x00000009ff007e24 */ /* 0x002fca000f8e00ff */
[----:B------:R1:W-:Y:S04]  /*14e0*/  STL [R1+0xb90], R0 ;  /* 0x000b900001007387 */ /* 0x0003e80000100800 */
[----:B------:R2:W-:Y:S01]  /*14f0*/  STL [R1+0xb94], R5 ;  /* 0x000b940501007387 */ /* 0x0005e20000100800 */
[----:B-1----:R-:W-:Y:S01]  /*1500*/  IMAD.U32 R0, RZ, RZ, UR4 ;  /* 0x00000004ff007e24 */ /* 0x002fe2000f8e00ff */
[----:B------:R-:W-:Y:S02]  /*1510*/  UMOV UR4, URZ ;  /* 0x0000003f00047c82 */ /* 0x000fe40008000000 */
[----:B--2---:R-:W-:Y:S02]  /*1520*/  IMAD.U32 R5, RZ, RZ, UR4 ;  /* 0x00000004ff057e24 */ /* 0x004fe4000f8e00ff */
[----:B------:R1:W-:Y:S04]  /*1530*/  STL [R1+0xb9c], R0 ;  /* 0x000b9c0001007387 */ /* 0x0003e80000100800 */
[----:B------:R2:W-:Y:S01]  /*1540*/  STL [R1+0xbbc], R6 ;  /* 0x000bbc0601007387 */ /* 0x0005e20000100800 */
[----:B-1----:R-:W-:-:S05]  /*1550*/  IMAD.U32 R0, RZ, RZ, UR5 ;  /* 0x00000005ff007e24 */ /* 0x002fca000f8e00ff */
[----:B------:R2:W-:Y:S04]  /*1560*/  STL [R1+0xbb8], R0 ;  /* 0x000bb80001007387 */ /* 0x0005e80000100800 */
[----:B------:R2:W-:Y:S02]  /*1570*/  STL [R1+0xbb4], R5 ;  /* 0x000bb40501007387 */ /* 0x0005e40000100800 */
.L_x_161:
[----:B------:R-:W3:Y:S01]  /*1580*/  LDL R9, [R1+0xbb8] ;  /* 0x000bb80001097983 */ /* 0x000ee20000100800 */
[----:B-12---:R-:W1:Y:S03]  /*1590*/  LDC R6, c[0x0][0x28c] ;  /* 0x0000a300ff067b82 */ /* 0x006e660000000800 */
[----:B------:R-:W-:Y:S04]  /*15a0*/  STL [R1+0xb74], RZ ;  /* 0x000b74ff01007387 */ /* 0x000fe80000100800 */
        /* <DEDUP_REMOVED lines=725> */
[----:B------:R-:W-:Y:S04]  /*4300*/  STL [R1], RZ ;  /* 0x000000ff01007387 */ /* 0x000fe80000100800 */
[----:B------:R-:W-:Y:S04]  /*4310*/  STL [R1+0x4], RZ ;  /* 0x000004ff01007387 */ /* 0x000fe80000100800 */
[----:B------:R-:W-:Y:S04]  /*4320*/  STL [R1+0x8], RZ ;  /* 0x000008ff01007387 */ /* 0x000fe80000100800 */
[----:B------:R-:W-:Y:S04]  /*4330*/  STL [R1+0xc], RZ ;  /* 0x00000cff01007387 */ /* 0x000fe80000100800 */
[----:B------:R-:W-:Y:S04]  /*4340*/  STL [R1+0x10], RZ ;  /* 0x000010ff01007387 */ /* 0x000fe80000100800 */
[----:B------:R-:W-:Y:S04]  /*4350*/  STL [R1+0x14], RZ ;  /* 0x000014ff01007387 */ /* 0x000fe80000100800 */
[----:B------:R-:W-:Y:S04]  /*4360*/  STL [R1+0x18], RZ ;  /* 0x000018ff01007387 */ /* 0x000fe80000100800 */
[----:B------:R-:W-:Y:S04]  /*4370*/  STL [R1+0x1c], RZ ;  /* 0x00001cff01007387 */ /* 0x000fe80000100800 */
[----:B------:R-:W2:Y:S01]  /*4380*/  LDL R10, [R1+0xbb4] ;  /* 0x000bb400010a7983 */ /* 0x000ea20000100800 */
[----:B------:R-:W4:Y:S01]  /*4390*/  S2R R5, SR_TID.X ;  /* 0x0000000000057919 */ /* 0x000f220000002100 */
[----:B------:R-:W5:Y:S01]  /*43a0*/  S2UR UR8, SR_CgaCtaId ;  /* 0x00000000000879c3 */ /* 0x000f620000008800 */
[----:B----4-:R-:W-:-:S04]  /*43b0*/  LOP3.LUT R5, R5, 0x80, RZ, 0xc0, !PT ;  /* 0x0000008005057812 */ /* 0x010fc800078ec0ff */
[----:B------:R-:W-:-:S06]  /*43c0*/  SHF.R.U32.HI R5, RZ, 0x7, R5 ;  /* 0x00000007ff057819 */ /* 0x000fcc0000011605 */
[----:B------:R-:W4:Y:S01]  /*43d0*/  SHFL.IDX PT, R5, R5, RZ, 0x1f ;  /* 0x00001fff05057589 */ /* 0x000f2200000e0000 */
[----:B---3--:R-:W-:Y:S01]  /*43e0*/  R2UR UR6, R9 ;  /* 0x00000000090672ca */ /* 0x008fe200000e0000 */
[----:B------:R-:W-:Y:S01]  /*43f0*/  UMOV UR7, 0x400 ;  /* 0x0000040000077882 */ /* 0x000fe20000000000 */
[----:B----4-:R-:W-:-:S11]  /*4400*/  R2UR UR5, R5 ;  /* 0x00000000050572ca */ /* 0x010fd600000e0000 */
[----:B------:R-:W-:Y:S01]  /*4410*/  IMAD.U32 R8, RZ, RZ, UR6 ;  /* 0x00000006ff087e24 */ /* 0x000fe2000f8e00ff */
[----:B-----5:R-:W-:Y:S02]  /*4420*/  ULEA UR7, UR8, UR7, 0x18 ;  /* 0x0000000708077291 */ /* 0x020fe4000f8ec03f */
[----:B------:R-:W-:-:S04]  /*4430*/  ULEA.HI UR6, UR5, UR5, URZ, 0x1 ;  /* 0x0000000505067291 */ /* 0x000fc8000f8f083f */
[----:B------:R-:W-:-:S04]  /*4440*/  ULOP3.LUT UR6, UR6, 0xffffe, URZ, 0xc0, !UPT ;  /* 0x000ffffe06067892 */ /* 0x000fc8000f8ec03f */
[----:B------:R-:W-:-:S04]  /*4450*/  UIADD3 UR6, UR5, -UR6, URZ ;  /* 0x8000000605067290 */ /* 0x000fc8000fffe03f */
[----:B------:R-:W-:-:S04]  /*4460*/  ULEA UR6, UR6, UR7, 0xc ;  /* 0x0000000706067291 */ /* 0x000fc8000f8e603f */
[----:B------:R-:W-:-:S04]  /*4470*/  UIADD3 UR6, UR6, 0x100, URZ ;  /* 0x0000010006067890 */ /* 0x000fc8000fffe03f */
[----:B------:R-:W-:-:S04]  /*4480*/  USHF.R.U32.HI UR6, URZ, 0x4, UR6 ;  /* 0x000000043f067899 */ /* 0x000fc80008011606 */
[----:B------:R-:W-:Y:S01]  /*4490*/  ULOP3.LUT UR5, UR6, 0x3fff, URZ, 0xc0, !UPT ;  /* 0x00003fff06057892 */ /* 0x000fe2000f8ec03f */
[----:B-1----:R-:W-:-:S05]  /*44a0*/  ISETP.GE.AND P0, PT, R6, 0x1, PT ;  /* 0x000000010600780c */ /* 0x002fca0003f06270 */
[----:B------:R-:W-:Y:S01]  /*44b0*/  IMAD.U32 R5, RZ, RZ, UR5 ;  /* 0x00000005ff057e24 */ /* 0x000fe2000f8e00ff */
[----:B------:R-:W-:Y:S01]  /*44c0*/  UMOV UR4, URZ ;  /* 0x0000003f00047c82 */ /* 0x000fe20008000000 */
[----:B------:R-:W-:Y:S01]  /*44d0*/  UMOV UR12, URZ ;  /* 0x0000003f000c7c82 */ /* 0x000fe20008000000 */
[----:B------:R-:W-:Y:S02]  /*44e0*/  IMAD.U32 R7, RZ, RZ, UR4 ;  /* 0x00000004ff077e24 */ /* 0x000fe4000f8e00ff */
[----:B------:R1:W-:Y:S01]  /*44f0*/  STL [R1+0xb7c], R5 ;  /* 0x000b7c0501007387 */ /* 0x0003e20000100800 */
[----:B------:R-:W-:Y:S01]  /*4500*/  IMAD.U32 R6, RZ, RZ, UR7 ;  /* 0x00000007ff067e24 */ /* 0x000fe2000f8e00ff */
[----:B------:R-:W-:Y:S02]  /*4510*/  CS2R R236, SRZ ;  /* 0x0000000000ec7805 */ /* 0x000fe4000001ff00 */
[----:B------:R-:W-:Y:S02]  /*4520*/  CS2R R234, SRZ ;  /* 0x0000000000ea7805 */ /* 0x000fe4000001ff00 */
[----:B------:R-:W-:-:S02]  /*4530*/  CS2R R232, SRZ ;  /* 0x0000000000e87805 */ /* 0x000fc4000001ff00 */
[----:B------:R-:W-:Y:S02]  /*4540*/  CS2R R22, SRZ ;  /* 0x0000000000167805 */ /* 0x000fe4000001ff00 */
[----:B0-----:R-:W-:Y:S02]  /*4550*/  CS2R R20, SRZ ;  /* 0x0000000000147805 */ /* 0x001fe4000001ff00 */
[----:B------:R-:W-:Y:S02]  /*4560*/  CS2R R18, SRZ ;  /* 0x0000000000127805 */ /* 0x000fe4000001ff00 */
[----:B------:R-:W-:Y:S02]  /*4570*/  CS2R R16, SRZ ;  /* 0x0000000000107805 */ /* 0x000fe4000001ff00 */
[----:B------:R-:W-:Y:S02]  /*4580*/  CS2R R14, SRZ ;  /* 0x00000000000e7805 */ /* 0x000fe4000001ff00 */
[----:B------:R-:W-:-:S02]  /*4590*/  CS2R R12, SRZ ;  /* 0x00000000000c7805 */ /* 0x000fc4000001ff00 */
[----:B------:R-:W-:Y:S02]  /*45a0*/  CS2R R224, SRZ ;  /* 0x0000000000e07805 */ /* 0x000fe4000001ff00 */
[----:B------:R-:W-:Y:S02]  /*45b0*/  CS2R R226, SRZ ;  /* 0x0000000000e27805 */ /* 0x000fe4000001ff00 */
        /* <DEDUP_REMOVED lines=102> */
[----:B--2---:R-:W-:-:S13]  /*4c20*/  R2UR UR5, R10 ;  /* 0x000000000a0572ca */ /* 0x004fda00000e0000 */
[----:B-1----:R-:W-:Y:S01]  /*4c30*/  IMAD.U32 R5, RZ, RZ, UR5 ;  /* 0x00000005ff057e24 */ /* 0x002fe2000f8e00ff */
[----:B------:R-:W-:Y:S06]  /*4c40*/  @!P0 BRA `(.L_x_17) ;  /* 0x000000d000f88947 */ /* 0x000fec0003800000 */
[----:B------:R-:W2:Y:S02]  /*4c50*/  LDL R11, [R1+0xb9c] ;  /* 0x000b9c00010b7983 */ /* 0x000ea40000100800 */
[----:B--2---:R-:W-:-:S13]  /*4c60*/  R2UR UR4, R11 ;  /* 0x000000000b0472ca */ /* 0x004fda00000e0000 */
[----:B------:R-:W-:-:S06]  /*4c70*/  UISETP.NE.AND UP0, UPT, UR4, 0x3, UPT ;  /* 0x000000030400788c */ /* 0x000fcc000bf05270 */
[----:B------:R-:W-:-:S13]  /*4c80*/  PLOP3.LUT P1, PT, PT, PT, UP0, 0x80, 0x0 ;  /* 0x000000000000781c */ /* 0x000fda0003f2f008 */
[----:B------:R-:W-:Y:S05]  /*4c90*/  @!P1 BRA `(.L_x_18) ;  /* 0x0000000000049947 */ /* 0x000fea0003800000 */
[----:B------:R-:W-:Y:S01]  /*4ca0*/  BPT.TRAP 0x1 ;  /* 0x000000040000795c */ /* 0x000fe20000300000 */
.L_x_18:
[----:B------:R-:W-:Y:S02]  /*4cb0*/  R2UR UR6, R6 ;  /* 0x00000000060672ca */ /* 0x000fe400000e0000 */
[----:B------:R-:W-:Y:S02]  /*4cc0*/  R2UR UR4, R10 ;  /* 0x000000000a0472ca */ /* 0x000fe400000e0000 */
[----:B------:R-:W-:-:S11]  /*4cd0*/  R2UR UR5, R9 ;  /* 0x00000000090572ca */ /* 0x000fd600000e0000 */
[----:B------:R-:W-:Y:S02]  /*4ce0*/  ULEA UR4, UR4, UR6, 0x3 ;  /* 0x0000000604047291 */ /* 0x000fe4000f8e183f */
[----:B------:R-:W-:-:S05]  /*4cf0*/  IMAD.U32 R5, RZ, RZ, UR5 ;  /* 0x00000005ff057e24 */ /* 0x000fca000f8e00ff */
[----:B------:R-:W-:-:S04]  /*4d00*/  SHF.L.U32 R5, R5, 0x1f, RZ ;  /* 0x0000001f05057819 */ /* 0x000fc800000006ff */
[----:B------:R0:W1:Y:S01]  /*4d10*/  SYNCS.PHASECHK.TRANS64.TRYWAIT P0, [UR4], R5 ;  /* 0x00000005ff0075a7 */ /* 0x0000620008000144 */
[----:B------:R-:W-:Y:S05]  /*4d20*/  @!P1 BRA `(.L_x_19) ;  /* 0x0000000000049947 */ /* 0x000fea0003800000 */
[----:B------:R-:W-:Y:S01]  /*4d30*/  BPT.TRAP 0x1 ;  /* 0x000000040000795c */ /* 0x000fe20000300000 */
.L_x_19:
[----:B------:R2:W-:Y:S01]  /*4d40*/  STL [R1+0xb74], RZ ;  /* 0x000b74ff01007387 */ /* 0x0005e20000100800 */
[----:B------:R-:W-:Y:S02]  /*4d50*/  UMOV UR5, 0x2 ;  /* 0x0000000200057882 */ /* 0x000fe40000000000 */
[----:B------:R-:W-:Y:S01]  /*4d60*/  IMAD.U32 R7, RZ, RZ, UR5 ;  /* 0x00000005ff077e24 */ /* 0x000fe2000f8e00ff */
[----:B-1----:R-:W-:Y:S06]  /*4d70*/  @P0 BRA `(.L_x_20) ;  /* 0x0000000000080947 */ /* 0x002fec0003800000 */
[----:B------:R-:W1:Y:S02]  /*4d80*/  SYNCS.PHASECHK.TRANS64.TRYWAIT P0, [UR4], R5 ;  /* 0x00000005ff0075a7 */ /* 0x000e640008000144 */
[----:B-1----:R-:W-:Y:S05]  /*4d90*/  @!P0 BRA `(.L_x_21) ;  /* 0x0000060c00048947 */ /* 0x002fea0003800000 */
.L_x_20:
[----:B------:R-:W3:Y:S04]  /*4da0*/  LDL R9, [R1+0xb7c] ;  /* 0x000b7c0001097983 */ /* 0x000ee80000100800 */
[----:B------:R-:W-:Y:S04]  /*4db0*/  STL [R1+0xcd0], R7 ;  /* 0x000cd00701007387 */ /* 0x000fe80000100800 */
[----:B------:R-:W-:Y:S04]  /*4dc0*/  STL [R1+0xccc], R4 ;  /* 0x000ccc0401007387 */ /* 0x000fe80000100800 */
[----:B------:R-:W-:Y:S04]  /*4dd0*/  STL [R1+0xcc8], R3 ;  /* 0x000cc80301007387 */ /* 0x000fe80000100800 */
[----:B------:R-:W-:Y:S04]  /*4de0*/  STL [R1+0xcc4], R2 ;  /* 0x000cc40201007387 */ /* 0x000fe80000100800 */
[----:B------:R-:W-:Y:S04]  /*4df0*/  STL [R1+0xcc0], R0 ;  /* 0x000cc00001007387 */ /* 0x000fe80000100800 */
[----:B-1----:R-:W4:Y:S01]  /*4e00*/  LDL R8, [R1+0xbb4] ;  /* 0x000bb40001087983 */ /* 0x002f220000100800 */
[----:B------:R-:W-:Y:S01]  /*4e10*/  R2UR UR4, R6 ;  /* 0x00000000060472ca */ /* 0x000fe200000e0000 */
[----:B------:R-:W-:Y:S01]  /*4e20*/  WARPGROUP.ARRIVE ;  /* 0x00000000000079c5 */ /* 0x000fe20000000000 */
[----:B------:R-:W-:Y:S01]  /*4e30*/  UMOV UR7, 0x80000020 ;  /* 0x8000002000077882 */ /* 0x000fe20000000000 */
[----:B------:R-:W-:Y:S01]  /*4e40*/  STL [R1+0xcd4], R6 ;  /* 0x000cd40601007387 */ /* 0x000fe20000100800 */
[----:B------:R-:W-:Y:S01]  /*4e50*/  UMOV UR19, 0x80000020 ;  /* 0x8000002000137882 */ /* 0x000fe20000000000 */
[----:B------:R-:W-:Y:S01]  /*4e60*/  UMOV UR23, 0x80000020 ;  /* 0x8000002000177882 */ /* 0x000fe20000000000 */
[----:B------:R-:W-:Y:S01]  /*4e70*/  UMOV UR11, UR19 ;  /* 0x00000013000b7c82 */ /* 0x000fe20008000000 */
[----:B------:R-:W-:Y:S01]  /*4e80*/  UMOV UR59, 0x80000020 ;  /* 0x80000020003b7882 */ /* 0x000fe20000000000 */
[----:B------:R-:W-:Y:S01]  /*4e90*/  UMOV UR55, 0x80000020 ;  /* 0x8000002000377882 */ /* 0x000fe20000000000 */
[----:B------:R-:W-:Y:S01]  /*4ea0*/  UMOV UR51, 0x80000020 ;  /* 0x8000002000337882 */ /* 0x000fe20000000000 */
[----:B------:R-:W-:Y:S01]  /*4eb0*/  UMOV UR47, 0x80000020 ;  /* 0x80000020002f7882 */ /* 0x000fe20000000000 */
[----:B------:R-:W-:Y:S01]  /*4ec0*/  UMOV UR43, 0x80000020 ;  /* 0x80000020002b7882 */ /* 0x000fe20000000000 */
[----:B------:R-:W-:Y:S01]  /*4ed0*/  UMOV UR39, 0x80000020 ;  /* 0x8000002000277882 */ /* 0x000fe20000000000 */
[----:B------:R-:W-:Y:S01]  /*4ee0*/  UIADD3 UR4, UR4, 0x20100, URZ ;  /* 0x0002010004047890 */ /* 0x000fe2000fffe03f */
[----:B------:R-:W-:Y:S01]  /*4ef0*/  UMOV UR35, 0x80000020 ;  /* 0x8000002000237882 */ /* 0x000fe20000000000 */
[----:B------:R-:W-:-:S02]  /*4f00*/  UMOV UR31, 0x80000020 ;  /* 0x80000020001f7882 */ /* 0x000fc40000000000 */
[----:B------:R-:W-:Y:S01]  /*4f10*/  USHF.R.U32.HI UR4, URZ, 0x4, UR4 ;  /* 0x000000043f047899 */ /* 0x000fe20008011604 */
[----:B------:R-:W-:-:S03]  /*4f20*/  UMOV UR27, 0x80000020 ;  /* 0x80000020001b7882 */ /* 0x000fc60000000000 */
[----:B------:R-:W-:-:S04]  /*4f30*/  ULOP3.LUT UR4, UR4, 0x3fff, URZ, 0xc0, !UPT ;  /* 0x00003fff04047892 */ /* 0x000fc8000f8ec03f */
[----:B------:R-:W-:Y:S01]  /*4f40*/  ULOP3.LUT UR4, UR4, 0x10000, URZ, 0xfc, !UPT ;  /* 0x0001000004047892 */ /* 0x000fe2000f8efc3f */
[----:B---3--:R-:W-:-:S13]  /*4f50*/  R2UR UR5, R9 ;  /* 0x00000000090572ca */ /* 0x008fda00000e0000 */
[----:B------:R-:W-:Y:S01]  /*4f60*/  ULOP3.LUT UR5, UR5, 0x10000, URZ, 0xfc, !UPT ;  /* 0x0001000005057892 */ /* 0x000fe2000f8efc3f */
[----:B----4-:R1:W-:Y:S01]  /*4f70*/  STL [R1+0xcd8], R8 ;  /* 0x000cd80801007387 */ /* 0x0103e20000100800 */
[----:B------:R-:W-:-:S03]  /*4f80*/  R2UR UR6, R8 ;  /* 0x00000000080672ca */ /* 0x000fc600000e0000 */
[----:B------:R-:W-:Y:S04]  /*4f90*/  STL [R1+0xb70], RZ ;  /* 0x000b70ff01007387 */ /* 0x000fe80000100800 */
[----:B------:R-:W-:Y:S04]  /*4fa0*/  STL [R1+0xb6c], RZ ;  /* 0x000b6cff01007387 */ /* 0x000fe80000100800 */
[----:B------:R-:W-:Y:S02]  /*4fb0*/  STL [R1+0xb68], RZ ;  /* 0x000b68ff01007387 */ /* 0x000fe40000100800 */
[----:B------:R-:W-:-:S02]  /*4fc0*/  ULEA UR14, UR6, UR5, 0xb ;  /* 0x00000005060e7291 */ /* 0x000fc4000f8e583f */
[----:B------:R-:W-:Y:S01]  /*4fd0*/  STL [R1+0xb64], RZ ;  /* 0x000b64ff01007387 */ /* 0x000fe20000100800 */
[----:B------:R-:W-:Y:S01]  /*4fe0*/  UIMAD UR12, UR6, 0x3c0, UR4 ;  /* 0x000003c0060c78a4 */ /* 0x000fe2000f8e0204 */
[----:B------:R-:W-:Y:S02]  /*4ff0*/  UMOV UR5, 0x80000020 ;  /* 0x8000002000057882 */ /* 0x000fe40000000000 */
[----:B------:R-:W-:Y:S01]  /*5000*/  STL [R1+0xb60], RZ ;  /* 0x000b60ff01007387 */ /* 0x000fe20000100800 */
[----:B------:R-:W-:Y:S01]  /*5010*/  UMOV UR4, UR14 ;  /* 0x0000000e00047c82 */ /* 0x000fe20008000000 */
[----:B------:R-:W-:Y:S02]  /*5020*/  UIADD3 UR8, UR12, 0x40, URZ ;  /* 0x000000400c087890 */ /* 0x000fe4000fffe03f */
[----:B------:R-:W-:Y:S01]  /*5030*/  STL [R1+0xb5c], RZ ;  /* 0x000b5cff01007387 */ /* 0x000fe20000100800 */
[----:B------:R-:W-:Y:S01]  /*5040*/  UMOV UR6, UR12 ;  /* 0x0000000c00067c82 */ /* 0x000fe20008000000 */
[----:B------:R-:W-:Y:S01]  /*5050*/  UMOV UR16, UR4 ;  /* 0x0000000400107c82 */ /* 0x000fe20008000000 */
[----:B------:R-:W-:Y:S01]  /*5060*/  QGMMA.64x16x32.F32.E4M3.E4M3 R12, gdesc[UR4], RZ, !UPT, gsb0 ;  /* 0x00200000040c79f3 */ /* 0x000fe2000c0008ff */
[----:B------:R-:W-:Y:S01]  /*5070*/  STL [R1+0xb58], RZ ;  /* 0x000b58ff01007387 */ /* 0x000fe20000100800 */
[----:B------:R-:W-:Y:S01]  /*5080*/  UMOV UR17, UR5 ;  /* 0x0000000500117c82 */ /* 0x000fe20008000000 */
[----:B------:R-:W-:Y:S01]  /*5090*/  UMOV UR18, UR8 ;  /* 0x0000000800127c82 */ /* 0x000fe20008000000 */
[----:B------:R-:W-:Y:S01]  /*50a0*/  UIADD3 UR9, UR12, 0x80, URZ ;  /* 0x000000800c097890 */ /* 0x000fe2000fffe03f */
[----:B------:R-:W-:Y:S01]  /*50b0*/  STL [R1+0xb54], RZ ;  /* 0x000b54ff01007387 */ /* 0x000fe20000100800 */
[----:B------:R-:W-:Y:S01]  /*50c0*/  UMOV UR10, UR18 ;  /* 0x00000012000a7c82 */ /* 0x000fe20008000000 */
[----:B------:R-:W-:-:S02]  /*50d0*/  UIADD3 UR8, UR12, 0xc0, URZ ;  /* 0x000000c00c087890 */ /* 0x000fc4000fffe03f */
[----:B------:R-:W-:Y:S01]  /*50e0*/  STL [R1+0xb50], RZ ;  /* 0x000b50ff01007387 */ /* 0x000fe20000100800 */
[----:B------:R-:W-:Y:S01]  /*50f0*/  UMOV UR20, UR4 ;  /* 0x0000000400147c82 */ /* 0x000fe20008000000 */
[----:B------:R-:W-:Y:S01]  /*5100*/  UMOV UR21, UR5 ;  /* 0x0000000500157c82 */ /* 0x000fe20008000000 */
[----:B------:R-:W-:Y:S01]  /*5110*/  UIADD3 UR58, UR12, 0x100, URZ ;  /* 0x000001000c3a7890 */ /* 0x000fe2000fffe03f */
[----:B------:R-:W-:Y:S01]  /*5120*/  STL [R1+0xb4c], RZ ;  /* 0x000b4cff01007387 */ /* 0x000fe20000100800 */
[----:B------:R-:W-:Y:S01]  /*5130*/  UMOV UR22, UR8 ;  /* 0x0000000800167c82 */ /* 0x000fe20008000000 */
[----:B------:R-:W-:Y:S01]  /*5140*/  UMOV UR56, UR4 ;  /* 0x0000000400387c82 */ /* 0x000fe20008000000 */
[----:B------:R-:W-:Y:S01]  /*5150*/  UMOV UR57, UR5 ;  /* 0x0000000500397c82 */ /* 0x000fe20008000000 */
[----:B------:R-:W-:Y:S01]  /*5160*/  STL [R1+0xb48], RZ ;  /* 0x000b48ff01007387 */ /* 0x000fe20000100800 */
[----:B------:R-:W-:Y:S01]  /*5170*/  UIADD3 UR54, UR12, 0x140, URZ ;  /* 0x000001400c367890 */ /* 0x000fe2000fffe03f */
[----:B------:R-:W-:-:S02]  /*5180*/  UMOV UR52, UR4 ;  /* 0x0000000400347c82 */ /* 0x000fc40008000000 */
[----:B------:R-:W-:Y:S01]  /*5190*/  STL [R1+0xb44], RZ ;  /* 0x000b44ff01007387 */ /* 0x000fe20000100800 */
[----:B------:R-:W-:Y:S01]  /*51a0*/  UMOV UR53, UR5 ;  /* 0x0000000500357c82 */ /* 0x000fe20008000000 */
[----:B------:R-:W-:Y:S02]  /*51b0*/  UIADD3 UR50, UR12, 0x180, URZ ;  /* 0x000001800c327890 */ /* 0x000fe4000fffe03f */
[----:B------:R-:W-:Y:S01]  /*51c0*/  STL [R1+0xb40], RZ ;  /* 0x000b40ff01007387 */ /* 0x000fe20000100800 */
[----:B------:R-:W-:Y:S01]  /*51d0*/  UMOV UR48, UR4 ;  /* 0x0000000400307c82 */ /* 0x000fe20008000000 */
[----:B------:R-:W-:Y:S01]  /*51e0*/  UMOV UR49, UR5 ;  /* 0x0000000500317c82 */ /* 0x000fe20008000000 */
[----:B------:R-:W-:Y:S01]  /*51f0*/  UIADD3 UR46, UR12, 0x1c0, URZ ;  /* 0x000001c00c2e7890 */ /* 0x000fe2000fffe03f */
        /* <DEDUP_REMOVED lines=23> */
[----:B------:R-:W-:-:S02]  /*5370*/  WARPGROUP.DEPBAR.LE gsb0, 0x0 ;  /* 0x00008000000079c5 */ /* 0x000fc40000010000 */
[----:B------:R-:W-:Y:S01]  /*5380*/  STL [R1+0xb24], RZ ;  /* 0x000b24ff01007387 */ /* 0x000fe20000100800 */
[----:B------:R-:W-:Y:S01]  /*5390*/  IMAD.MOV.U32 R158, RZ, RZ, R12 ;  /* 0x000000ffff9e7224 */ /* 0x000fe200078e000c */
[----:B------:R-:W-:Y:S01]  /*53a0*/  UMOV UR8, UR22 ;  /* 0x0000001600087c82 */ /* 0x000fe20008000000 */
[----:B-1----:R-:W-:Y:S01]  /*53b0*/  IMAD.MOV.U32 R8, RZ, RZ, R13 ;  /* 0x000000ffff087224 */ /* 0x002fe200078e000d */
[----:B------:R-:W-:Y:S01]  /*53c0*/  STL [R1+0xb20], RZ ;  /* 0x000b20ff01007387 */ /* 0x000fe20000100800 */
[----:B------:R-:W-:Y:S01]  /*53d0*/  IMAD.MOV.U32 R7, RZ, RZ, R14 ;  /* 0x000000ffff077224 */ /* 0x000fe200078e000e */
[----:B------:R-:W-:Y:S01]  /*53e0*/  UIADD3 UR13, UR14, 0x2, URZ ;  /* 0x000000020e0d7890 */ /* 0x000fe2000fffe03f */
[----:B------:R-:W-:Y:S01]  /*53f0*/  IMAD.MOV.U32 R6, RZ, RZ, R15 ;  /* 0x000000ffff067224 */ /* 0x000fe200078e000f */
[----:B------:R-:W-:Y:S01]  /*5400*/  STL [R1+0xb1c], RZ ;  /* 0x000b1cff01007387 */ /* 0x000fe20000100800 */
[----:B------:R-:W-:Y:S02]  /*5410*/  IMAD.MOV.U32 R4, RZ, RZ, R16 ;  /* 0x000000ffff047224 */ /* 0x000fe400078e0010 */
[----:B------:R-:W-:Y:S01]  /*5420*/  IMAD.MOV.U32 R3, RZ, RZ, R17 ;  /* 0x000000ffff037224 */ /* 0x000fe200078e0011 */
[----:B------:R-:W-:Y:S01]  /*5430*/  STL [R1+0xb18], RZ ;  /* 0x000b18ff01007387 */ /* 0x000fe20000100800 */
[----:B------:R-:W-:-:S02]  /*5440*/  IMAD.MOV.U32 R2, RZ, RZ, R18 ;  /* 0x000000ffff027224 */ /* 0x000fc400078e0012 */
[----:B------:R-:W-:Y:S01]  /*5450*/  IMAD.MOV.U32 R0, RZ, RZ, R19 ;  /* 0x000000ffff007224 */ /* 0x000fe200078e0013 */
[----:B------:R-:W-:Y:S01]  /*5460*/  STL [R1+0xb14], RZ ;  /* 0x000b14ff01007387 */ /* 0x000fe20000100800 */
[----:B------:R-:W-:-:S03]  /*5470*/  WARPGROUP.ARRIVE ;  /* 0x00000000000079c5 */ /* 0x000fc60000000000 */
[----:B------:R-:W-:Y:S03]  /*5480*/  STL [R1+0xb10], RZ ;  /* 0x000b10ff01007387 */ /* 0x000fe60000100800 */
[----:B------:R-:W-:Y:S01]  /*5490*/  QGMMA.64x16x32.F32.E4M3.E4M3 R12, gdesc[UR16], RZ, !UPT, gsb0 ;  /* 0x00200000100c79f3 */ /* 0x000fe2000c0008ff */
[----:B------:R-:W-:Y:S01]  /*54a0*/  STL [R1+0xb0c], RZ ;  /* 0x000b0cff01007387 */ /* 0x000fe20000100800 */
[----:B------:R-:W-:Y:S01]  /*54b0*/  UMOV UR16, UR4 ;  /* 0x0000000400107c82 */ /* 0x000fe20008000000 */
[----:B------:R-:W-:Y:S01]  /*54c0*/  UMOV UR17, UR5 ;  /* 0x0000000500117c82 */ /* 0x000fe20008000000 */
[----:B------:R-:W-:Y:S01]  /*54d0*/  UMOV UR18, UR9 ;  /* 0x0000000900127c82 */ /* 0x000fe20008000000 */
[----:B------:R-:W-:Y:S01]  /*54e0*/  STL [R1+0xb08], RZ ;  /* 0x000b08ff01007387 */ /* 0x000fe20000100800 */
[----:B------:R-:W-:Y:S01]  /*54f0*/  UMOV UR19, 0x80000020 ;  /* 0x8000002000137882 */ /* 0x000fe20000000000 */
[----:B------:R-:W-:-:S02]  /*5500*/  UMOV UR9, UR23 ;  /* 0x0000001700097c82 */ /* 0x000fc40008000000 */
        /* <DEDUP_REMOVED lines=10> */
[----:B------:R-:W-:Y:S01]  /*55b0*/  STL [R1+0xadc], RZ ;  /* 0x000adcff01007387 */ /* 0x000fe20000100800 */
[----:B------:R-:W-:-:S03]  /*55c0*/  WARPGROUP.DEPBAR.LE gsb0, 0x0 ;  /* 0x00008000000079c5 */ /* 0x000fc60000010000 */
[----:B------:R-:W-:Y:S01]  /*55d0*/  STL [R1+0xad8], RZ ;  /* 0x000ad8ff01007387 */ /* 0x000fe20000100800 */
[----:B------:R-:W-:Y:S01]  /*55e0*/  WARPGROUP.ARRIVE ;  /* 0x00000000000079c5 */ /* 0x000fe20000000000 */
[----:B------:R-:W-:Y:S02]  /*55f0*/  IMAD.MOV.U32 R235, RZ, RZ, R12 ;  /* 0x000000ffffeb7224 */ /* 0x000fe400078e000c */
[----:B------:R-:W-:Y:S01]  /*5600*/  STL [R1+0xad4], RZ ;  /* 0x000ad4ff01007387 */ /* 0x000fe20000100800 */
[----:B------:R-:W-:Y:S02]  /*5610*/  IMAD.MOV.U32 R234, RZ, RZ, R13 ;  /* 0x000000ffffea7224 */ /* 0x000fe400078e000d */
[----:B------:R-:W-:Y:S01]  /*5620*/  QGMMA.64x16x32.F32.E4M3.E4M3 R24, gdesc[UR16], RZ, !UPT, gsb0 ;  /* 0x00200000101879f3 */ /* 0x000fe2000c0008ff */
[----:B------:R-:W-:Y:S01]  /*5630*/  STL [R1+0xad0], RZ ;  /* 0x000ad0ff01007387 */ /* 0x000fe20000100800 */
[----:B------:R-:W-:Y:S01]  /*5640*/  IMAD.MOV.U32 R233, RZ, RZ, R14 ;  /* 0x000000ffffe97224 */ /* 0x000fe200078e000e */
[----:B------:R-:W-:Y:S01]  /*5650*/  UMOV UR16, UR18 ;  /* 0x0000001200107c82 */ /* 0x000fe20008000000 */
[----:B------:R-:W-:Y:S01]  /*5660*/  IMAD.MOV.U32 R232, RZ, RZ, R15 ;  /* 0x000000ffffe87224 */ /* 0x000fe200078e000f */
[----:B------:R-:W-:Y:S01]  /*5670*/  STL [R1+0xacc], RZ ;  /* 0x000accff01007387 */ /* 0x000fe20000100800 */
[----:B------:R-:W-:Y:S01]  /*5680*/  IMAD.MOV.U32 R23, RZ, RZ, R16 ;  /* 0x000000ffff177224 */ /* 0x000fe200078e0010 */
[----:B------:R-:W-:Y:S01]  /*5690*/  UIADD3 UR18, UR12, 0x380, URZ ;  /* 0x000003800c127890 */ /* 0x000fe2000fffe03f */
[----:B------:R-:W-:Y:S01]  /*56a0*/  IMAD.MOV.U32 R22, RZ, RZ, R17 ;  /* 0x000000ffff167224 */ /* 0x000fe200078e0011 */
[----:B------:R-:W-:Y:S01]  /*56b0*/  STL [R1+0xac8], RZ ;  /* 0x000ac8ff01007387 */ /* 0x000fe20000100800 */
[----:B------:R-:W-:Y:S01]  /*56c0*/  IMAD.MOV.U32 R21, RZ, RZ, R18 ;  /* 0x000000ffff157224 */ /* 0x000fe200078e0012 */
[----:B------:R-:W-:Y:S01]  /*56d0*/  UMOV UR17, UR19 ;  /* 0x0000001300117c82 */ /* 0x000fe20008000000 */
[----:B------:R-:W-:Y:S01]  /*56e0*/  IMAD.MOV.U32 R20, RZ, RZ, R19 ;  /* 0x000000ffff147224 */ /* 0x000fe200078e0013 */
[----:B------:R-:W-:Y:S01]  /*56f0*/  STL [R1+0xac4], RZ ;  /* 0x000ac4ff01007387 */ /* 0x000fe20000100800 */
[----:B------:R-:W-:-:S03]  /*5700*/  UMOV UR19, 0x80000020 ;  /* 0x8000002000137882 */ /* 0x000fc60000000000 */
        /* <DEDUP_REMOVED lines=300> */
[----:B------:R-:W-:Y:S04]  /*69d0*/  STL.64 [R1+0x320], R24 ;  /* 0x0003201801007387 */ /* 0x000fe80000100a00 */
[----:B------:R-:W-:Y:S04]  /*69e0*/  STL.64 [R1+0x328], R26 ;  /* 0x0003281a01007387 */ /* 0x000fe80000100a00 */
[----:B------:R-:W-:Y:S04]  /*69f0*/  STL.64 [R1+0x330], R28 ;  /* 0x0003301c01007387 */ /* 0x000fe80000100a00 */
[----:B------:R1:W-:Y:S02]  /*6a00*/  STL.64 [R1+0x338], R30 ;  /* 0x0003381e01007387 */ /* 0x0003e40000100a00 */
[----:B-1----:R-:W-:-:S06]  /*6a10*/  WARPGROUP.ARRIVE ;  /* 0x00000000000079c5 */ /* 0x002fcc0000000000 */
[----:B------:R-:W-:Y:S01]  /*6a20*/  QGMMA.64x16x32.F32.E4M3.E4M3 R24, gdesc[UR20], RZ, !UPT, gsb0 ;  /* 0x00200000141879f3 */ /* 0x000fe2000c0008ff */
[----:B------:R-:W-:Y:S01]  /*6a30*/  UIADD3 UR20, UR14, 0x200, URZ ;  /* 0x000002000e147890 */ /* 0x000fe2000fffe03f */
[----:B------:R-:W-:Y:S01]  /*6a40*/  UMOV UR22, UR18 ;  /* 0x0000001200167c82 */ /* 0x000fe20008000000 */
[----:B------:R-:W-:Y:S01]  /*6a50*/  UMOV UR23, UR19 ;  /* 0x0000001300177c82 */ /* 0x000fe20008000000 */
[----:B------:R-:W-:Y:S01]  /*6a60*/  UMOV UR21, 0x80000020 ;  /* 0x8000002000157882 */ /* 0x000fe20000000000 */
[----:B------:R-:W-:Y:S02]  /*6a70*/  WARPGROUP.DEPBAR.LE gsb0, 0x0 ;  /* 0x00008000000079c5 */ /* 0x000fe40000010000 */
[----:B------:R-:W-:Y:S01]  /*6a80*/  WARPGROUP.ARRIVE ;  /* 0x00000000000079c5 */ /* 0x000fe20000000000 */
[----:B------:R-:W-:Y:S04]  /*6a90*/  STL.64 [R1+0x2a0], R24 ;  /* 0x0002a01801007387 */ /* 0x000fe80000100a00 */
[----:B------:R-:W-:Y:S01]  /*6aa0*/  STL.64 [R1+0x2a8], R26 ;  /* 0x0002a81a01007387 */ /* 0x000fe20000100a00 */
[----:B------:R-:W-:Y:S01]  /*6ab0*/  QGMMA.64x16x32.F32.E4M3.E4M3 R12, gdesc[UR56], RZ, !UPT, gsb0 ;  /* 0x00200000380c79f3 */ /* 0x000fe2000c0008ff */
[----:B------:R-:W-:Y:S01]  /*6ac0*/  UMOV UR56, UR8 ;  /* 0x0000000800387c82 */ /* 0x000fe20008000000 */
[----:B------:R-:W-:Y:S01]  /*6ad0*/  UMOV UR57, UR9 ;  /* 0x0000000900397c82 */ /* 0x000fe20008000000 */
[----:B------:R-:W-:Y:S01]  /*6ae0*/  STL.64 [R1+0x2b0], R28 ;  /* 0x0002b01c01007387 */ /* 0x000fe20000100a00 */
[----:B------:R-:W-:Y:S01]  /*6af0*/  UMOV UR8, UR4 ;  /* 0x0000000400087c82 */ /* 0x000fe20008000000 */
[----:B------:R-:W-:-:S02]  /*6b00*/  UMOV UR9, UR5 ;  /* 0x0000000500097c82 */ /* 0x000fc40008000000 */
[----:B------:R1:W-:Y:S01]  /*6b10*/  STL.64 [R1+0x2b8], R30 ;  /* 0x0002b81e01007387 */ /* 0x0003e20000100a00 */
[----:B------:R-:W-:Y:S02]  /*6b20*/  WARPGROUP.DEPBAR.LE gsb0, 0x0 ;  /* 0x00008000000079c5 */ /* 0x000fe40000010000 */
[----:B-1----:R-:W-:Y:S01]  /*6b30*/  WARPGROUP.ARRIVE ;  /* 0x00000000000079c5 */ /* 0x002fe20000000000 */
[----:B------:R-:W-:Y:S01]  /*6b40*/  STL.64 [R1+0x238], R18 ;  /* 0x0002381201007387 */ /* 0x000fe20000100a00 */
[----:B------:R-:W-:Y:S02]  /*6b50*/  IMAD.MOV.U32 R157, RZ, RZ, R14 ;  /* 0x000000ffff9d7224 */ /* 0x000fe400078e000e */
[----:B------:R-:W-:Y:S02]  /*6b60*/  IMAD.MOV.U32 R156, RZ, RZ, R15 ;  /* 0x000000ffff9c7224 */ /* 0x000fe400078e000f */
[----:B------:R-:W-:Y:S01]  /*6b70*/  QGMMA.64x16x32.F32.E4M3.E4M3 R24, gdesc[UR52], RZ, !UPT, gsb0 ;  /* 0x00200000341879f3 */ /* 0x000fe2000c0008ff */
[----:B------:R-:W-:Y:S01]  /*6b80*/  IMAD.MOV.U32 R155, RZ, RZ, R16 ;  /* 0x000000ffff9b7224 */ /* 0x000fe200078e0010 */
[----:B------:R-:W-:Y:S01]  /*6b90*/  UMOV UR52, UR16 ;  /* 0x0000001000347c82 */ /* 0x000fe20008000000 */
[----:B------:R-:W-:Y:S01]  /*6ba0*/  IMAD.MOV.U32 R154, RZ, RZ, R17 ;  /* 0x000000ffff9a7224 */ /* 0x000fe200078e0011 */
[----:B------:R-:W-:Y:S01]  /*6bb0*/  UMOV UR53, UR17 ;  /* 0x0000001100357c82 */ /* 0x000fe20008000000 */
[----:B------:R-:W-:Y:S01]  /*6bc0*/  IMAD.MOV.U32 R153, RZ, RZ, R12 ;  /* 0x000000ffff997224 */ /* 0x000fe200078e000c */
[----:B------:R-:W-:Y:S01]  /*6bd0*/  UMOV UR16, UR4 ;  /* 0x0000000400107c82 */ /* 0x000fe20008000000 */
[----:B------:R-:W-:Y:S01]  /*6be0*/  IMAD.MOV.U32 R152, RZ, RZ, R13 ;  /* 0x000000ffff987224 */ /* 0x000fe200078e000d */
[----:B------:R-:W-:Y:S01]  /*6bf0*/  UMOV UR17, UR5 ;  /* 0x0000000500117c82 */ /* 0x000fe20008000000 */
[----:B------:R-:W-:Y:S01]  /*6c00*/  UIADD3 UR4, UR14, 0x400, URZ ;  /* 0x000004000e047890 */ /* 0x000fe2000fffe03f */
[----:B------:R-:W-:-:S02]  /*6c10*/  WARPGROUP.DEPBAR.LE gsb0, 0x0 ;  /* 0x00008000000079c5 */ /* 0x000fc40000010000 */
[----:B------:R-:W-:Y:S04]  /*6c20*/  STL.64 [R1+0x1a0], R24 ;  /* 0x0001a01801007387 */ /* 0x000fe80000100a00 */
[----:B------:R-:W-:Y:S04]  /*6c30*/  STL.64 [R1+0x1a8], R26 ;  /* 0x0001a81a01007387 */ /* 0x000fe80000100a00 */
[----:B------:R-:W-:Y:S04]  /*6c40*/  STL.64 [R1+0x1b0], R28 ;  /* 0x0001b01c01007387 */ /* 0x000fe80000100a00 */
[----:B------:R1:W-:Y:S02]  /*6c50*/  STL.64 [R1+0x1b8], R30 ;  /* 0x0001b81e01007387 */ /* 0x0003e40000100a00 */
[----:B-1----:R-:W-:-:S06]  /*6c60*/  WARPGROUP.ARRIVE ;  /* 0x00000000000079c5 */ /* 0x002fcc0000000000 */
[----:B------:R-:W-:Y:S01]  /*6c70*/  QGMMA.64x16x32.F32.E4M3.E4M3 R24, gdesc[UR48], RZ, !UPT, gsb0 ;  /* 0x00200000301879f3 */ /* 0x000fe2000c0008ff */
[----:B------:R-:W-:Y:S01]  /*6c80*/  UMOV UR48, UR10 ;  /* 0x0000000a00307c82 */ /* 0x000fe20008000000 */
[----:B------:R-:W-:Y:S01]  /*6c90*/  UIADD3 UR10, UR12, 0x340, URZ ;  /* 0x000003400c0a7890 */ /* 0x000fe2000fffe03f */
[----:B------:R-:W-:Y:S01]  /*6ca0*/  UMOV UR49, UR11 ;  /* 0x0000000b00317c82 */ /* 0x000fe20008000000 */
[----:B------:R-:W-:Y:S01]  /*6cb0*/  UMOV UR11, 0x80000020 ;  /* 0x80000020000b7882 */ /* 0x000fe20000000000 */
[----:B------:R-:W-:Y:S01]  /*6cc0*/  UMOV UR5, UR49 ;  /* 0x0000003100057c82 */ /* 0x000fe20008000000 */
[----:B------:R-:W-:Y:S02]  /*6cd0*/  WARPGROUP.DEPBAR.LE gsb0, 0x0 ;  /* 0x00008000000079c5 */ /* 0x000fe40000010000 */
[----:B------:R-:W-:Y:S04]  /*6ce0*/  STL.64 [R1+0x120], R24 ;  /* 0x0001201801007387 */ /* 0x000fe80000100a00 */
[----:B------:R-:W-:Y:S04]  /*6cf0*/  STL.64 [R1+0x128], R26 ;  /* 0x0001281a01007387 */ /* 0x000fe80000100a00 */
[----:B------:R-:W-:Y:S04]  /*6d00*/  STL.64 [R1+0x130], R28 ;  /* 0x0001301c01007387 */ /* 0x000fe80000100a00 */
[----:B------:R1:W-:Y:S02]  /*6d10*/  STL.64 [R1+0x138], R30 ;  /* 0x0001381e01007387 */ /* 0x0003e40000100a00 */
[----:B-1----:R-:W-:-:S06]  /*6d20*/  WARPGROUP.ARRIVE ;  /* 0x00000000000079c5 */ /* 0x002fcc0000000000 */
[----:B------:R-:W-:Y:S03]  /*6d30*/  QGMMA.64x16x32.F32.E4M3.E4M3 R24, gdesc[UR44], RZ, !UPT, gsb0 ;  /* 0x002000002c1879f3 */ /* 0x000fe6000c0008ff */
[----:B------:R-:W-:Y:S02]  /*6d40*/  WARPGROUP.DEPBAR.LE gsb0, 0x0 ;  /* 0x00008000000079c5 */ /* 0x000fe40000010000 */
[----:B------:R-:W-:Y:S02]  /*6d50*/  IMAD.MOV.U32 R19, RZ, RZ, R24 ;  /* 0x000000ffff137224 */ /* 0x000fe400078e0018 */
[----:B------:R-:W-:Y:S02]  /*6d60*/  IMAD.MOV.U32 R18, RZ, RZ, R25 ;  /* 0x000000ffff127224 */ /* 0x000fe400078e0019 */
[----:B------:R-:W-:Y:S02]  /*6d70*/  IMAD.MOV.U32 R17, RZ, RZ, R26 ;  /* 0x000000ffff117224 */ /* 0x000fe400078e001a */
[----:B------:R-:W-:-:S02]  /*6d80*/  IMAD.MOV.U32 R16, RZ, RZ, R27 ;  /* 0x000000ffff107224 */ /* 0x000fc400078e001b */
[----:B------:R-:W-:Y:S02]  /*6d90*/  IMAD.MOV.U32 R15, RZ, RZ, R28 ;  /* 0x000000ffff0f7224 */ /* 0x000fe400078e001c */
[----:B------:R-:W-:Y:S02]  /*6da0*/  IMAD.MOV.U32 R14, RZ, RZ, R29 ;  /* 0x000000ffff0e7224 */ /* 0x000fe400078e001d */
[----:B------:R-:W-:Y:S02]  /*6db0*/  IMAD.MOV.U32 R13, RZ, RZ, R30 ;  /* 0x000000ffff0d7224 */ /* 0x000fe400078e001e */
[----:B------:R-:W-:Y:S02]  /*6dc0*/  IMAD.MOV.U32 R12, RZ, RZ, R31 ;  /* 0x000000ffff0c7224 */ /* 0x000fe400078e001f */
[----:B------:R-:W-:-:S06]  /*6dd0*/  WARPGROUP.ARRIVE ;  /* 0x00000000000079c5 */ /* 0x000fcc0000000000 */
[----:B------:R-:W-:Y:S03]  /*6de0*/  QGMMA.64x16x32.F32.E4M3.E4M3 R24, gdesc[UR40], RZ, !UPT, gsb0 ;  /* 0x00200000281879f3 */ /* 0x000fe6000c0008ff */
[----:B------:R-:W-:Y:S02]  /*6df0*/  WARPGROUP.DEPBAR.LE gsb0, 0x0 ;  /* 0x00008000000079c5 */ /* 0x000fe40000010000 */
[----:B------:R-:W-:Y:S01]  /*6e00*/  WARPGROUP.ARRIVE ;  /* 0x00000000000079c5 */ /* 0x000fe20000000000 */
[----:B------:R-:W-:Y:S01]  /*6e10*/  STL.64 [R1+0x20], R24 ;  /* 0x0000201801007387 */ /* 0x000fe20000100a00 */
[----:B------:R-:W-:Y:S02]  /*6e20*/  IMAD.MOV.U32 R11, RZ, RZ, R28 ;  /* 0x000000ffff0b7224 */ /* 0x000fe400078e001c */
[----:B------:R-:W-:Y:S01]  /*6e30*/  IMAD.MOV.U32 R10, RZ, RZ, R29 ;  /* 0x000000ffff0a7224 */ /* 0x000fe200078e001d */
[----:B------:R-:W-:Y:S01]  /*6e40*/  STL.64 [R1+0x28], R26 ;  /* 0x0000281a01007387 */ /* 0x000fe20000100a00 */
[----:B------:R-:W-:Y:S01]  /*6e50*/  QGMMA.64x16x32.F32.E4M3.E4M3 R208, gdesc[UR36], RZ, !UPT, gsb0 ;  /* 0x0020000024d079f3 */ /* 0x000fe2000c0008ff */
[----:B------:R-:W-:-:S02]  /*6e60*/  IMAD.MOV.U32 R9, RZ, RZ, R30 ;  /* 0x000000ffff097224 */ /* 0x000fc400078e001e */
[----:B0-----:R-:W-:Y:S01]  /*6e70*/  IMAD.MOV.U32 R5, RZ, RZ, R31 ;  /* 0x000000ffff057224 */ /* 0x001fe200078e001f */
[----:B------:R-:W-:Y:S02]  /*6e80*/  WARPGROUP.DEPBAR.LE gsb0, 0x0 ;  /* 0x00008000000079c5 */ /* 0x000fe40000010000 */
[----:B------:R-:W-:Y:S01]  /*6e90*/  WARPGROUP.ARRIVE ;  /* 0x00000000000079c5 */ /* 0x000fe20000000000 */
[----:B------:R0:W-:Y:S04]  /*6ea0*/  STL.64 [R1+0xd70], R214 ;  /* 0x000d70d601007387 */ /* 0x0001e80000100a00 */
[----:B------:R1:W-:Y:S01]  /*6eb0*/  STL.64 [R1+0xd68], R212 ;  /* 0x000d68d401007387 */ /* 0x0003e20000100a00 */
[----:B------:R-:W-:Y:S03]  /*6ec0*/  QGMMA.64x16x32.F32.E4M3.E4M3 R176, gdesc[UR32], RZ, !UPT, gsb0 ;  /* 0x0020000020b079f3 */ /* 0x000fe6000c0008ff */
[----:B------:R3:W-:Y:S04]  /*6ed0*/  STL.64 [R1+0xd60], R210 ;  /* 0x000d60d201007387 */ /* 0x0007e80000100a00 */
[----:B------:R4:W-:Y:S01]  /*6ee0*/  STL.64 [R1+0xd58], R208 ;  /* 0x000d58d001007387 */ /* 0x0009e20000100a00 */
[----:B0-----:R-:W-:-:S02]  /*6ef0*/  IMAD.MOV.U32 R214, RZ, RZ, R155 ;  /* 0x000000ffffd67224 */ /* 0x001fc400078e009b */
[----:B------:R-:W-:Y:S02]  /*6f00*/  IMAD.MOV.U32 R215, RZ, RZ, R154 ;  /* 0x000000ffffd77224 */ /* 0x000fe400078e009a */
[----:B-1----:R-:W-:Y:S02]  /*6f10*/  IMAD.MOV.U32 R212, RZ, RZ, R157 ;  /* 0x000000ffffd47224 */ /* 0x002fe400078e009d */
[----:B------:R-:W-:Y:S02]  /*6f20*/  IMAD.MOV.U32 R213, RZ, RZ, R156 ;  /* 0x000000ffffd57224 */ /* 0x000fe400078e009c */
[----:B---3--:R-:W-:Y:S02]  /*6f30*/  IMAD.MOV.U32 R210, RZ, RZ, R153 ;  /* 0x000000ffffd27224 */ /* 0x008fe400078e0099 */
[----:B------:R-:W-:Y:S02]  /*6f40*/  IMAD.MOV.U32 R211, RZ, RZ, R152 ;  /* 0x000000ffffd37224 */ /* 0x000fe400078e0098 */
[----:B----4-:R-:W-:-:S02]  /*6f50*/  IMAD.MOV.U32 R209, RZ, RZ, R158 ;  /* 0x000000ffffd17224 */ /* 0x010fc400078e009e */
[----:B------:R-:W-:Y:S01]  /*6f60*/  IMAD.MOV.U32 R208, RZ, RZ, R2 ;  /* 0x000000ffffd07224 */ /* 0x000fe200078e0002 */
        /* <DEDUP_REMOVED lines=13> */
[----:B------:R-:W-:-:S02]  /*7040*/  IMAD.MOV.U32 R209, RZ, RZ, R0 ;  /* 0x000000ffffd17224 */ /* 0x000fc400078e0000 */
[----:B----4-:R-:W-:Y:S02]  /*7050*/  IMAD.MOV.U32 R176, RZ, RZ, R208 ;  /* 0x000000ffffb07224 */ /* 0x010fe400078e00d0 */
[----:B------:R-:W-:Y:S02]  /*7060*/  IMAD.MOV.U32 R177, RZ, RZ, R209 ;  /* 0x000000ffffb17224 */ /* 0x000fe400078e00d1 */
[----:B------:R-:W-:Y:S02]  /*7070*/  IMAD.MOV.U32 R208, RZ, RZ, R21 ;  /* 0x000000ffffd07224 */ /* 0x000fe400078e0015 */
        /* <DEDUP_REMOVED lines=15> */
[----:B------:R-:W-:Y:S02]  /*7170*/  IMAD.MOV.U32 R179, RZ, RZ, R234 ;  /* 0x000000ffffb37224 */ /* 0x000fe400078e00ea */
[----:B------:R-:W-:Y:S02]  /*7180*/  IMAD.MOV.U32 R180, RZ, RZ, R233 ;  /* 0x000000ffffb47224 */ /* 0x000fe400078e00e9 */
[----:B------:R-:W-:Y:S02]  /*7190*/  IMAD.MOV.U32 R181, RZ, RZ, R232 ;  /* 0x000000ffffb57224 */ /* 0x000fe400078e00e8 */
[----:B------:R-:W-:Y:S02]  /*71a0*/  IMAD.MOV.U32 R182, RZ, RZ, R23 ;  /* 0x000000ffffb67224 */ /* 0x000fe400078e0017 */
[----:B------:R-:W-:Y:S02]  /*71b0*/  IMAD.MOV.U32 R183, RZ, RZ, R22 ;  /* 0x000000ffffb77224 */ /* 0x000fe400078e0016 */
[----:B----4-:R-:W-:-:S02]  /*71c0*/  IMAD.MOV.U32 R144, RZ, RZ, R176 ;  /* 0x000000ffff907224 */ /* 0x010fc400078e00b0 */
[----:B------:R-:W-:Y:S02]  /*71d0*/  IMAD.MOV.U32 R145, RZ, RZ, R177 ;  /* 0x000000ffff917224 */ /* 0x000fe400078e00b1 */
[----:B------:R-:W-:Y:S02]  /*71e0*/  IMAD.MOV.U32 R176, RZ, RZ, R208 ;  /* 0x000000ffffb07224 */ /* 0x000fe400078e00d0 */
[----:B------:R-:W-:Y:S02]  /*71f0*/  IMAD.MOV.U32 R177, RZ, RZ, R209 ;  /* 0x000000ffffb17224 */ /* 0x000fe400078e00d1 */
[----:B------:R-:W-:Y:S02]  /*7200*/  IMAD.MOV.U32 R208, RZ, RZ, R13 ;  /* 0x000000ffffd07224 */ /* 0x000fe400078e000d */
[----:B------:R-:W-:Y:S01]  /*7210*/  IMAD.MOV.U32 R209, RZ, RZ, R12 ;  /* 0x000000ffffd17224 */ /* 0x000fe200078e000c */
[----:B------:R-:W-:Y:S02]  /*7220*/  WARPGROUP.DEPBAR.LE gsb0, 0x0 ;  /* 0x00008000000079c5 */ /* 0x000fe40000010000 */
[----:B------:R-:W-:Y:S01]  /*7230*/  WARPGROUP.ARRIVE ;  /* 0x00000000000079c5 */ /* 0x000fe20000000000 */
[----:B------:R0:W-:Y:S04]  /*7240*/  STL.64 [R1+0xdd0], R118 ;  /* 0x000dd07601007387 */ /* 0x0001e80000100a00 */
[----:B------:R1:W-:Y:S01]  /*7250*/  STL.64 [R1+0xdc8], R116 ;  /* 0x000dc87401007387 */ /* 0x0003e20000100a00 */
[----:B------:R-:W-:Y:S01]  /*7260*/  QGMMA.64x16x32.F32.E4M3.E4M3 R80, gdesc[UR8], RZ, !UPT, gsb0 ;  /* 0x00200000085079f3 */ /* 0x000fe2000c0008ff */
[----:B------:R-:W-:Y:S01]  /*7270*/  UMOV UR8, UR20 ;  /* 0x0000001400087c82 */ /* 0x000fe20008000000 */
[----:B------:R-:W-:Y:S01]  /*7280*/  UMOV UR9, UR21 ;  /* 0x0000001500097c82 */ /* 0x000fe20008000000 */
[----:B------:R3:W-:Y:S04]  /*7290*/  STL.64 [R1+0xdc0], R114 ;  /* 0x000dc07201007387 */ /* 0x0007e80000100a00 */
[----:B------:R-:W-:Y:S01]  /*72a0*/  STL.64 [R1+0xdb8], R112 ;  /* 0x000db87001007387 */ /* 0x000fe20000100a00 */
        /* <DEDUP_REMOVED lines=21> */
[----:B------:R-:W-:Y:S01]  /*7400*/  STL.64 [R1+0xde8], R84 ;  /* 0x000de85401007387 */ /* 0x000fe20000100a00 */
[----:B------:R-:W-:Y:S01]  /*7410*/  QGMMA.64x16x32.F32.E4M3.E4M3 R48, gdesc[UR16], RZ, !UPT, gsb0 ;  /* 0x00200000103079f3 */ /* 0x000fe2000c0008ff */
[----:B------:R-:W-:-:S02]  /*7420*/  UIADD3 UR16, UR14, 0x600, URZ ;  /* 0x000006000e107890 */ /* 0x000fc4000fffe03f */
[----:B------:R-:W-:Y:S01]  /*7430*/  STL.64 [R1+0xde0], R82 ;  /* 0x000de05201007387 */ /* 0x000fe20000100a00 */
[----:B------:R-:W-:Y:S02]  /*7440*/  UMOV UR17, 0x80000020 ;  /* 0x8000002000117882 */ /* 0x000fe40000000000 */
[----:B------:R-:W-:Y:S01]  /*7450*/  UMOV UR25, UR17 ;  /* 0x0000001100197c82 */ /* 0x000fe20008000000 */
[----:B------:R1:W-:Y:S01]  /*7460*/  STL.64 [R1+0xdd8], R80 ;  /* 0x000dd85001007387 */ /* 0x0003e20000100a00 */
[----:B------:R-:W-:Y:S01]  /*7470*/  UMOV UR24, UR16 ;  /* 0x0000001000187c82 */ /* 0x000fe20008000000 */
        /* <DEDUP_REMOVED lines=10> */
[----:B0-----:R-:W-:-:S02]  /*7520*/  IMAD.MOV.U32 R86, RZ, RZ, R144 ;  /* 0x000000ffff567224 */ /* 0x001fc400078e0090 */
        /* <DEDUP_REMOVED lines=10> */
[----:B------:R-:W-:Y:S02]  /*75d0*/  IMAD.MOV.U32 R183, RZ, RZ, R209 ;  /* 0x000000ffffb77224 */ /* 0x000fe400078e00d1 */
[----:B-1----:R-:W-:-:S02]  /*75e0*/  IMAD.MOV.U32 R80, RZ, RZ, R114 ;  /* 0x000000ffff507224 */ /* 0x002fc400078e0072 */
[----:B------:R-:W-:Y:S02]  /*75f0*/  IMAD.MOV.U32 R81, RZ, RZ, R115 ;  /* 0x000000ffff517224 */ /* 0x000fe400078e0073 */
[----:B------:R-:W-:Y:S02]  /*7600*/  IMAD.MOV.U32 R114, RZ, RZ, R146 ;  /* 0x000000ffff727224 */ /* 0x000fe400078e0092 */
[----:B------:R-:W-:Y:S02]  /*7610*/  IMAD.MOV.U32 R82, RZ, RZ, R116 ;  /* 0x000000ffff527224 */ /* 0x000fe400078e0074 */
[----:B------:R-:W-:Y:S01]  /*7620*/  IMAD.MOV.U32 R115, RZ, RZ, R147 ;  /* 0x000000ffff737224 */ /* 0x000fe200078e0093 */
[----:B------:R-:W-:Y:S02]  /*7630*/  WARPGROUP.DEPBAR.LE gsb0, 0x0 ;  /* 0x00008000000079c5 */ /* 0x000fe40000010000 */
[----:B------:R-:W-:Y:S01]  /*7640*/  WARPGROUP.ARRIVE ;  /* 0x00000000000079c5 */ /* 0x000fe20000000000 */
[----:B------:R-:W-:Y:S01]  /*7650*/  STL.64 [R1+0xe10], R54 ;  /* 0x000e103601007387 */ /* 0x000fe20000100a00 */
[----:B------:R-:W-:-:S02]  /*7660*/  IMAD.MOV.U32 R146, RZ, RZ, R210 ;  /* 0x000000ffff927224 */ /* 0x000fc400078e00d2 */
[----:B------:R-:W-:Y:S01]  /*7670*/  IMAD.MOV.U32 R83, RZ, RZ, R117 ;  /* 0x000000ffff537224 */ /* 0x000fe200078e0075 */
[----:B------:R-:W-:Y:S01]  /*7680*/  STL.64 [R1+0xe08], R52 ;  /* 0x000e083401007387 */ /* 0x000fe20000100a00 */
[----:B------:R-:W-:Y:S01]  /*7690*/  QGMMA.64x16x32.F32.E4M3.E4M3 R40, gdesc[UR20], RZ, !UPT, gsb0 ;  /* 0x00200000142879f3 */ /* 0x000fe2000c0008ff */
[----:B------:R-:W-:Y:S01]  /*76a0*/  UMOV UR22, UR26 ;  /* 0x0000001a00167c82 */ /* 0x000fe20008000000 */
[----:B------:R-:W-:Y:S01]  /*76b0*/  UMOV UR23, UR27 ;  /* 0x0000001b00177c82 */ /* 0x000fe20008000000 */
[----:B------:R-:W-:Y:S01]  /*76c0*/  STL.64 [R1+0xe00], R50 ;  /* 0x000e003201007387 */ /* 0x000fe20000100a00 */
[----:B------:R-:W-:Y:S02]  /*76d0*/  IMAD.MOV.U32 R116, RZ, RZ, R148 ;  /* 0x000000ffff747224 */ /* 0x000fe400078e0094 */
[----:B------:R-:W-:Y:S01]  /*76e0*/  IMAD.MOV.U32 R147, RZ, RZ, R211 ;  /* 0x000000ffff937224 */ /* 0x000fe200078e00d3 */
[----:B------:R-:W-:Y:S01]  /*76f0*/  STL.64 [R1+0xdf8], R48 ;  /* 0x000df83001007387 */ /* 0x000fe20000100a00 */
[----:B------:R-:W-:-:S02]  /*7700*/  IMAD.MOV.U32 R84, RZ, RZ, R118 ;  /* 0x000000ffff547224 */ /* 0x000fc400078e0076 */
[----:B------:R-:W-:Y:S01]  /*7710*/  IMAD.MOV.U32 R117, RZ, RZ, R149 ;  /* 0x000000ffff757224 */ /* 0x000fe200078e0095 */
[----:B------:R-:W-:Y:S01]  /*7720*/  STL [R1+0x614], RZ ;  /* 0x000614ff01007387 */ /* 0x000fe20000100800 */
[----:B------:R-:W-:Y:S02]  /*7730*/  IMAD.MOV.U32 R148, RZ, RZ, R212 ;  /* 0x000000ffff947224 */ /* 0x000fe400078e00d4 */
[----:B------:R-:W-:Y:S02]  /*7740*/  IMAD.MOV.U32 R85, RZ, RZ, R119 ;  /* 0x000000ffff557224 */ /* 0x000fe400078e0077 */
[----:B------:R-:W-:Y:S02]  /*7750*/  IMAD.MOV.U32 R118, RZ, RZ, R150 ;  /* 0x000000ffff767224 */ /* 0x000fe400078e0096 */
[----:B------:R-:W-:Y:S02]  /*7760*/  IMAD.MOV.U32 R149, RZ, RZ, R213 ;  /* 0x000000ffff957224 */ /* 0x000fe400078e00d5 */
[----:B------:R-:W-:-:S02]  /*7770*/  IMAD.MOV.U32 R119, RZ, RZ, R151 ;  /* 0x000000ffff777224 */ /* 0x000fc400078e0097 */
[----:B------:R-:W-:Y:S02]  /*7780*/  IMAD.MOV.U32 R150, RZ, RZ, R214 ;  /* 0x000000ffff967224 */ /* 0x000fe400078e00d6 */
[----:B------:R-:W-:Y:S01]  /*7790*/  IMAD.MOV.U32 R151, RZ, RZ, R215 ;  /* 0x000000ffff977224 */ /* 0x000fe200078e00d7 */
[----:B------:R-:W-:Y:S02]  /*77a0*/  WARPGROUP.DEPBAR.LE gsb0, 0x0 ;  /* 0x00008000000079c5 */ /* 0x000fe40000010000 */
[----:B------:R-:W-:Y:S01]  /*77b0*/  WARPGROUP.ARRIVE ;  /* 0x00000000000079c5 */ /* 0x000fe20000000000 */
[----:B------:R-:W-:Y:S04]  /*77c0*/  STL.64 [R1+0xe30], R46 ;  /* 0x000e302e01007387 */ /* 0x000fe80000100a00 */
[----:B------:R-:W-:Y:S01]  /*77d0*/  STL.64 [R1+0xe28], R44 ;  /* 0x000e282c01007387 */ /* 0x000fe20000100a00 */
[----:B------:R-:W-:Y:S03]  /*77e0*/  QGMMA.64x16x32.F32.E4M3.E4M3 R72, gdesc[UR8], RZ, !UPT, gsb0 ;  /* 0x00200000084879f3 */ /* 0x000fe6000c0008ff */
[----:B------:R-:W-:Y:S04]  /*77f0*/  STL.64 [R1+0xe20], R42 ;  /* 0x000e202a01007387 */ /* 0x000fe80000100a00 */
[----:B------:R-:W-:Y:S04]  /*7800*/  STL.64 [R1+0xe18], R40 ;  /* 0x000e182801007387 */ /* 0x000fe80000100a00 */
[----:B------:R-:W-:Y:S04]  /*7810*/  STL [R1+0x610], RZ ;  /* 0x000610ff01007387 */ /* 0x000fe80000100800 */
[----:B------:R-:W-:Y:S04]  /*7820*/  STL [R1+0x60c], RZ ;  /* 0x00060cff01007387 */ /* 0x000fe80000100800 */
[----:B------:R-:W-:Y:S04]  /*7830*/  STL [R1+0x608], RZ ;  /* 0x000608ff01007387 */ /* 0x000fe80000100800 */
[----:B------:R-:W-:Y:S04]  /*7840*/  STL [R1+0x604], RZ ;  /* 0x000604ff01007387 */ /* 0x000fe80000100800 */
[----:B------:R-:W-:Y:S04]  /*7850*/  STL [R1+0x600], RZ ;  /* 0x000600ff01007387 */ /* 0x000fe80000100800 */
[----:B------:R-:W-:Y:S01]  /*7860*/  STL [R1+0x5fc], RZ ;  /* 0x0005fcff01007387 */ /* 0x000fe20000100800 */
[----:B------:R-:W-:-:S02]  /*7870*/  WARPGROUP.DEPBAR.LE gsb0, 0x0 ;  /* 0x00008000000079c5 */ /* 0x000fc40000010000 */
[----:B------:R-:W-:-:S06]  /*7880*/  WARPGROUP.ARRIVE ;  /* 0x00000000000079c5 */ /* 0x000fcc0000000000 */
[----:B------:R-:W-:Y:S01]  /*7890*/  QGMMA.64x16x32.F32.E4M3.E4M3 R104, gdesc[UR20], RZ, !UPT, gsb0 ;  /* 0x00200000146879f3 */ /* 0x000fe2000c0008ff */
[----:B------:R-:W-:Y:S01]  /*78a0*/  UMOV UR22, UR30 ;  /* 0x0000001e00167c82 */ /* 0x000fe20008000000 */
[----:B------:R-:W-:Y:S01]  /*78b0*/  UMOV UR23, UR31 ;  /* 0x0000001f00177c82 */ /* 0x000fe20008000000 */
[----:B------:R-:W-:Y:S02]  /*78c0*/  WARPGROUP.DEPBAR.LE gsb0, 0x0 ;  /* 0x00008000000079c5 */ /* 0x000fe40000010000 */
        /* <DEDUP_REMOVED lines=20> */
[----:B------:R-:W-:Y:S04]  /*7a10*/  STL.64 [R1], R24 ;  /* 0x0000001801007387 */ /* 0x000fe80000100a00 */
[----:B------:R-:W-:Y:S04]  /*7a20*/  STL.64 [R1+0x8], R26 ;  /* 0x0000081a01007387 */ /* 0x000fe80000100a00 */
[----:B------:R-:W-:Y:S04]  /*7a30*/  STL.64 [R1+0x10], R28 ;  /* 0x0000101c01007387 */ /* 0x000fe80000100a00 */
[----:B------:R0:W-:Y:S04]  /*7a40*/  STL.64 [R1+0x18], R30 ;  /* 0x0000181e01007387 */ /* 0x0001e80000100a00 */
[----:B------:R-:W-:Y:S01]  /*7a50*/  STL [R1+0x5f8], RZ ;  /* 0x0005f8ff01007387 */ /* 0x000fe20000100800 */
[----:B0-----:R-:W-:-:S06]  /*7a60*/  WARPGROUP.ARRIVE ;  /* 0x00000000000079c5 */ /* 0x001fcc0000000000 */
[----:B------:R-:W-:Y:S01]  /*7a70*/  QGMMA.64x16x32.F32.E4M3.E4M3 R24, gdesc[UR20], RZ, !UPT, gsb0 ;  /* 0x00200000141879f3 */ /* 0x000fe2000c0008ff */
[----:B------:R-:W-:Y:S01]  /*7a80*/  UMOV UR22, UR50 ;  /* 0x0000003200167c82 */ /* 0x000fe20008000000 */
[----:B------:R-:W-:Y:S01]  /*7a90*/  UMOV UR23, UR51 ;  /* 0x0000003300177c82 */ /* 0x000fe20008000000 */
[----:B------:R-:W-:Y:S02]  /*7aa0*/  WARPGROUP.DEPBAR.LE gsb0, 0x0 ;  /* 0x00008000000079c5 */ /* 0x000fe40000010000 */
[----:B------:R-:W-:Y:S04]  /*7ab0*/  STL.64 [R1+0x80], R24 ;  /* 0x0000801801007387 */ /* 0x000fe80000100a00 */
        /* <DEDUP_REMOVED lines=64> */
[----:B------:R-:W-:Y:S04]  /*7ec0*/  STL [R1+0x5dc], RZ ;  /* 0x0005dcff01007387 */ /* 0x000fe80000100800 */
[----:B------:R-:W-:Y:S01]  /*7ed0*/  STL [R1+0x5d8], RZ ;  /* 0x0005d8ff01007387 */ /* 0x000fe20000100800 */
[----:B0-----:R-:W-:-:S06]  /*7ee0*/  WARPGROUP.ARRIVE ;  /* 0x00000000000079c5 */ /* 0x001fcc0000000000 */
[----:B------:R-:W-:Y:S01]  /*7ef0*/  QGMMA.64x16x32.F32.E4M3.E4M3 R24, gdesc[UR20], RZ, !UPT, gsb0 ;  /* 0x00200000141879f3 */ /* 0x000fe2000c0008ff */
[----:B------:R-:W-:Y:S01]  /*7f00*/  UMOV UR22, UR6 ;  /* 0x0000000600167c82 */ /* 0x000fe20008000000 */
[----:B------:R-:W-:Y:S01]  /*7f10*/  UMOV UR23, UR7 ;  /* 0x0000000700177c82 */ /* 0x000fe20008000000 */
[----:B------:R-:W-:Y:S01]  /*7f20*/  UMOV UR20, UR4 ;  /* 0x0000000400147c82 */ /* 0x000fe20008000000 */
[----:B------:R-:W-:Y:S01]  /*7f30*/  UMOV UR21, 0x80000020 ;  /* 0x8000002000157882 */ /* 0x000fe20000000000 */
[----:B------:R-:W-:Y:S01]  /*7f40*/  UMOV UR4, UR48 ;  /* 0x0000003000047c82 */ /* 0x000fe20008000000 */
[----:B------:R-:W-:Y:S01]  /*7f50*/  UMOV UR8, UR20 ;  /* 0x0000001400087c82 */ /* 0x000fe20008000000 */
[----:B------:R-:W-:Y:S01]  /*7f60*/  UMOV UR9, UR21 ;  /* 0x0000001500097c82 */ /* 0x000fe20008000000 */
[----:B------:R-:W-:Y:S01]  /*7f70*/  UMOV UR48, UR16 ;  /* 0x0000001000307c82 */ /* 0x000fe20008000000 */
[----:B------:R-:W-:Y:S02]  /*7f80*/  WARPGROUP.DEPBAR.LE gsb0, 0x0 ;  /* 0x00008000000079c5 */ /* 0x000fe40000010000 */
[----:B------:R-:W-:Y:S04]  /*7f90*/  STL.64 [R1+0x400], R24 ;  /* 0x0004001801007387 */ /* 0x000fe80000100a00 */
[----:B------:R-:W-:Y:S04]  /*7fa0*/  STL.64 [R1+0x408], R26 ;  /* 0x0004081a01007387 */ /* 0x000fe80000100a00 */
[----:B------:R-:W-:Y:S04]  /*7fb0*/  STL.64 [R1+0x410], R28 ;  /* 0x0004101c01007387 */ /* 0x000fe80000100a00 */
[----:B------:R0:W-:Y:S02]  /*7fc0*/  STL.64 [R1+0x418], R30 ;  /* 0x0004181e01007387 */ /* 0x0001e40000100a00 */
        /* <DEDUP_REMOVED lines=75> */
[----:B------:R-:W-:Y:S01]  /*8480*/  WARPGROUP.ARRIVE ;  /* 0x00000000000079c5 */ /* 0x000fe20000000000 */
[----:B------:R-:W-:Y:S04]  /*8490*/  STL.64 [R1+0x60], R24 ;  /* 0x0000601801007387 */ /* 0x000fe80000100a00 */
[----:B------:R-:W-:Y:S01]  /*84a0*/  STL.64 [R1+0x68], R26 ;  /* 0x0000681a01007387 */ /* 0x000fe20000100a00 */
[----:B------:R-:W-:Y:S01]  /*84b0*/  QGMMA.64x16x32.F32.E4M3.E4M3 R224, gdesc[UR20], RZ, !UPT, gsb0 ;  /* 0x0020000014e079f3 */ /* 0x000fe2000c0008ff */
[----:B------:R-:W-:Y:S01]  /*84c0*/  UMOV UR22, UR38 ;  /* 0x0000002600167c82 */ /* 0x000fe20008000000 */
[----:B------:R-:W-:Y:S01]  /*84d0*/  UMOV UR23, UR39 ;  /* 0x0000002700177c82 */ /* 0x000fe20008000000 */
[----:B------:R-:W-:Y:S04]  /*84e0*/  STL.64 [R1+0x70], R28 ;  /* 0x0000701c01007387 */ /* 0x000fe80000100a00 */
[----:B------:R0:W-:Y:S04]  /*84f0*/  STL.64 [R1+0x78], R30 ;  /* 0x0000781e01007387 */ /* 0x0001e80000100a00 */
        /* <DEDUP_REMOVED lines=11> */
[----:B------:R-:W-:-:S02]  /*85b0*/  WARPGROUP.DEPBAR.LE gsb0, 0x0 ;  /* 0x00008000000079c5 */ /* 0x000fc40000010000 */
[----:B------:R-:W-:Y:S01]  /*85c0*/  WARPGROUP.ARRIVE ;  /* 0x00000000000079c5 */ /* 0x000fe20000000000 */
[----:B------:R-:W-:Y:S04]  /*85d0*/  STL [R1+0x58c], RZ ;  /* 0x00058cff01007387 */ /* 0x000fe80000100800 */
[----:B------:R-:W-:Y:S01]  /*85e0*/  STL [R1+0x588], RZ ;  /* 0x000588ff01007387 */ /* 0x000fe20000100800 */
[----:B------:R-:W-:Y:S01]  /*85f0*/  QGMMA.64x16x32.F32.E4M3.E4M3 R192, gdesc[UR20], RZ, !UPT, gsb0 ;  /* 0x0020000014c079f3 */ /* 0x000fe2000c0008ff */
[----:B------:R-:W-:Y:S01]  /*8600*/  UMOV UR22, UR34 ;  /* 0x0000002200167c82 */ /* 0x000fe20008000000 */
[----:B------:R-:W-:Y:S01]  /*8610*/  UMOV UR23, UR35 ;  /* 0x0000002300177c82 */ /* 0x000fe20008000000 */
        /* <DEDUP_REMOVED lines=32> */
[----:B------:R-:W-:Y:S02]  /*8820*/  WARPGROUP.DEPBAR.LE gsb0, 0x0 ;  /* 0x00008000000079c5 */ /* 0x000fe40000010000 */
[----:B0-----:R-:W-:-:S06]  /*8830*/  WARPGROUP.ARRIVE ;  /* 0x00000000000079c5 */ /* 0x001fcc0000000000 */
        /* <DEDUP_REMOVED lines=10> */
[----:B------:R-:W-:Y:S02]  /*88e0*/  WARPGROUP.DEPBAR.LE gsb0, 0x0 ;  /* 0x00008000000079c5 */ /* 0x000fe40000010000 */
[----:B------:R-:W-:-:S06]  /*88f0*/  WARPGROUP.ARRIVE ;  /* 0x00000000000079c5 */ /* 0x000fcc0000000000 */
[----:B------:R-:W-:Y:S03]  /*8900*/  QGMMA.64x16x32.F32.E4M3.E4M3 R88, gdesc[UR24], RZ, !UPT, gsb0 ;  /* 0x00200000185879f3 */ /* 0x000fe6000c0008ff */
        /* <DEDUP_REMOVED lines=13> */
[----:B------:R-:W-:Y:S01]  /*89e0*/  WARPGROUP.ARRIVE ;  /* 0x00000000000079c5 */ /* 0x000fe20000000000 */
[----:B------:R-:W-:Y:S04]  /*89f0*/  STL [R1+0xcf8], R216 ;  /* 0x000cf8d801007387 */ /* 0x000fe80000100800 */
[----:B------:R-:W-:Y:S01]  /*8a00*/  STL [R1+0xcf4], R217 ;  /* 0x000cf4d901007387 */ /* 0x000fe20000100800 */
[----:B------:R-:W-:Y:S03]  /*8a10*/  QGMMA.64x16x32.F32.E4M3.E4M3 R40, gdesc[UR44], RZ, !UPT, gsb0 ;  /* 0x002000002c2879f3 */ /* 0x000fe6000c0008ff */
[----:B------:R-:W-:Y:S04]  /*8a20*/  STL [R1+0xcf0], R218 ;  /* 0x000cf0da01007387 */ /* 0x000fe80000100800 */
[----:B------:R-:W-:Y:S04]  /*8a30*/  STL [R1+0xcec], R219 ;  /* 0x000cecdb01007387 */ /* 0x000fe80000100800 */
[----:B------:R-:W-:Y:S04]  /*8a40*/  STL [R1+0xce8], R220 ;  /* 0x000ce8dc01007387 */ /* 0x000fe80000100800 */
[----:B------:R-:W-:Y:S04]  /*8a50*/  STL [R1+0xce4], R221 ;  /* 0x000ce4dd01007387 */ /* 0x000fe80000100800 */
[----:B------:R-:W-:Y:S04]  /*8a60*/  STL [R1+0xce0], R222 ;  /* 0x000ce0de01007387 */ /* 0x000fe80000100800 */
[----:B------:R-:W-:Y:S04]  /*8a70*/  STL [R1+0xcdc], R223 ;  /* 0x000cdcdf01007387 */ /* 0x000fe80000100800 */
[----:B------:R-:W-:Y:S01]  /*8a80*/  STL [R1+0x580], RZ ;  /* 0x000580ff01007387 */ /* 0x000fe20000100800 */
[----:B------:R-:W-:-:S03]  /*8a90*/  WARPGROUP.DEPBAR.LE gsb0, 0x0 ;  /* 0x00008000000079c5 */ /* 0x000fc60000010000 */
[----:B------:R-:W-:Y:S04]  /*8aa0*/  STL.64 [R1+0x40], R40 ;  /* 0x0000402801007387 */ /* 0x000fe80000100a00 */
[----:B------:R-:W-:Y:S04]  /*8ab0*/  STL.64 [R1+0x48], R42 ;  /* 0x0000482a01007387 */ /* 0x000fe80000100a00 */
[----:B------:R-:W-:Y:S04]  /*8ac0*/  STL.64 [R1+0x50], R44 ;  /* 0x0000502c01007387 */ /* 0x000fe80000100a00 */
[----:B------:R0:W-:Y:S04]  /*8ad0*/  STL.64 [R1+0x58], R46 ;  /* 0x0000582e01007387 */ /* 0x0001e80000100a00 */
[----:B------:R-:W-:Y:S01]  /*8ae0*/  STL [R1+0x57c], RZ ;  /* 0x00057cff01007387 */ /* 0x000fe20000100800 */
[----:B0-----:R-:W-:-:S06]  /*8af0*/  WARPGROUP.ARRIVE ;  /* 0x00000000000079c5 */ /* 0x001fcc0000000000 */
[----:B------:R-:W-:Y:S03]  /*8b00*/  QGMMA.64x16x32.F32.E4M3.E4M3 R40, gdesc[UR48], RZ, !UPT, gsb0 ;  /* 0x00200000302879f3 */ /* 0x000fe6000c0008ff */
[----:B------:R-:W-:Y:S02]  /*8b10*/  WARPGROUP.DEPBAR.LE gsb0, 0x0 ;  /* 0x00008000000079c5 */ /* 0x000fe40000010000 */
[----:B------:R-:W-:Y:S01]  /*8b20*/  IMAD.MOV.U32 R216, RZ, RZ, R41 ;  /* 0x000000ffffd87224 */ /* 0x000fe200078e0029 */
[----:B------:R0:W-:Y:S01]  /*8b30*/  STL [R1+0xc0], R40 ;  /* 0x0000c02801007387 */ /* 0x0001e20000100800 */
[----:B------:R-:W-:Y:S02]  /*8b40*/  IMAD.MOV.U32 R217, RZ, RZ, R42 ;  /* 0x000000ffffd97224 */ /* 0x000fe400078e002a */
[----:B------:R-:W-:Y:S02]  /*8b50*/  IMAD.MOV.U32 R218, RZ, RZ, R43 ;  /* 0x000000ffffda7224 */ /* 0x000fe400078e002b */
[----:B------:R-:W-:-:S02]  /*8b60*/  IMAD.MOV.U32 R219, RZ, RZ, R44 ;  /* 0x000000ffffdb7224 */ /* 0x000fc400078e002c */
[----:B------:R-:W-:Y:S02]  /*8b70*/  IMAD.MOV.U32 R220, RZ, RZ, R45 ;  /* 0x000000ffffdc7224 */ /* 0x000fe400078e002d */
[----:B------:R-:W-:Y:S02]  /*8b80*/  IMAD.MOV.U32 R221, RZ, RZ, R46 ;  /* 0x000000ffffdd7224 */ /* 0x000fe400078e002e */
[----:B------:R-:W-:Y:S02]  /*8b90*/  IMAD.MOV.U32 R222, RZ, RZ, R47 ;  /* 0x000000ffffde7224 */ /* 0x000fe400078e002f */
[----:B0-----:R-:W-:-:S03]  /*8ba0*/  WARPGROUP.ARRIVE ;  /* 0x00000000000079c5 */ /* 0x001fc60000000000 */
[----:B------:R0:W-:Y:S03]  /*8bb0*/  STL [R1+0xd14], R222 ;  /* 0x000d14de01007387 */ /* 0x0001e60000100800 */
[----:B------:R-:W-:Y:S01]  /*8bc0*/  QGMMA.64x16x32.F32.E4M3.E4M3 R40, gdesc[UR52], RZ, !UPT, gsb0 ;  /* 0x00200000342879f3 */ /* 0x000fe2000c0008ff */
[----:B------:R1:W-:Y:S04]  /*8bd0*/  STL [R1+0xd10], R221 ;  /* 0x000d10dd01007387 */ /* 0x0003e80000100800 */
[----:B------:R3:W-:Y:S04]  /*8be0*/  STL [R1+0xd0c], R220 ;  /* 0x000d0cdc01007387 */ /* 0x0007e80000100800 */
[----:B------:R4:W-:Y:S04]  /*8bf0*/  STL [R1+0xd08], R219 ;  /* 0x000d08db01007387 */ /* 0x0009e80000100800 */
[----:B------:R2:W-:Y:S04]  /*8c00*/  STL [R1+0xd04], R218 ;  /* 0x000d04da01007387 */ /* 0x0005e80000100800 */
[----:B------:R2:W-:Y:S04]  /*8c10*/  STL [R1+0xd00], R217 ;  /* 0x000d00d901007387 */ /* 0x0005e80000100800 */
[----:B------:R2:W-:Y:S04]  /*8c20*/  STL [R1+0xcfc], R216 ;  /* 0x000cfcd801007387 */ /* 0x0005e80000100800 */
[----:B------:R-:W-:Y:S01]  /*8c30*/  STL [R1+0x578], RZ ;  /* 0x000578ff01007387 */ /* 0x000fe20000100800 */
[----:B------:R-:W-:-:S02]  /*8c40*/  WARPGROUP.DEPBAR.LE gsb0, 0x0 ;  /* 0x00008000000079c5 */ /* 0x000fc40000010000 */
[----:B0-----:R-:W-:Y:S01]  /*8c50*/  IMAD.MOV.U32 R222, RZ, RZ, R41 ;  /* 0x000000ffffde7224 */ /* 0x001fe200078e0029 */
[----:B------:R0:W-:Y:S01]  /*8c60*/  STL [R1+0x140], R40 ;  /* 0x0001402801007387 */ /* 0x0001e20000100800 */
[----:B-1----:R-:W-:Y:S02]  /*8c70*/  IMAD.MOV.U32 R221, RZ, RZ, R42 ;  /* 0x000000ffffdd7224 */ /* 0x002fe400078e002a */
[----:B---3--:R-:W-:Y:S02]  /*8c80*/  IMAD.MOV.U32 R220, RZ, RZ, R43 ;  /* 0x000000ffffdc7224 */ /* 0x008fe400078e002b */
[----:B----4-:R-:W-:Y:S02]  /*8c90*/  IMAD.MOV.U32 R219, RZ, RZ, R44 ;  /* 0x000000ffffdb7224 */ /* 0x010fe400078e002c */
[----:B--2---:R-:W-:Y:S02]  /*8ca0*/  IMAD.MOV.U32 R218, RZ, RZ, R45 ;  /* 0x000000ffffda7224 */ /* 0x004fe400078e002d */
[----:B------:R-:W-:-:S02]  /*8cb0*/  IMAD.MOV.U32 R217, RZ, RZ, R46 ;  /* 0x000000ffffd97224 */ /* 0x000fc400078e002e */
        /* <DEDUP_REMOVED lines=20> */
[----:B------:R-:W-:-:S03]  /*8e00*/  WARPGROUP.ARRIVE ;  /* 0x00000000000079c5 */ /* 0x000fc60000000000 */
[----:B------:R-:W-:Y:S03]  /*8e10*/  STL [R1+0xd50], R0 ;  /* 0x000d500001007387 */ /* 0x000fe60000100800 */
[----:B------:R-:W-:Y:S01]  /*8e20*/  QGMMA.64x16x32.F32.E4M3.E4M3 R40, gdesc[UR8], RZ, !UPT, gsb0 ;  /* 0x00200000082879f3 */ /* 0x000fe2000c0008ff */
[----:B------:R-:W-:Y:S01]  /*8e30*/  STL [R1+0xd4c], R2 ;  /* 0x000d4c0201007387 */ /* 0x000fe20000100800 */
[----:B------:R-:W-:Y:S01]  /*8e40*/  UMOV UR8, UR16 ;  /* 0x0000001000087c82 */ /* 0x000fe20008000000 */
[----:B------:R-:W-:Y:S01]  /*8e50*/  UMOV UR9, UR17 ;  /* 0x0000001100097c82 */ /* 0x000fe20008000000 */
[----:B------:R-:W-:Y:S01]  /*8e60*/  UMOV UR10, UR4 ;  /* 0x00000004000a7c82 */ /* 0x000fe20008000000 */
[----:B------:R-:W-:Y:S01]  /*8e70*/  STL [R1+0xd48], R3 ;  /* 0x000d480301007387 */ /* 0x000fe20000100800 */
[----:B------:R-:W-:Y:S01]  /*8e80*/  UMOV UR11, UR5 ;  /* 0x00000005000b7c82 */ /* 0x000fe20008000000 */
[----:B------:R-:W-:Y:S01]  /*8e90*/  UMOV UR4, UR16 ;  /* 0x0000001000047c82 */ /* 0x000fe20008000000 */
[----:B------:R-:W-:Y:S01]  /*8ea0*/  UMOV UR5, UR17 ;  /* 0x0000001100057c82 */ /* 0x000fe20008000000 */
[----:B------:R-:W-:Y:S04]  /*8eb0*/  STL [R1+0xd44], R4 ;  /* 0x000d440401007387 */ /* 0x000fe80000100800 */
[----:B------:R-:W-:Y:S04]  /*8ec0*/  STL [R1+0xd40], R7 ;  /* 0x000d400701007387 */ /* 0x000fe80000100800 */
[----:B------:R-:W-:Y:S04]  /*8ed0*/  STL [R1+0xd3c], R6 ;  /* 0x000d3c0601007387 */ /* 0x000fe80000100800 */
[----:B------:R-:W-:Y:S04]  /*8ee0*/  STL [R1+0xd38], R8 ;  /* 0x000d380801007387 */ /* 0x000fe80000100800 */
[----:B------:R-:W-:Y:S01]  /*8ef0*/  STL [R1+0xd34], R223 ;  /* 0x000d34df01007387 */ /* 0x000fe20000100800 */
[----:B------:R-:W-:-:S03]  /*8f00*/  WARPGROUP.DEPBAR.LE gsb0, 0x0 ;  /* 0x00008000000079c5 */ /* 0x000fc60000010000 */
[----:B------:R4:W-:Y:S01]  /*8f10*/  STL [R1+0x240], R40 ;  /* 0x0002402801007387 */ /* 0x0009e20000100800 */
[----:B0-----:R-:W-:Y:S02]  /*8f20*/  IMAD.MOV.U32 R216, RZ, RZ, R41 ;  /* 0x000000ffffd87224 */ /* 0x001fe400078e0029 */
[----:B-1----:R-:W-:Y:S01]  /*8f30*/  IMAD.MOV.U32 R217, RZ, RZ, R42 ;  /* 0x000000ffffd97224 */ /* 0x002fe200078e002a */
[----:B------:R-:W-:Y:S01]  /*8f40*/  STL [R1+0x570], RZ ;  /* 0x000570ff01007387 */ /* 0x000fe20000100800 */
[----:B--2---:R-:W-:Y:S02]  /*8f50*/  IMAD.MOV.U32 R222, RZ, RZ, R43 ;  /* 0x000000ffffde7224 */ /* 0x004fe400078e002b */
[----:B---3--:R-:W-:Y:S01]  /*8f60*/  IMAD.MOV.U32 R221, RZ, RZ, R44 ;  /* 0x000000ffffdd7224 */ /* 0x008fe200078e002c */
[----:B------:R-:W-:Y:S01]  /*8f70*/  STL [R1+0x56c], RZ ;  /* 0x00056cff01007387 */ /* 0x000fe20000100800 */
[----:B----4-:R-:W-:Y:S02]  /*8f80*/  IMAD.MOV.U32 R220, RZ, RZ, R45 ;  /* 0x000000ffffdc7224 */ /* 0x010fe400078e002d */
[----:B------:R-:W-:Y:S01]  /*8f90*/  IMAD.MOV.U32 R219, RZ, RZ, R46 ;  /* 0x000000ffffdb7224 */ /* 0x000fe200078e002e */
[----:B------:R-:W2:Y:S01]  /*8fa0*/  LDL.LU R208, [R1+0x238] ;  /* 0x0002380001d07983 */ /* 0x000ea20000300800 */
[----:B------:R-:W-:-:S02]  /*8fb0*/  IMAD.MOV.U32 R218, RZ, RZ, R47 ;  /* 0x000000ffffda7224 */ /* 0x000fc400078e002f */
[----:B------:R-:W-:Y:S01]  /*8fc0*/  WARPGROUP.ARRIVE ;  /* 0x00000000000079c5 */ /* 0x000fe20000000000 */
[----:B------:R-:W3:Y:S04]  /*8fd0*/  LDL.LU R209, [R1+0x23c] ;  /* 0x00023c0001d17983 */ /* 0x000ee80000300800 */
[----:B------:R-:W4:Y:S01]  /*8fe0*/  LDL.LU R210, [R1+0x320] ;  /* 0x0003200001d27983 */ /* 0x000f220000300800 */
[----:B------:R-:W-:Y:S03]  /*8ff0*/  QGMMA.64x16x32.F32.E4M3.E4M3 R40, gdesc[UR16], RZ, !UPT, gsb0 ;  /* 0x00200000102879f3 */ /* 0x000fe6000c0008ff */
[----:B------:R-:W4:Y:S04]  /*9000*/  LDL.LU R211, [R1+0x324] ;  /* 0x0003240001d37983 */ /* 0x000f280000300800 */
[----:B------:R-:W4:Y:S04]  /*9010*/  LDL.LU R212, [R1+0x328] ;  /* 0x0003280001d47983 */ /* 0x000f280000300800 */
[----:B------:R-:W4:Y:S04]  /*9020*/  LDL.LU R213, [R1+0x32c] ;  /* 0x00032c0001d57983 */ /* 0x000f280000300800 */
[----:B------:R-:W4:Y:S04]  /*9030*/  LDL.LU R214, [R1+0x330] ;  /* 0x0003300001d67983 */ /* 0x000f280000300800 */
[----:B------:R-:W4:Y:S01]  /*9040*/  LDL.LU R215, [R1+0x334] ;  /* 0x0003340001d77983 */ /* 0x000f220000300800 */
        /* <DEDUP_REMOVED lines=9> */
[----:B------:R-:W-:-:S06]  /*90e0*/  WARPGROUP.ARRIVE ;  /* 0x00000000000079c5 */ /* 0x000fcc0000000000 */
[----:B------:R-:W-:Y:S01]  /*90f0*/  QGMMA.64x16x32.F32.E4M3.E4M3 R40, gdesc[UR8], RZ, !UPT, gsb0 ;  /* 0x00200000082879f3 */ /* 0x000fe2000c0008ff */
[----:B------:R-:W-:Y:S02]  /*9100*/  UIADD3 UR8, UR12, 0x2, URZ ;  /* 0x000000020c087890 */ /* 0x000fe4000fffe03f */
        /* <DEDUP_REMOVED lines=10> */
[----:B------:R-:W-:Y:S01]  /*91b0*/  QGMMA.64x16x32.F32.E4M3.E4M3 R40, gdesc[UR4], RZ, !UPT, gsb0 ;  /* 0x00200000042879f3 */ /* 0x000fe2000c0008ff */
[----:B------:R-:W-:Y:S01]  /*91c0*/  UMOV UR4, UR13 ;  /* 0x0000000d00047c82 */ /* 0x000fe20008000000 */
[----:B------:R-:W-:Y:S01]  /*91d0*/  UMOV UR5, 0x80000020 ;  /* 0x8000002000057882 */ /* 0x000fe20000000000 */
[----:B------:R-:W-:Y:S01]  /*91e0*/  UMOV UR6, UR8 ;  /* 0x0000000800067c82 */ /* 0x000fe20008000000 */
[----:B------:R-:W-:Y:S01]  /*91f0*/  UMOV UR7, 0x80000020 ;  /* 0x8000002000077882 */ /* 0x000fe20000000000 */
[----:B------:R-:W-:Y:S02]  /*9200*/  WARPGROUP.DEPBAR.LE gsb0, 0x0 ;  /* 0x00008000000079c5 */ /* 0x000fe40000010000 */
[----:B------:R-:W-:Y:S01]  /*9210*/  WARPGROUP.ARRIVE ;  /* 0x00000000000079c5 */ /* 0x000fe20000000000 */
[----:B------:R-:W-:Y:S01]  /*9220*/  UIADD3 UR9, UR12, 0x42, URZ ;  /* 0x000000420c097890 */ /* 0x000fe2000fffe03f */
[----:B------:R-:W-:Y:S01]  /*9230*/  IMAD.MOV.U32 R19, RZ, RZ, R40 ;  /* 0x000000ffff137224 */ /* 0x000fe200078e0028 */
[----:B------:R-:W-:Y:S01]  /*9240*/  UMOV UR20, UR4 ;  /* 0x0000000400147c82 */ /* 0x000fe20008000000 */
[----:B------:R-:W-:Y:S01]  /*9250*/  UMOV UR21, UR5 ;  /* 0x0000000500157c82 */ /* 0x000fe20008000000 */
[----:B------:R-:W-:Y:S01]  /*9260*/  UMOV UR23, 0x80000020 ;  /* 0x8000002000177882 */ /* 0x000fe20000000000 */
[----:B------:R-:W-:Y:S01]  /*9270*/  QGMMA.64x16x32.F32.E4M3.E4M3 R80, gdesc[UR4], R80, gsb0 ;  /* 0x00200000045079f3 */ /* 0x000fe20008000850 */
[----:B------:R-:W-:Y:S01]  /*9280*/  IMAD.MOV.U32 R18, RZ, RZ, R41 ;  /* 0x000000ffff127224 */ /* 0x000fe200078e0029 */
[----:B------:R-:W-:Y:S01]  /*9290*/  UMOV UR22, UR9 ;  /* 0x0000000900167c82 */ /* 0x000fe20008000000 */
[----:B------:R-:W-:-:S02]  /*92a0*/  IMAD.MOV.U32 R17, RZ, RZ, R42 ;  /* 0x000000ffff117224 */ /* 0x000fc400078e002a */
[----:B------:R-:W-:Y:S02]  /*92b0*/  IMAD.MOV.U32 R16, RZ, RZ, R43 ;  /* 0x000000ffff107224 */ /* 0x000fe400078e002b */
[----:B------:R-:W-:Y:S02]  /*92c0*/  IMAD.MOV.U32 R15, RZ, RZ, R44 ;  /* 0x000000ffff0f7224 */ /* 0x000fe400078e002c */
[----:B------:R-:W-:Y:S02]  /*92d0*/  IMAD.MOV.U32 R14, RZ, RZ, R45 ;  /* 0x000000ffff0e7224 */ /* 0x000fe400078e002d */
[----:B------:R-:W-:Y:S02]  /*92e0*/  IMAD.MOV.U32 R13, RZ, RZ, R46 ;  /* 0x000000ffff0d7224 */ /* 0x000fe400078e002e */
[----:B------:R-:W-:Y:S01]  /*92f0*/  IMAD.MOV.U32 R12, RZ, RZ, R47 ;  /* 0x000000ffff0c7224 */ /* 0x000fe200078e002f */
[----:B------:R-:W-:Y:S02]  /*9300*/  WARPGROUP.DEPBAR.LE gsb0, 0x0 ;  /* 0x00008000000079c5 */ /* 0x000fe40000010000 */
[----:B------:R0:W-:Y:S04]  /*9310*/  STL.64 [R1+0x420], R80 ;  /* 0x0004205001007387 */ /* 0x0001e80000100a00 */
[----:B------:R1:W-:Y:S04]  /*9320*/  STL.64 [R1+0x428], R82 ;  /* 0x0004285201007387 */ /* 0x0003e80000100a00 */
[----:B------:R1:W-:Y:S04]  /*9330*/  STL.64 [R1+0x430], R84 ;  /* 0x0004305401007387 */ /* 0x0003e80000100a00 */
[----:B------:R1:W-:Y:S01]  /*9340*/  STL.64 [R1+0x438], R86 ;  /* 0x0004385601007387 */ /* 0x0003e20000100a00 */
[----:B0-----:R-:W-:-:S02]  /*9350*/  IMAD.MOV.U32 R80, RZ, RZ, R114 ;  /* 0x000000ffff507224 */ /* 0x001fc400078e0072 */
[----:B------:R-:W-:Y:S02]  /*9360*/  IMAD.MOV.U32 R81, RZ, RZ, R115 ;  /* 0x000000ffff517224 */ /* 0x000fe400078e0073 */
[----:B-1----:R-:W-:Y:S02]  /*9370*/  IMAD.MOV.U32 R82, RZ, RZ, R116 ;  /* 0x000000ffff527224 */ /* 0x002fe400078e0074 */
[----:B------:R-:W-:Y:S02]  /*9380*/  IMAD.MOV.U32 R83, RZ, RZ, R117 ;  /* 0x000000ffff537224 */ /* 0x000fe400078e0075 */
[----:B------:R-:W-:Y:S02]  /*9390*/  IMAD.MOV.U32 R84, RZ, RZ, R118 ;  /* 0x000000ffff547224 */ /* 0x000fe400078e0076 */
[----:B------:R-:W-:Y:S02]  /*93a0*/  IMAD.MOV.U32 R85, RZ, RZ, R119 ;  /* 0x000000ffff557224 */ /* 0x000fe400078e0077 */
[----:B------:R-:W-:-:S02]  /*93b0*/  IMAD.MOV.U32 R86, RZ, RZ, R144 ;  /* 0x000000ffff567224 */ /* 0x000fc400078e0090 */
[----:B------:R-:W-:Y:S02]  /*93c0*/  IMAD.MOV.U32 R87, RZ, RZ, R145 ;  /* 0x000000ffff577224 */ /* 0x000fe400078e0091 */
[----:B--2---:R-:W-:Y:S02]  /*93d0*/  IMAD.MOV.U32 R144, RZ, RZ, R208 ;  /* 0x000000ffff907224 */ /* 0x004fe400078e00d0 */
[----:B---3--:R-:W-:Y:S01]  /*93e0*/  IMAD.MOV.U32 R145, RZ, RZ, R209 ;  /* 0x000000ffff917224 */ /* 0x008fe200078e00d1 */
[----:B------:R-:W2:Y:S01]  /*93f0*/  LDL.LU R208, [R1+0x338] ;  /* 0x0003380001d07983 */ /* 0x000ea20000300800 */
[----:B------:R-:W-:-:S03]  /*9400*/  WARPGROUP.ARRIVE ;  /* 0x00000000000079c5 */ /* 0x000fc60000000000 */
[----:B------:R-:W3:Y:S03]  /*9410*/  LDL.LU R209, [R1+0x33c] ;  /* 0x00033c0001d17983 */ /* 0x000ee60000300800 */
[----:B------:R-:W-:Y:S01]  /*9420*/  QGMMA.64x16x32.F32.E4M3.E4M3 R80, gdesc[UR20], R80, gsb0 ;  /* 0x00200000145079f3 */ /* 0x000fe20008000850 */
[----:B------:R-:W-:Y:S02]  /*9430*/  IMAD.MOV.U32 R114, RZ, RZ, R146 ;  /* 0x000000ffff727224 */ /* 0x000fe400078e0092 */
[----:B------:R-:W-:Y:S02]  /*9440*/  IMAD.MOV.U32 R115, RZ, RZ, R147 ;  /* 0x000000ffff737224 */ /* 0x000fe400078e0093 */
[----:B----4-:R-:W-:Y:S02]  /*9450*/  IMAD.MOV.U32 R146, RZ, RZ, R210 ;  /* 0x000000ffff927224 */ /* 0x010fe400078e00d2 */
[----:B------:R-:W-:Y:S01]  /*9460*/  IMAD.MOV.U32 R116, RZ, RZ, R148 ;  /* 0x000000ffff747224 */ /* 0x000fe200078e0094 */
[----:B------:R-:W4:Y:S01]  /*9470*/  LDL.LU R210, [R1+0x2a0] ;  /* 0x0002a00001d27983 */ /* 0x000f220000300800 */
[----:B------:R-:W-:-:S02]  /*9480*/  IMAD.MOV.U32 R147, RZ, RZ, R211 ;  /* 0x000000ffff937224 */ /* 0x000fc400078e00d3 */
[----:B------:R-:W-:Y:S01]  /*9490*/  IMAD.MOV.U32 R117, RZ, RZ, R149 ;  /* 0x000000ffff757224 */ /* 0x000fe200078e0095 */
[----:B------:R-:W4:Y:S01]  /*94a0*/  LDL.LU R211, [R1+0x2a4] ;  /* 0x0002a40001d37983 */ /* 0x000f220000300800 */
[----:B------:R-:W-:Y:S02]  /*94b0*/  IMAD.MOV.U32 R148, RZ, RZ, R212 ;  /* 0x000000ffff947224 */ /* 0x000fe400078e00d4 */
[----:B------:R-:W-:Y:S01]  /*94c0*/  IMAD.MOV.U32 R118, RZ, RZ, R150 ;  /* 0x000000ffff767224 */ /* 0x000fe200078e0096 */
[----:B------:R-:W4:Y:S01]  /*94d0*/  LDL.LU R212, [R1+0x2a8] ;  /* 0x0002a80001d47983 */ /* 0x000f220000300800 */
[----:B------:R-:W-:Y:S02]  /*94e0*/  IMAD.MOV.U32 R149, RZ, RZ, R213 ;  /* 0x000000ffff957224 */ /* 0x000fe400078e00d5 */
[----:B------:R-:W-:Y:S01]  /*94f0*/  IMAD.MOV.U32 R119, RZ, RZ, R151 ;  /* 0x000000ffff777224 */ /* 0x000fe200078e0097 */
[----:B------:R-:W4:Y:S01]  /*9500*/  LDL.LU R213, [R1+0x2ac] ;  /* 0x0002ac0001d57983 */ /* 0x000f220000300800 */
[----:B------:R-:W-:-:S02]  /*9510*/  IMAD.MOV.U32 R150, RZ, RZ, R214 ;  /* 0x000000ffff967224 */ /* 0x000fc400078e00d6 */
[----:B------:R-:W-:Y:S01]  /*9520*/  IMAD.MOV.U32 R151, RZ, RZ, R215 ;  /* 0x000000ffff977224 */ /* 0x000fe200078e00d7 */
[----:B------:R-:W4:Y:S04]  /*9530*/  LDL.LU R214, [R1+0x2b0] ;  /* 0x0002b00001d67983 */ /* 0x000f280000300800 */
[----:B------:R-:W4:Y:S01]  /*9540*/  LDL.LU R215, [R1+0x2b4] ;  /* 0x0002b40001d77983 */ /* 0x000f220000300800 */
[----:B------:R-:W-:-:S03]  /*9550*/  WARPGROUP.DEPBAR.LE gsb0, 0x0 ;  /* 0x00008000000079c5 */ /* 0x000fc60000010000 */
[----:B------:R0:W-:Y:S04]  /*9560*/  STL.64 [R1+0x3a0], R80 ;  /* 0x0003a05001007387 */ /* 0x0001e80000100a00 */
[----:B------:R1:W-:Y:S04]  /*9570*/  STL.64 [R1+0x3a8], R82 ;  /* 0x0003a85201007387 */ /* 0x0003e80000100a00 */
[----:B------:R1:W-:Y:S04]  /*9580*/  STL.64 [R1+0x3b0], R84 ;  /* 0x0003b05401007387 */ /* 0x0003e80000100a00 */
[----:B------:R1:W-:Y:S04]  /*9590*/  STL.64 [R1+0x3b8], R86 ;  /* 0x0003b85601007387 */ /* 0x0003e80000100a00 */
[----:B------:R-:W4:Y:S04]  /*95a0*/  LDL.LU R54, [R1+0x2b8] ;  /* 0x0002b80001367983 */ /* 0x000f280000300800 */
[----:B------:R-:W4:Y:S01]  /*95b0*/  LDL.LU R55, [R1+0x2bc] ;  /* 0x0002bc0001377983 */ /* 0x000f220000300800 */
[----:B0-----:R-:W-:-:S03]  /*95c0*/  IMAD.MOV.U32 R80, RZ, RZ, R114 ;  /* 0x000000ffff507224 */ /* 0x001fc600078e0072 */
[----:B------:R-:W4:Y:S01]  /*95d0*/  LDL.LU R112, [R1+0x1a0] ;  /* 0x0001a00001707983 */ /* 0x000f220000300800 */
[----:B------:R-:W-:-:S03]  /*95e0*/  IMAD.MOV.U32 R81, RZ, RZ, R115 ;  /* 0x000000ffff517224 */ /* 0x000fc600078e0073 */
[----:B------:R-:W4:Y:S01]  /*95f0*/  LDL.LU R113, [R1+0x1a4] ;  /* 0x0001a40001717983 */ /* 0x000f220000300800 */
[----:B-1----:R-:W-:-:S03]  /*9600*/  IMAD.MOV.U32 R82, RZ, RZ, R116 ;  /* 0x000000ffff527224 */ /* 0x002fc600078e0074 */
[----:B------:R-:W4:Y:S01]  /*9610*/  LDL.LU R114, [R1+0x1a8] ;  /* 0x0001a80001727983 */ /* 0x000f220000300800 */
[----:B------:R-:W-:-:S03]  /*9620*/  IMAD.MOV.U32 R83, RZ, RZ, R117 ;  /* 0x000000ffff537224 */ /* 0x000fc600078e0075 */
[----:B------:R-:W4:Y:S01]  /*9630*/  LDL.LU R115, [R1+0x1ac] ;  /* 0x0001ac0001737983 */ /* 0x000f220000300800 */
[----:B------:R-:W-:-:S03]  /*9640*/  IMAD.MOV.U32 R84, RZ, RZ, R118 ;  /* 0x000000ffff547224 */ /* 0x000fc600078e0076 */
[----:B------:R-:W4:Y:S01]  /*9650*/  LDL.LU R116, [R1+0x1b0] ;  /* 0x0001b00001747983 */ /* 0x000f220000300800 */
[----:B------:R-:W-:-:S03]  /*9660*/  IMAD.MOV.U32 R85, RZ, RZ, R119 ;  /* 0x000000ffff557224 */ /* 0x000fc600078e0077 */
[----:B------:R-:W4:Y:S04]  /*9670*/  LDL.LU R117, [R1+0x1b4] ;  /* 0x0001b40001757983 */ /* 0x000f280000300800 */
[----:B------:R-:W4:Y:S04]  /*9680*/  LDL.LU R118, [R1+0x1b8] ;  /* 0x0001b80001767983 */ /* 0x000f280000300800 */
[----:B------:R-:W4:Y:S01]  /*9690*/  LDL.LU R119, [R1+0x1bc] ;  /* 0x0001bc0001777983 */ /* 0x000f220000300800 */
[----:B------:R-:W-:Y:S02]  /*96a0*/  IMAD.MOV.U32 R86, RZ, RZ, R144 ;  /* 0x000000ffff567224 */ /* 0x000fe400078e0090 */
[----:B------:R-:W-:Y:S01]  /*96b0*/  IMAD.MOV.U32 R87, RZ, RZ, R145 ;  /* 0x000000ffff577224 */ /* 0x000fe200078e0091 */
[----:B------:R-:W4:Y:S01]  /*96c0*/  LDL.LU R144, [R1+0x120] ;  /* 0x0001200001907983 */ /* 0x000f220000300800 */
[----:B------:R-:W-:-:S02]  /*96d0*/  IMAD.MOV.U32 R40, RZ, RZ, R146 ;  /* 0x000000ffff287224 */ /* 0x000fc400078e0092 */
[----:B------:R-:W-:Y:S01]  /*96e0*/  IMAD.MOV.U32 R41, RZ, RZ, R147 ;  /* 0x000000ffff297224 */ /* 0x000fe200078e0093 */
[----:B------:R-:W4:Y:S01]  /*96f0*/  LDL.LU R145, [R1+0x124] ;  /* 0x0001240001917983 */ /* 0x000f220000300800 */
[----:B------:R-:W-:-:S03]  /*9700*/  IMAD.MOV.U32 R42, RZ, RZ, R148 ;  /* 0x000000ffff2a7224 */ /* 0x000fc600078e0094 */
        /* <DEDUP_REMOVED lines=9> */
[----:B------:R-:W-:Y:S01]  /*97a0*/  UIADD3 UR26, UR12, 0x82, URZ ;  /* 0x000000820c1a7890 */ /* 0x000fe2000fffe03f */
[----:B------:R-:W-:Y:S01]  /*97b0*/  UMOV UR24, UR4 ;  /* 0x0000000400187c82 */ /* 0x000fe20008000000 */
[----:B------:R-:W-:Y:S01]  /*97c0*/  UMOV UR25, UR5 ;  /* 0x0000000500197c82 */ /* 0x000fe20008000000 */
[----:B------:R-:W-:Y:S01]  /*97d0*/  UMOV UR27, 0x80000020 ;  /* 0x80000020001b7882 */ /* 0x000fe20000000000 */
[----:B------:R-:W-:Y:S01]  /*97e0*/  UIADD3 UR8, UR12, 0xc2, URZ ;  /* 0x000000c20c087890 */ /* 0x000fe2000fffe03f */
[----:B------:R-:W-:Y:S01]  /*97f0*/  UMOV UR16, UR4 ;  /* 0x0000000400107c82 */ /* 0x000fe20008000000 */
[----:B------:R-:W-:Y:S01]  /*9800*/  UMOV UR17, UR5 ;  /* 0x0000000500117c82 */ /* 0x000fe20008000000 */
[----:B------:R-:W-:-:S04]  /*9810*/  UMOV UR19, 0x80000020 ;  /* 0x8000002000137882 */ /* 0x000fc80000000000 */
[----:B------:R-:W-:Y:S01]  /*9820*/  UMOV UR18, UR8 ;  /* 0x0000000800127c82 */ /* 0x000fe20008000000 */
[----:B------:R-:W-:Y:S01]  /*9830*/  UIADD3 UR58, UR12, 0x102, URZ ;  /* 0x000001020c3a7890 */ /* 0x000fe2000fffe03f */
[----:B------:R-:W-:Y:S01]  /*9840*/  UMOV UR56, UR4 ;  /* 0x0000000400387c82 */ /* 0x000fe20008000000 */
[----:B------:R-:W-:Y:S01]  /*9850*/  UMOV UR57, UR5 ;  /* 0x0000000500397c82 */ /* 0x000fe20008000000 */
[----:B------:R-:W-:Y:S01]  /*9860*/  UMOV UR59, 0x80000020 ;  /* 0x80000020003b7882 */ /* 0x000fe20000000000 */
[----:B--2---:R-:W-:Y:S02]  /*9870*/  IMAD.MOV.U32 R46, RZ, RZ, R208 ;  /* 0x000000ffff2e7224 */ /* 0x004fe400078e00d0 */
[----:B------:R-:W2:Y:S01]  /*9880*/  LDL.LU R208, [R1+0x20] ;  /* 0x0000200001d07983 */ /* 0x000ea20000300800 */
[----:B---3--:R-:W-:-:S03]  /*9890*/  IMAD.MOV.U32 R47, RZ, RZ, R209 ;  /* 0x000000ffff2f7224 */ /* 0x008fc600078e00d1 */
[----:B------:R-:W2:Y:S03]  /*98a0*/  LDL.LU R209, [R1+0x24] ;  /* 0x0000240001d17983 */ /* 0x000ea60000300800 */
[----:B------:R-:W-:-:S06]  /*98b0*/  WARPGROUP.ARRIVE ;  /* 0x00000000000079c5 */ /* 0x000fcc0000000000 */
[----:B------:R-:W-:Y:S01]  /*98c0*/  QGMMA.64x16x32.F32.E4M3.E4M3 R40, gdesc[UR24], R40, gsb0 ;  /* 0x00200000182879f3 */ /* 0x000fe20008000828 */
[----:B----4-:R-:W-:Y:S02]  /*98d0*/  IMAD.MOV.U32 R48, RZ, RZ, R210 ;  /* 0x000000ffff307224 */ /* 0x010fe400078e00d2 */
[----:B------:R-:W-:Y:S01]  /*98e0*/  IMAD.MOV.U32 R49, RZ, RZ, R211 ;  /* 0x000000ffff317224 */ /* 0x000fe200078e00d3 */
[----:B------:R-:W2:Y:S01]  /*98f0*/  LDL.LU R210, [R1+0x28] ;  /* 0x0000280001d27983 */ /* 0x000ea20000300800 */
[----:B------:R-:W-:-:S03]  /*9900*/  IMAD.MOV.U32 R50, RZ, RZ, R212 ;  /* 0x000000ffff327224 */ /* 0x000fc600078e00d4 */
[----:B------:R-:W2:Y:S01]  /*9910*/  LDL.LU R211, [R1+0x2c] ;  /* 0x00002c0001d37983 */ /* 0x000ea20000300800 */
[----:B------:R-:W-:Y:S02]  /*9920*/  IMAD.MOV.U32 R51, RZ, RZ, R213 ;  /* 0x000000ffff337224 */ /* 0x000fe400078e00d5 */
[----:B------:R-:W-:Y:S02]  /*9930*/  IMAD.MOV.U32 R52, RZ, RZ, R214 ;  /* 0x000000ffff347224 */ /* 0x000fe400078e00d6 */
[----:B------:R-:W-:Y:S01]  /*9940*/  IMAD.MOV.U32 R53, RZ, RZ, R215 ;  /* 0x000000ffff357224 */ /* 0x000fe200078e00d7 */
[----:B------:R-:W-:-:S05]  /*9950*/  WARPGROUP.DEPBAR.LE gsb0, 0x0 ;  /* 0x00008000000079c5 */ /* 0x000fca0000010000 */
[----:B------:R-:W-:-:S06]  /*9960*/  WARPGROUP.ARRIVE ;  /* 0x00000000000079c5 */ /* 0x000fcc0000000000 */
[----:B------:R-:W-:Y:S03]  /*9970*/  QGMMA.64x16x32.F32.E4M3.E4M3 R48, gdesc[UR16], R48, gsb0 ;  /* 0x00200000103079f3 */ /* 0x000fe60008000830 */
[----:B------:R-:W-:Y:S02]  /*9980*/  WARPGROUP.DEPBAR.LE gsb0, 0x0 ;  /* 0x00008000000079c5 */ /* 0x000fe40000010000 */
[----:B------:R-:W-:-:S06]  /*9990*/  WARPGROUP.ARRIVE ;  /* 0x00000000000079c5 */ /* 0x000fcc0000000000 */
[----:B------:R-:W-:Y:S01]  /*99a0*/  QGMMA.64x16x32.F32.E4M3.E4M3 R80, gdesc[UR56], R80, gsb0 ;  /* 0x00200000385079f3 */ /* 0x000fe20008000850 */
[----:B------:R-:W-:Y:S01]  /*99b0*/  UIADD3 UR54, UR12, 0x142, URZ ;  /* 0x000001420c367890 */ /* 0x000fe2000fffe03f */
[----:B------:R-:W-:Y:S01]  /*99c0*/  UMOV UR52, UR4 ;  /* 0x0000000400347c82 */ /* 0x000fe20008000000 */
[----:B------:R-:W-:Y:S01]  /*99d0*/  UMOV UR53, UR5 ;  /* 0x0000000500357c82 */ /* 0x000fe20008000000 */
[----:B------:R-:W-:Y:S01]  /*99e0*/  UMOV UR55, 0x80000020 ;  /* 0x8000002000377882 */ /* 0x000fe20000000000 */
        /* <DEDUP_REMOVED lines=17> */
[----:B------:R-:W-:Y:S02]  /*9b00*/  IMAD.MOV.U32 R212, RZ, RZ, R11 ;  /* 0x000000ffffd47224 */ /* 0x000fe400078e000b */
[----:B------:R-:W-:Y:S02]  /*9b10*/  IMAD.MOV.U32 R213, RZ, RZ, R10 ;  /* 0x000000ffffd57224 */ /* 0x000fe400078e000a */
[----:B------:R-:W-:Y:S02]  /*9b20*/  IMAD.MOV.U32 R214, RZ, RZ, R9 ;  /* 0x000000ffffd67224 */ /* 0x000fe400078e0009 */
[----:B------:R-:W-:Y:S01]  /*9b30*/  IMAD.MOV.U32 R215, RZ, RZ, R5 ;  /* 0x000000ffffd77224 */ /* 0x000fe200078e0005 */
[----:B------:R-:W-:Y:S01]  /*9b40*/  UIADD3 UR42, UR12, 0x202, URZ ;  /* 0x000002020c2a7890 */ /* 0x000fe2000fffe03f */
[----:B------:R-:W-:Y:S01]  /*9b50*/  UMOV UR40, UR4 ;  /* 0x0000000400287c82 */ /* 0x000fe20008000000 */
[----:B------:R-:W-:Y:S01]  /*9b60*/  UMOV UR41, UR5 ;  /* 0x0000000500297c82 */ /* 0x000fe20008000000 */
[----:B------:R-:W-:Y:S01]  /*9b70*/  UMOV UR43, 0x80000020 ;  /* 0x80000020002b7882 */ /* 0x000fe20000000000 */
[----:B------:R-:W-:Y:S04]  /*9b80*/  STL.64 [R1+0x320], R40 ;  /* 0x0003202801007387 */ /* 0x000fe80000100a00 */
[----:B------:R-:W-:Y:S04]  /*9b90*/  STL.64 [R1+0x328], R42 ;  /* 0x0003282a01007387 */ /* 0x000fe80000100a00 */
[----:B------:R-:W-:Y:S04]  /*9ba0*/  STL.64 [R1+0x330], R44 ;  /* 0x0003302c01007387 */ /* 0x000fe80000100a00 */
[----:B------:R0:W-:Y:S04]  /*9bb0*/  STL.64 [R1+0x338], R46 ;  /* 0x0003382e01007387 */ /* 0x0001e80000100a00 */
[----:B0-----:R-:W3:Y:S04]  /*9bc0*/  LDL.LU.64 R46, [R1+0xe30] ;  /* 0x000e3000012e7983 */ /* 0x001ee80000300a00 */
[----:B------:R-:W3:Y:S04]  /*9bd0*/  LDL.LU.64 R44, [R1+0xe28] ;  /* 0x000e2800012c7983 */ /* 0x000ee80000300a00 */
[----:B------:R-:W3:Y:S04]  /*9be0*/  LDL.LU.64 R42, [R1+0xe20] ;  /* 0x000e2000012a7983 */ /* 0x000ee80000300a00 */
[----:B------:R-:W3:Y:S01]  /*9bf0*/  LDL.LU.64 R40, [R1+0xe18] ;  /* 0x000e180001287983 */ /* 0x000ee20000300a00 */
[----:B------:R-:W-:-:S02]  /*9c00*/  WARPGROUP.DEPBAR.LE gsb0, 0x0 ;  /* 0x00008000000079c5 */ /* 0x000fc40000010000 */
[----:B--2---:R-:W-:-:S06]  /*9c10*/  WARPGROUP.ARRIVE ;  /* 0x00000000000079c5 */ /* 0x004fcc0000000000 */
[----:B------:R-:W-:Y:S01]  /*9c20*/  QGMMA.64x16x32.F32.E4M3.E4M3 R208, gdesc[UR40], R208, gsb0 ;  /* 0x0020000028d079f3 */ /* 0x000fe200080008d0 */
[----:B------:R-:W-:Y:S04]  /*9c30*/  STL.64 [R1+0x2a0], R48 ;  /* 0x0002a03001007387 */ /* 0x000fe80000100a00 */
[----:B------:R-:W-:Y:S04]  /*9c40*/  STL.64 [R1+0x2a8], R50 ;  /* 0x0002a83201007387 */ /* 0x000fe80000100a00 */
[----:B------:R-:W-:Y:S04]  /*9c50*/  STL.64 [R1+0x2b0], R52 ;  /* 0x0002b03401007387 */ /* 0x000fe80000100a00 */
[----:B------:R0:W-:Y:S04]  /*9c60*/  STL.64 [R1+0x2b8], R54 ;  /* 0x0002b83601007387 */ /* 0x0001e80000100a00 */
[----:B0-----:R-:W2:Y:S04]  /*9c70*/  LDL.LU.64 R54, [R1+0xe10] ;  /* 0x000e100001367983 */ /* 0x001ea80000300a00 */
[----:B------:R-:W2:Y:S04]  /*9c80*/  LDL.LU.64 R52, [R1+0xe08] ;  /* 0x000e080001347983 */ /* 0x000ea80000300a00 */
[----:B------:R-:W2:Y:S04]  /*9c90*/  LDL.LU.64 R50, [R1+0xe00] ;  /* 0x000e000001327983 */ /* 0x000ea80000300a00 */
[----:B------:R-:W2:Y:S04]  /*9ca0*/  LDL.LU.64 R48, [R1+0xdf8] ;  /* 0x000df80001307983 */ /* 0x000ea80000300a00 */
[----:B------:R-:W-:Y:S04]  /*9cb0*/  STL.64 [R1+0x220], R80 ;  /* 0x0002205001007387 */ /* 0x000fe80000100a00 */
[----:B------:R-:W-:Y:S04]  /*9cc0*/  STL.64 [R1+0x228], R82 ;  /* 0x0002285201007387 */ /* 0x000fe80000100a00 */
[----:B------:R-:W-:Y:S04]  /*9cd0*/  STL.64 [R1+0x230], R84 ;  /* 0x0002305401007387 */ /* 0x000fe80000100a00 */
[----:B------:R0:W-:Y:S04]  /*9ce0*/  STL.64 [R1+0x238], R86 ;  /* 0x0002385601007387 */ /* 0x0001e80000100a00 */
[----:B0-----:R-:W4:Y:S04]  /*9cf0*/  LDL.LU.64 R86, [R1+0xdf0] ;  /* 0x000df00001567983 */ /* 0x001f280000300a00 */
[----:B------:R-:W4:Y:S04]  /*9d00*/  LDL.LU.64 R84, [R1+0xde8] ;  /* 0x000de80001547983 */ /* 0x000f280000300a00 */
[----:B------:R-:W4:Y:S04]  /*9d10*/  LDL.LU.64 R82, [R1+0xde0] ;  /* 0x000de00001527983 */ /* 0x000f280000300a00 */
[----:B------:R-:W4:Y:S04]  /*9d20*/  LDL.LU.64 R80, [R1+0xdd8] ;  /* 0x000dd80001507983 */ /* 0x000f280000300a00 */
[----:B------:R-:W-:Y:S04]  /*9d30*/  STL.64 [R1+0x1a0], R112 ;  /* 0x0001a07001007387 */ /* 0x000fe80000100a00 */
[----:B------:R-:W-:Y:S04]  /*9d40*/  STL.64 [R1+0x1a8], R114 ;  /* 0x0001a87201007387 */ /* 0x000fe80000100a00 */
[----:B------:R-:W-:Y:S04]  /*9d50*/  STL.64 [R1+0x1b0], R116 ;  /* 0x0001b07401007387 */ /* 0x000fe80000100a00 */
[----:B------:R0:W-:Y:S04]  /*9d60*/  STL.64 [R1+0x1b8], R118 ;  /* 0x0001b87601007387 */ /* 0x0001e80000100a00 */
[----:B0-----:R-:W3:Y:S04]  /*9d70*/  LDL.LU.64 R118, [R1+0xdd0] ;  /* 0x000dd00001767983 */ /* 0x001ee80000300a00 */
[----:B------:R-:W3:Y:S04]  /*9d80*/  LDL.LU.64 R116, [R1+0xdc8] ;  /* 0x000dc80001747983 */ /* 0x000ee80000300a00 */
[----:B------:R-:W3:Y:S04]  /*9d90*/  LDL.LU.64 R114, [R1+0xdc0] ;  /* 0x000dc00001727983 */ /* 0x000ee80000300a00 */
[----:B------:R-:W3:Y:S04]  /*9da0*/  LDL.LU.64 R112, [R1+0xdb8] ;  /* 0x000db80001707983 */ /* 0x000ee80000300a00 */
        /* <DEDUP_REMOVED lines=11> */
[----:B------:R0:W-:Y:S01]  /*9e60*/  STL.64 [R1+0xb8], R182 ;  /* 0x0000b8b601007387 */ /* 0x0001e20000100a00 */
[----:B------:R-:W-:-:S03]  /*9e70*/  WARPGROUP.DEPBAR.LE gsb0, 0x0 ;  /* 0x00008000000079c5 */ /* 0x000fc60000010000 */
        /* <DEDUP_REMOVED lines=12> */
[----:B------:R-:W-:Y:S01]  /*9f40*/  UIADD3 UR38, UR12, 0x242, URZ ;  /* 0x000002420c267890 */ /* 0x000fe2000fffe03f */
[----:B------:R-:W-:Y:S01]  /*9f50*/  UMOV UR36, UR4 ;  /* 0x0000000400247c82 */ /* 0x000fe20008000000 */
[----:B------:R-:W-:Y:S01]  /*9f60*/  UMOV UR37, UR5 ;  /* 0x0000000500257c82 */ /* 0x000fe20008000000 */
[----:B------:R-:W-:Y:S01]  /*9f70*/  UMOV UR39, 0x80000020 ;  /* 0x8000002000277882 */ /* 0x000fe20000000000 */
        /* <DEDUP_REMOVED lines=8> */
[----:B------:R-:W-:-:S02]  /*a000*/  UMOV UR10, UR22 ;  /* 0x00000016000a7c82 */ /* 0x000fc40008000000 */
[----:B------:R-:W-:Y:S01]  /*a010*/  UMOV UR56, UR10 ;  /* 0x0000000a00387c82 */ /* 0x000fe20008000000 */
[----:B------:R-:W-:Y:S01]  /*a020*/  UIADD3 UR10, UR12, 0x302, URZ ;  /* 0x000003020c0a7890 */ /* 0x000fe2000fffe03f */
        /* <DEDUP_REMOVED lines=8> */
[----:B------:R-:W-:Y:S01]  /*a0b0*/  UMOV UR11, 0x80000020 ;  /* 0x80000020000b7882 */ /* 0x000fe20000000000 */
[----:B------:R-:W-:Y:S01]  /*a0c0*/  UMOV UR53, UR14 ;  /* 0x0000000e00357c82 */ /* 0x000fe20008000000 */
[----:B------:R-:W-:-:S02]  /*a0d0*/  UIADD3 UR14, UR12, 0x342, URZ ;  /* 0x000003420c0e7890 */ /* 0x000fc4000fffe03f */
[----:B------:R-:W-:Y:S01]  /*a0e0*/  UIADD3 UR18, UR12, 0x382, URZ ;  /* 0x000003820c127890 */ /* 0x000fe2000fffe03f */
[----:B------:R-:W-:Y:S02]  /*a0f0*/  UMOV UR13, UR5 ;  /* 0x00000005000d7c82 */ /* 0x000fe40008000000 */
[----:B------:R-:W-:Y:S01]  /*a100*/  UMOV UR12, UR4 ;  /* 0x00000004000c7c82 */ /* 0x000fe20008000000 */
[----:B------:R-:W-:Y:S01]  /*a110*/  UMOV UR15, 0x80000020 ;  /* 0x80000020000f7882 */ /* 0x000fe20000000000 */
[----:B---3--:R-:W-:-:S06]  /*a120*/  WARPGROUP.ARRIVE ;  /* 0x00000000000079c5 */ /* 0x008fcc0000000000 */
[----:B------:R-:W-:Y:S03]  /*a130*/  QGMMA.64x16x32.F32.E4M3.E4M3 R208, gdesc[UR36], R208, gsb0 ;  /* 0x0020000024d079f3 */ /* 0x000fe600080008d0 */
[----:B------:R-:W-:Y:S02]  /*a140*/  WARPGROUP.DEPBAR.LE gsb0, 0x0 ;  /* 0x00008000000079c5 */ /* 0x000fe40000010000 */
[----:B----4-:R-:W-:-:S06]  /*a150*/  WARPGROUP.ARRIVE ;  /* 0x00000000000079c5 */ /* 0x010fcc0000000000 */
[----:B------:R-:W-:Y:S03]  /*a160*/  QGMMA.64x16x32.F32.E4M3.E4M3 R176, gdesc[UR32], R176, gsb0 ;  /* 0x0020000020b079f3 */ /* 0x000fe600080008b0 */
[----:B------:R-:W-:Y:S02]  /*a170*/  WARPGROUP.DEPBAR.LE gsb0, 0x0 ;  /* 0x00008000000079c5 */ /* 0x000fe40000010000 */
[----:B--2---:R-:W-:-:S06]  /*a180*/  WARPGROUP.ARRIVE ;  /* 0x00000000000079c5 */ /* 0x004fcc0000000000 */
[----:B------:R-:W-:Y:S03]  /*a190*/  QGMMA.64x16x32.F32.E4M3.E4M3 R144, gdesc[UR28], R144, gsb0 ;  /* 0x002000001c9079f3 */ /* 0x000fe60008000890 */
[----:B------:R-:W-:Y:S02]  /*a1a0*/  WARPGROUP.DEPBAR.LE gsb0, 0x0 ;  /* 0x00008000000079c5 */ /* 0x000fe40000010000 */
[----:B------:R-:W-:-:S06]  /*a1b0*/  WARPGROUP.ARRIVE ;  /* 0x00000000000079c5 */ /* 0x000fcc0000000000 */
[----:B------:R-:W-:Y:S03]  /*a1c0*/  QGMMA.64x16x32.F32.E4M3.E4M3 R112, gdesc[UR8], R112, gsb0 ;  /* 0x00200000087079f3 */ /* 0x000fe60008000870 */
[----:B------:R-:W-:Y:S02]  /*a1d0*/  WARPGROUP.DEPBAR.LE gsb0, 0x0 ;  /* 0x00008000000079c5 */ /* 0x000fe40000010000 */
[----:B------:R-:W-:-:S06]  /*a1e0*/  WARPGROUP.ARRIVE ;  /* 0x00000000000079c5 */ /* 0x000fcc0000000000 */
[----:B------:R-:W-:Y:S01]  /*a1f0*/  QGMMA.64x16x32.F32.E4M3.E4M3 R80, gdesc[UR12], R80, gsb0 ;  /* 0x002000000c5079f3 */ /* 0x000fe20008000850 */
        /* <DEDUP_REMOVED lines=10> */
[----:B------:R-:W-:Y:S04]  /*a2a0*/  STL.64 [R1+0xbd8], R214 ;  /* 0x000bd8d601007387 */ /* 0x000fe80000100a00 */
[----:B------:R-:W-:Y:S04]  /*a2b0*/  STL.64 [R1+0xbd0], R212 ;  /* 0x000bd0d401007387 */ /* 0x000fe80000100a00 */
[----:B------:R-:W-:Y:S04]  /*a2c0*/  STL.64 [R1+0xbc8], R210 ;  /* 0x000bc8d201007387 */ /* 0x000fe80000100a00 */
[----:B------:R0:W-:Y:S01]  /*a2d0*/  STL.64 [R1+0xbc0], R208 ;  /* 0x000bc0d001007387 */ /* 0x0001e20000100a00 */
[----:B------:R-:W-:-:S02]  /*a2e0*/  WARPGROUP.DEPBAR.LE gsb0, 0x0 ;  /* 0x00008000000079c5 */ /* 0x000fc40000010000 */
[----:B------:R-:W-:-:S06]  /*a2f0*/  WARPGROUP.ARRIVE ;  /* 0x00000000000079c5 */ /* 0x000fcc0000000000 */
[----:B------:R-:W-:Y:S01]  /*a300*/  QGMMA.64x16x32.F32.E4M3.E4M3 R40, gdesc[UR20], R40, gsb0 ;  /* 0x00200000142879f3 */ /* 0x000fe20008000828 */
[----:B------:R-:W-:Y:S04]  /*a310*/  STL.64 [R1+0xbf8], R182 ;  /* 0x000bf8b601007387 */ /* 0x000fe80000100a00 */
[----:B------:R-:W-:Y:S04]  /*a320*/  STL.64 [R1+0xbf0], R180 ;  /* 0x000bf0b401007387 */ /* 0x000fe80000100a00 */
[----:B------:R-:W-:Y:S04]  /*a330*/  STL.64 [R1+0xbe8], R178 ;  /* 0x000be8b201007387 */ /* 0x000fe80000100a00 */
[----:B------:R1:W-:Y:S04]  /*a340*/  STL.64 [R1+0xbe0], R176 ;  /* 0x000be0b001007387 */ /* 0x0003e80000100a00 */
[----:B------:R-:W-:Y:S04]  /*a350*/  STL.64 [R1+0xc18], R150 ;  /* 0x000c189601007387 */ /* 0x000fe80000100a00 */
[----:B------:R-:W-:Y:S04]  /*a360*/  STL.64 [R1+0xc10], R148 ;  /* 0x000c109401007387 */ /* 0x000fe80000100a00 */
[----:B------:R-:W-:Y:S04]  /*a370*/  STL.64 [R1+0xc08], R146 ;  /* 0x000c089201007387 */ /* 0x000fe80000100a00 */
[----:B------:R-:W-:Y:S04]  /*a380*/  STL.64 [R1+0xc00], R144 ;  /* 0x000c009001007387 */ /* 0x000fe80000100a00 */
        /* <DEDUP_REMOVED lines=12> */
[----:B------:R-:W-:Y:S04]  /*a450*/  STL [R1+0x568], RZ ;  /* 0x000568ff01007387 */ /* 0x000fe80000100800 */
[----:B0-----:R-:W4:Y:S04]  /*a460*/  LDL.LU.64 R208, [R1] ;  /* 0x0000000001d07983 */ /* 0x001f280000300a00 */
[----:B------:R-:W4:Y:S04]  /*a470*/  LDL.LU.64 R210, [R1+0x8] ;  /* 0x0000080001d27983 */ /* 0x000f280000300a00 */
[----:B------:R-:W4:Y:S04]  /*a480*/  LDL.LU.64 R212, [R1+0x10] ;  /* 0x0000100001d47983 */ /* 0x000f280000300a00 */
[----:B------:R-:W4:Y:S01]  /*a490*/  LDL.LU.64 R214, [R1+0x18] ;  /* 0x0000180001d67983 */ /* 0x000f220000300a00 */
[----:B------:R-:W-:-:S02]  /*a4a0*/  WARPGROUP.DEPBAR.LE gsb0, 0x0 ;  /* 0x00008000000079c5 */ /* 0x000fc40000010000 */
[----:B------:R-:W-:Y:S01]  /*a4b0*/  WARPGROUP.ARRIVE ;  /* 0x00000000000079c5 */ /* 0x000fe20000000000 */
[----:B------:R-:W-:Y:S01]  /*a4c0*/  UMOV UR12, UR20 ;  /* 0x00000014000c7c82 */ /* 0x000fe20008000000 */
[----:B------:R-:W-:-:S04]  /*a4d0*/  UMOV UR13, UR21 ;  /* 0x00000015000d7c82 */ /* 0x000fc80008000000 */
[----:B------:R-:W-:Y:S01]  /*a4e0*/  QGMMA.64x16x32.F32.E4M3.E4M3 R72, gdesc[UR12], R72, gsb0 ;  /* 0x002000000c4879f3 */ /* 0x000fe20008000848 */
[----:B------:R-:W-:Y:S01]  /*a4f0*/  UMOV UR8, UR20 ;  /* 0x0000001400087c82 */ /* 0x000fe20008000000 */
[----:B------:R-:W-:Y:S01]  /*a500*/  UMOV UR9, UR21 ;  /* 0x0000001500097c82 */ /* 0x000fe20008000000 */
[----:B------:R-:W-:Y:S02]  /*a510*/  WARPGROUP.DEPBAR.LE gsb0, 0x0 ;  /* 0x00008000000079c5 */ /* 0x000fe40000010000 */
[----:B------:R-:W-:-:S06]  /*a520*/  WARPGROUP.ARRIVE ;  /* 0x00000000000079c5 */ /* 0x000fcc0000000000 */
        /* <DEDUP_REMOVED lines=18> */
[----:B------:R-:W-:Y:S01]  /*a650*/  STL.64 [R1+0xc98], R46 ;  /* 0x000c982e01007387 */ /* 0x000fe20000100a00 */
[----:B------:R-:W-:Y:S02]  /*a660*/  WARPGROUP.DEPBAR.LE gsb0, 0x0 ;  /* 0x00008000000079c5 */ /* 0x000fe40000010000 */
[----:B----4-:R-:W-:-:S06]  /*a670*/  WARPGROUP.ARRIVE ;  /* 0x00000000000079c5 */ /* 0x010fcc0000000000 */
[----:B------:R-:W-:Y:S01]  /*a680*/  QGMMA.64x16x32.F32.E4M3.E4M3 R208, gdesc[UR20], R208, gsb0 ;  /* 0x0020000014d079f3 */ /* 0x000fe200080008d0 */
[----:B------:R-:W-:Y:S04]  /*a690*/  STL.64 [R1+0xc90], R44 ;  /* 0x000c902c01007387 */ /* 0x000fe80000100a00 */
[----:B------:R-:W-:Y:S04]  /*a6a0*/  STL.64 [R1+0xc88], R42 ;  /* 0x000c882a01007387 */ /* 0x000fe80000100a00 */
[----:B------:R-:W-:Y:S04]  /*a6b0*/  STL.64 [R1+0xc80], R40 ;  /* 0x000c802801007387 */ /* 0x000fe80000100a00 */
[----:B------:R-:W-:Y:S04]  /*a6c0*/  STL [R1+0x564], RZ ;  /* 0x000564ff01007387 */ /* 0x000fe80000100800 */
[----:B------:R-:W-:Y:S04]  /*a6d0*/  STL.64 [R1+0xcb8], R78 ;  /* 0x000cb84e01007387 */ /* 0x000fe80000100a00 */
[----:B------:R-:W-:Y:S04]  /*a6e0*/  STL.64 [R1+0xcb0], R76 ;  /* 0x000cb04c01007387 */ /* 0x000fe80000100a00 */
[----:B------:R-:W-:Y:S04]  /*a6f0*/  STL.64 [R1+0xca8], R74 ;  /* 0x000ca84a01007387 */ /* 0x000fe80000100a00 */
[----:B------:R0:W-:Y:S04]  /*a700*/  STL.64 [R1+0xca0], R72 ;  /* 0x000ca04801007387 */ /* 0x0001e80000100a00 */
[----:B------:R-:W-:Y:S04]  /*a710*/  STL [R1+0x560], RZ ;  /* 0x000560ff01007387 */ /* 0x000fe80000100800 */
[----:B------:R-:W-:Y:S04]  /*a720*/  STL [R1+0x55c], RZ ;  /* 0x00055cff01007387 */ /* 0x000fe80000100800 */
[----:B------:R-:W-:Y:S04]  /*a730*/  STL [R1+0x558], RZ ;  /* 0x000558ff01007387 */ /* 0x000fe80000100800 */
[----:B------:R-:W-:Y:S04]  /*a740*/  STL [R1+0x554], RZ ;  /* 0x000554ff01007387 */ /* 0x000fe80000100800 */
[----:B------:R-:W-:Y:S01]  /*a750*/  STL [R1+0x550], RZ ;  /* 0x000550ff01007387 */ /* 0x000fe20000100800 */
[----:B------:R-:W-:-:S03]  /*a760*/  WARPGROUP.DEPBAR.LE gsb0, 0x0 ;  /* 0x00008000000079c5 */ /* 0x000fc60000010000 */
[----:B------:R4:W-:Y:S04]  /*a770*/  STL.64 [R1], R208 ;  /* 0x000000d001007387 */ /* 0x0009e80000100a00 */
[----:B------:R4:W-:Y:S04]  /*a780*/  STL.64 [R1+0x8], R210 ;  /* 0x000008d201007387 */ /* 0x0009e80000100a00 */
[----:B------:R4:W-:Y:S04]  /*a790*/  STL.64 [R1+0x10], R212 ;  /* 0x000010d401007387 */ /* 0x0009e80000100a00 */
[----:B------:R4:W-:Y:S04]  /*a7a0*/  STL.64 [R1+0x18], R214 ;  /* 0x000018d601007387 */ /* 0x0009e80000100a00 */
[----:B-1----:R-:W4:Y:S04]  /*a7b0*/  LDL.LU R176, [R1+0x380] ;  /* 0x0003800001b07983 */ /* 0x002f280000300800 */
[----:B------:R-:W4:Y:S04]  /*a7c0*/  LDL.LU R177, [R1+0x384] ;  /* 0x0003840001b17983 */ /* 0x000f280000300800 */
[----:B------:R-:W4:Y:S04]  /*a7d0*/  LDL.LU R178, [R1+0x388] ;  /* 0x0003880001b27983 */ /* 0x000f280000300800 */
[----:B------:R-:W4:Y:S04]  /*a7e0*/  LDL.LU R179, [R1+0x38c] ;  /* 0x00038c0001b37983 */ /* 0x000f280000300800 */
[----:B------:R-:W4:Y:S04]  /*a7f0*/  LDL.LU R180, [R1+0x390] ;  /* 0x0003900001b47983 */ /* 0x000f280000300800 */
[----:B------:R-:W4:Y:S04]  /*a800*/  LDL.LU R181, [R1+0x394] ;  /* 0x0003940001b57983 */ /* 0x000f280000300800 */
[----:B------:R-:W4:Y:S04]  /*a810*/  LDL.LU R182, [R1+0x398] ;  /* 0x0003980001b67983 */ /* 0x000f280000300800 */
[----:B------:R-:W4:Y:S04]  /*a820*/  LDL.LU R183, [R1+0x39c] ;  /* 0x00039c0001b77983 */ /* 0x000f280000300800 */
[----:B--2---:R-:W2:Y:S04]  /*a830*/  LDL.LU R112, [R1+0x280] ;  /* 0x0002800001707983 */ /* 0x004ea80000300800 */
[----:B------:R-:W2:Y:S04]  /*a840*/  LDL.LU R113, [R1+0x284] ;  /* 0x0002840001717983 */ /* 0x000ea80000300800 */
[----:B------:R-:W2:Y:S04]  /*a850*/  LDL.LU R114, [R1+0x288] ;  /* 0x0002880001727983 */ /* 0x000ea80000300800 */
[----:B------:R-:W2:Y:S04]  /*a860*/  LDL.LU R115, [R1+0x28c] ;  /* 0x00028c0001737983 */ /* 0x000ea80000300800 */
[----:B------:R-:W2:Y:S04]  /*a870*/  LDL.LU R116, [R1+0x290] ;  /* 0x0002900001747983 */ /* 0x000ea80000300800 */
[----:B------:R-:W2:Y:S04]  /*a880*/  LDL.LU R117, [R1+0x294] ;  /* 0x0002940001757983 */ /* 0x000ea80000300800 */
[----:B------:R-:W2:Y:S04]  /*a890*/  LDL.LU R118, [R1+0x298] ;  /* 0x0002980001767983 */ /* 0x000ea80000300800 */
[----:B------:R-:W2:Y:S04]  /*a8a0*/  LDL.LU R119, [R1+0x29c] ;  /* 0x00029c0001777983 */ /* 0x000ea80000300800 */
[----:B---3--:R-:W3:Y:S04]  /*a8b0*/  LDL.LU R48, [R1+0x180] ;  /* 0x0001800001307983 */ /* 0x008ee80000300800 */
[----:B------:R-:W3:Y:S04]  /*a8c0*/  LDL.LU R49, [R1+0x184] ;  /* 0x0001840001317983 */ /* 0x000ee80000300800 */
[----:B------:R-:W3:Y:S04]  /*a8d0*/  LDL.LU R50, [R1+0x188] ;  /* 0x0001880001327983 */ /* 0x000ee80000300800 */
[----:B------:R-:W3:Y:S04]  /*a8e0*/  LDL.LU R51, [R1+0x18c] ;  /* 0x00018c0001337983 */ /* 0x000ee80000300800 */
[----:B------:R-:W3:Y:S04]  /*a8f0*/  LDL.LU R52, [R1+0x190] ;  /* 0x0001900001347983 */ /* 0x000ee80000300800 */
[----:B------:R-:W3:Y:S04]  /*a900*/  LDL.LU R53, [R1+0x194] ;  /* 0x0001940001357983 */ /* 0x000ee80000300800 */
[----:B------:R-:W3:Y:S04]  /*a910*/  LDL.LU R54, [R1+0x198] ;  /* 0x0001980001367983 */ /* 0x000ee80000300800 */
[----:B------:R-:W3:Y:S04]  /*a920*/  LDL.LU R55, [R1+0x19c] ;  /* 0x00019c0001377983 */ /* 0x000ee80000300800 */
[----:B0-----:R-:W2:Y:S04]  /*a930*/  LDL.LU R72, [R1+0x80] ;  /* 0x0000800001487983 */ /* 0x001ea80000300800 */
[----:B------:R-:W2:Y:S04]  /*a940*/  LDL.LU R73, [R1+0x84] ;  /* 0x0000840001497983 */ /* 0x000ea80000300800 */
[----:B------:R-:W2:Y:S04]  /*a950*/  LDL.LU R74, [R1+0x88] ;  /* 0x00008800014a7983 */ /* 0x000ea80000300800 */
[----:B------:R-:W2:Y:S04]  /*a960*/  LDL.LU R75, [R1+0x8c] ;  /* 0x00008c00014b7983 */ /* 0x000ea80000300800 */
[----:B------:R-:W2:Y:S04]  /*a970*/  LDL.LU R76, [R1+0x90] ;  /* 0x00009000014c7983 */ /* 0x000ea80000300800 */
[----:B------:R-:W2:Y:S04]  /*a980*/  LDL.LU R77, [R1+0x94] ;  /* 0x00009400014d7983 */ /* 0x000ea80000300800 */
[----:B------:R-:W2:Y:S04]  /*a990*/  LDL.LU R78, [R1+0x98] ;  /* 0x00009800014e7983 */ /* 0x000ea80000300800 */
[----:B------:R-:W2:Y:S04]  /*a9a0*/  LDL.LU R79, [R1+0x9c] ;  /* 0x00009c00014f7983 */ /* 0x000ea80000300800 */
[----:B------:R-:W3:Y:S04]  /*a9b0*/  LDL.LU R40, [R1+0x100] ;  /* 0x0001000001287983 */ /* 0x000ee80000300800 */
        /* <DEDUP_REMOVED lines=22> */
[----:B------:R-:W3:Y:S01]  /*ab20*/  LDL.LU R151, [R1+0x31c] ;  /* 0x00031c0001977983 */ /* 0x000ee20000300800 */
[----:B------:R-:W-:Y:S01]  /*ab30*/  UMOV UR22, UR46 ;  /* 0x0000002e00167c82 */ /* 0x000fe20008000000 */
[----:B------:R-:W-:-:S02]  /*ab40*/  UMOV UR23, UR47 ;  /* 0x0000002f00177c82 */ /* 0x000fc40008000000 */
[----:B----4-:R-:W4:Y:S01]  /*ab50*/  LDL.LU R208, [R1+0x400] ;  /* 0x0004000001d07983 */ /* 0x010f220000300800 */
        /* <DEDUP_REMOVED lines=9> */
[----:B------:R-:W4:Y:S04]  /*abf0*/  LDL.LU R214, [R1+0x418] ;  /* 0x0004180001d67983 */ /* 0x000f280000300800 */
[----:B------:R-:W4:Y:S01]  /*ac00*/  LDL.LU R215, [R1+0x41c] ;  /* 0x00041c0001d77983 */ /* 0x000f220000300800 */
[----:B--2---:R-:W-:-:S06]  /*ac10*/  WARPGROUP.ARRIVE ;  /* 0x00000000000079c5 */ /* 0x004fcc0000000000 */
[----:B------:R-:W-:Y:S01]  /*ac20*/  QGMMA.64x16x32.F32.E4M3.E4M3 R72, gdesc[UR20], R72, gsb0 ;  /* 0x00200000144879f3 */ /* 0x000fe20008000848 */
[----:B------:R-:W-:Y:S01]  /*ac30*/  UMOV UR22, UR50 ;  /* 0x0000003200167c82 */ /* 0x000fe20008000000 */
[----:B------:R-:W-:Y:S01]  /*ac40*/  UMOV UR23, UR51 ;  /* 0x0000003300177c82 */ /* 0x000fe20008000000 */
[----:B------:R-:W-:Y:S02]  /*ac50*/  WARPGROUP.DEPBAR.LE gsb0, 0x0 ;  /* 0x00008000000079c5 */ /* 0x000fe40000010000 */
[----:B---3--:R-:W-:-:S06]  /*ac60*/  WARPGROUP.ARRIVE ;  /* 0x00000000000079c5 */ /* 0x008fcc0000000000 */
        /* <DEDUP_REMOVED lines=28> */
[----:B------:R-:W-:Y:S04]  /*ae30*/  STL [R1+0x54c], RZ ;  /* 0x00054cff01007387 */ /* 0x000fe80000100800 */
[----:B------:R-:W-:Y:S04]  /*ae40*/  STL.64 [R1+0x80], R72 ;  /* 0x0000804801007387 */ /* 0x000fe80000100a00 */
[----:B------:R-:W-:Y:S04]  /*ae50*/  STL.64 [R1+0x88], R74 ;  /* 0x0000884a01007387 */ /* 0x000fe80000100a00 */
[----:B------:R-:W-:Y:S04]  /*ae60*/  STL.64 [R1+0x90], R76 ;  /* 0x0000904c01007387 */ /* 0x000fe80000100a00 */
[----:B------:R-:W-:Y:S04]  /*ae70*/  STL.64 [R1+0x98], R78 ;  /* 0x0000984e01007387 */ /* 0x000fe80000100a00 */
[----:B------:R-:W-:Y:S01]  /*ae80*/  STL [R1+0x548], RZ ;  /* 0x000548ff01007387 */ /* 0x000fe20000100800 */
[----:B------:R-:W-:-:S02]  /*ae90*/  WARPGROUP.DEPBAR.LE gsb0, 0x0 ;  /* 0x00008000000079c5 */ /* 0x000fc40000010000 */
[----:B----4-:R-:W-:-:S06]  /*aea0*/  WARPGROUP.ARRIVE ;  /* 0x00000000000079c5 */ /* 0x010fcc0000000000 */
[----:B------:R-:W-:Y:S01]  /*aeb0*/  QGMMA.64x16x32.F32.E4M3.E4M3 R208, gdesc[UR20], R208, gsb0 ;  /* 0x0020000014d079f3 */ /* 0x000fe200080008d0 */
[----:B------:R-:W-:Y:S04]  /*aec0*/  STL.64 [R1+0x100], R40 ;  /* 0x0001002801007387 */ /* 0x000fe80000100a00 */
[----:B------:R-:W-:Y:S04]  /*aed0*/  STL.64 [R1+0x108], R42 ;  /* 0x0001082a01007387 */ /* 0x000fe80000100a00 */
[----:B------:R-:W-:Y:S04]  /*aee0*/  STL.64 [R1+0x110], R44 ;  /* 0x0001102c01007387 */ /* 0x000fe80000100a00 */
[----:B------:R-:W-:Y:S04]  /*aef0*/  STL.64 [R1+0x118], R46 ;  /* 0x0001182e01007387 */ /* 0x000fe80000100a00 */
[----:B------:R-:W-:Y:S04]  /*af00*/  STL [R1+0x544], RZ ;  /* 0x000544ff01007387 */ /* 0x000fe80000100800 */
        /* <DEDUP_REMOVED lines=14> */
[----:B------:R-:W-:Y:S04]  /*aff0*/  STL.64 [R1+0x300], R144 ;  /* 0x0003009001007387 */ /* 0x000fe80000100a00 */
[----:B------:R-:W-:Y:S04]  /*b000*/  STL.64 [R1+0x308], R146 ;  /* 0x0003089201007387 */ /* 0x000fe80000100a00 */
[----:B------:R-:W-:Y:S04]  /*b010*/  STL.64 [R1+0x310], R148 ;  /* 0x0003109401007387 */ /* 0x000fe80000100a00 */
[----:B------:R-:W-:Y:S04]  /*b020*/  STL.64 [R1+0x318], R150 ;  /* 0x0003189601007387 */ /* 0x000fe80000100a00 */
[----:B------:R-:W-:Y:S04]  /*b030*/  STL [R1+0x538], RZ ;  /* 0x000538ff01007387 */ /* 0x000fe80000100800 */
[----:B------:R0:W-:Y:S04]  /*b040*/  STL.64 [R1+0x380], R176 ;  /* 0x000380b001007387 */ /* 0x0001e80000100a00 */
[----:B------:R1:W-:Y:S04]  /*b050*/  STL.64 [R1+0x388], R178 ;  /* 0x000388b201007387 */ /* 0x0003e80000100a00 */
[----:B------:R2:W-:Y:S04]  /*b060*/  STL.64 [R1+0x390], R180 ;  /* 0x000390b401007387 */ /* 0x0005e80000100a00 */
[----:B------:R3:W-:Y:S01]  /*b070*/  STL.64 [R1+0x398], R182 ;  /* 0x000398b601007387 */ /* 0x0007e20000100a00 */
[----:B------:R-:W-:-:S03]  /*b080*/  WARPGROUP.DEPBAR.LE gsb0, 0x0 ;  /* 0x00008000000079c5 */ /* 0x000fc60000010000 */
[----:B------:R-:W-:Y:S04]  /*b090*/  STL [R1+0x534], RZ ;  /* 0x000534ff01007387 */ /* 0x000fe80000100800 */
[----:B------:R-:W-:Y:S04]  /*b0a0*/  STL [R1+0x530], RZ ;  /* 0x000530ff01007387 */ /* 0x000fe80000100800 */
[----:B0-----:R-:W4:Y:S04]  /*b0b0*/  LDL.LU R176, [R1+0xe0] ;  /* 0x0000e00001b07983 */ /* 0x001f280000300800 */
[----:B------:R0:W-:Y:S04]  /*b0c0*/  STL.64 [R1+0x400], R208 ;  /* 0x000400d001007387 */ /* 0x0001e80000100a00 */
[----:B------:R0:W-:Y:S04]  /*b0d0*/  STL.64 [R1+0x408], R210 ;  /* 0x000408d201007387 */ /* 0x0001e80000100a00 */
[----:B------:R0:W-:Y:S04]  /*b0e0*/  STL.64 [R1+0x410], R212 ;  /* 0x000410d401007387 */ /* 0x0001e80000100a00 */
[----:B------:R0:W-:Y:S04]  /*b0f0*/  STL.64 [R1+0x418], R214 ;  /* 0x000418d601007387 */ /* 0x0001e80000100a00 */
[----:B------:R-:W4:Y:S04]  /*b100*/  LDL.LU R177, [R1+0xe4] ;  /* 0x0000e40001b17983 */ /* 0x000f280000300800 */
[----:B-1----:R-:W4:Y:S04]  /*b110*/  LDL.LU R178, [R1+0xe8] ;  /* 0x0000e80001b27983 */ /* 0x002f280000300800 */
[----:B------:R-:W4:Y:S04]  /*b120*/  LDL.LU R179, [R1+0xec] ;  /* 0x0000ec0001b37983 */ /* 0x000f280000300800 */
[----:B--2---:R-:W4:Y:S04]  /*b130*/  LDL.LU R180, [R1+0xf0] ;  /* 0x0000f00001b47983 */ /* 0x004f280000300800 */
[----:B------:R-:W4:Y:S04]  /*b140*/  LDL.LU R181, [R1+0xf4] ;  /* 0x0000f40001b57983 */ /* 0x000f280000300800 */
[----:B---3--:R-:W4:Y:S04]  /*b150*/  LDL.LU R182, [R1+0xf8] ;  /* 0x0000f80001b67983 */ /* 0x008f280000300800 */
[----:B------:R-:W4:Y:S04]  /*b160*/  LDL.LU R183, [R1+0xfc] ;  /* 0x0000fc0001b77983 */ /* 0x000f280000300800 */
[----:B------:R-:W2:Y:S04]  /*b170*/  LDL.LU R112, [R1+0x1e0] ;  /* 0x0001e00001707983 */ /* 0x000ea80000300800 */
        /* <DEDUP_REMOVED lines=15> */
[----:B------:R-:W4:Y:S04]  /*b270*/  LDL.LU R72, [R1+0x3e0] ;  /* 0x0003e00001487983 */ /* 0x000f280000300800 */
[----:B------:R-:W4:Y:S04]  /*b280*/  LDL.LU R73, [R1+0x3e4] ;  /* 0x0003e40001497983 */ /* 0x000f280000300800 */
[----:B------:R-:W4:Y:S04]  /*b290*/  LDL.LU R74, [R1+0x3e8] ;  /* 0x0003e800014a7983 */ /* 0x000f280000300800 */
[----:B------:R-:W4:Y:S04]  /*b2a0*/  LDL.LU R75, [R1+0x3ec] ;  /* 0x0003ec00014b7983 */ /* 0x000f280000300800 */
[----:B------:R-:W4:Y:S04]  /*b2b0*/  LDL.LU R76, [R1+0x3f0] ;  /* 0x0003f000014c7983 */ /* 0x000f280000300800 */
[----:B------:R-:W4:Y:S04]  /*b2c0*/  LDL.LU R77, [R1+0x3f4] ;  /* 0x0003f400014d7983 */ /* 0x000f280000300800 */
[----:B------:R-:W4:Y:S04]  /*b2d0*/  LDL.LU R78, [R1+0x3f8] ;  /* 0x0003f800014e7983 */ /* 0x000f280000300800 */
        /* <DEDUP_REMOVED lines=23> */
[----:B------:R-:W-:-:S03]  /*b450*/  UIADD3 UR4, UR53, 0x402, URZ ;  /* 0x0000040235047890 */ /* 0x000fc6000fffe03f */
[----:B------:R-:W3:Y:S04]  /*b460*/  LDL.LU R150, [R1+0x178] ;  /* 0x0001780001967983 */ /* 0x000ee80000300800 */
[----:B------:R-:W3:Y:S01]  /*b470*/  LDL.LU R151, [R1+0x17c] ;  /* 0x00017c0001977983 */ /* 0x000ee20000300800 */
[----:B------:R-:W-:Y:S01]  /*b480*/  UMOV UR22, UR6 ;  /* 0x0000000600167c82 */ /* 0x000fe20008000000 */
[----:B------:R-:W-:Y:S01]  /*b490*/  UMOV UR23, UR7 ;  /* 0x0000000700177c82 */ /* 0x000fe20008000000 */
[----:B------:R-:W-:Y:S01]  /*b4a0*/  UMOV UR20, UR4 ;  /* 0x0000000400147c82 */ /* 0x000fe20008000000 */
[----:B------:R-:W-:Y:S01]  /*b4b0*/  UMOV UR21, 0x80000020 ;  /* 0x8000002000157882 */ /* 0x000fe20000000000 */
[----:B0-----:R-:W3:Y:S01]  /*b4c0*/  LDL.LU R208, [R1+0x60] ;  /* 0x0000600001d07983 */ /* 0x001ee20000300800 */
[----:B------:R-:W-:Y:S01]  /*b4d0*/  UMOV UR24, UR48 ;  /* 0x0000003000187c82 */ /* 0x000fe20008000000 */
[----:B------:R-:W-:Y:S01]  /*b4e0*/  UMOV UR25, UR49 ;  /* 0x0000003100197c82 */ /* 0x000fe20008000000 */
[----:B------:R-:W-:Y:S01]  /*b4f0*/  UIADD3 UR16, UR53, 0x602, URZ ;  /* 0x0000060235107890 */ /* 0x000fe2000fffe03f */
[----:B------:R-:W3:Y:S01]  /*b500*/  LDL.LU R209, [R1+0x64] ;  /* 0x0000640001d17983 */ /* 0x000ee20000300800 */
[----:B------:R-:W-:Y:S01]  /*b510*/  UMOV UR17, 0x80000020 ;  /* 0x8000002000117882 */ /* 0x000fe20000000000 */
[----:B------:R-:W-:-:S02]  /*b520*/  ULDC UR4, c[0x0][0x50c] ;  /* 0x0001430000047ab9 */ /* 0x000fc40000000800 */
[----:B------:R-:W3:Y:S04]  /*b530*/  LDL.LU R210, [R1+0x68] ;  /* 0x0000680001d27983 */ /* 0x000ee80000300800 */
[----:B------:R-:W3:Y:S04]  /*b540*/  LDL.LU R211, [R1+0x6c] ;  /* 0x00006c0001d37983 */ /* 0x000ee80000300800 */
[----:B------:R-:W3:Y:S04]  /*b550*/  LDL.LU R212, [R1+0x70] ;  /* 0x0000700001d47983 */ /* 0x000ee80000300800 */
[----:B------:R-:W3:Y:S04]  /*b560*/  LDL.LU R213, [R1+0x74] ;  /* 0x0000740001d57983 */ /* 0x000ee80000300800 */
[----:B------:R-:W3:Y:S04]  /*b570*/  LDL.LU R214, [R1+0x78] ;  /* 0x0000780001d67983 */ /* 0x000ee80000300800 */
[----:B------:R-:W3:Y:S01]  /*b580*/  LDL.LU R215, [R1+0x7c] ;  /* 0x00007c0001d77983 */ /* 0x000ee20000300800 */
[----:B----4-:R-:W-:-:S06]  /*b590*/  WARPGROUP.ARRIVE ;  /* 0x00000000000079c5 */ /* 0x010fcc0000000000 */
[----:B------:R-:W-:Y:S01]  /*b5a0*/  QGMMA.64x16x32.F32.E4M3.E4M3 R72, gdesc[UR20], R72, gsb0 ;  /* 0x00200000144879f3 */ /* 0x000fe20008000848 */
[----:B------:R-:W-:Y:S01]  /*b5b0*/  UMOV UR22, UR56 ;  /* 0x0000003800167c82 */ /* 0x000fe20008000000 */
[----:B------:R-:W-:Y:S01]  /*b5c0*/  UMOV UR23, UR57 ;  /* 0x0000003900177c82 */ /* 0x000fe20008000000 */
[----:B------:R-:W-:Y:S02]  /*b5d0*/  WARPGROUP.DEPBAR.LE gsb0, 0x0 ;  /* 0x00008000000079c5 */ /* 0x000fe40000010000 */
        /* <DEDUP_REMOVED lines=29> */
[----:B------:R-:W-:Y:S04]  /*b7b0*/  STL.64 [R1+0x3e0], R72 ;  /* 0x0003e04801007387 */ /* 0x000fe80000100a00 */
[----:B------:R-:W-:Y:S04]  /*b7c0*/  STL.64 [R1+0x3e8], R74 ;  /* 0x0003e84a01007387 */ /* 0x000fe80000100a00 */
[----:B------:R-:W-:Y:S04]  /*b7d0*/  STL.64 [R1+0x3f0], R76 ;  /* 0x0003f04c01007387 */ /* 0x000fe80000100a00 */
[----:B------:R-:W-:Y:S04]  /*b7e0*/  STL.64 [R1+0x3f8], R78 ;  /* 0x0003f84e01007387 */ /* 0x000fe80000100a00 */
[----:B------:R-:W-:Y:S04]  /*b7f0*/  STL [R1+0x52c], RZ ;  /* 0x00052cff01007387 */ /* 0x000fe80000100800 */
[----:B------:R-:W-:Y:S01]  /*b800*/  STL.64 [R1+0x360], R40 ;  /* 0x0003602801007387 */ /* 0x000fe20000100a00 */
[----:B------:R-:W-:-:S02]  /*b810*/  WARPGROUP.DEPBAR.LE gsb0, 0x0 ;  /* 0x00008000000079c5 */ /* 0x000fc40000010000 */
[----:B------:R-:W-:-:S06]  /*b820*/  WARPGROUP.ARRIVE ;  /* 0x00000000000079c5 */ /* 0x000fcc0000000000 */
        /* <DEDUP_REMOVED lines=25> */
[----:B------:R0:W-:Y:S04]  /*b9c0*/  STL.64 [R1+0xe0], R176 ;  /* 0x0000e0b001007387 */ /* 0x0001e80000100a00 */
[----:B------:R1:W-:Y:S01]  /*b9d0*/  STL.64 [R1+0xe8], R178 ;  /* 0x0000e8b201007387 */ /* 0x0003e20000100a00 */
[----:B------:R-:W-:-:S03]  /*b9e0*/  WARPGROUP.DEPBAR.LE gsb0, 0x0 ;  /* 0x00008000000079c5 */ /* 0x000fc60000010000 */
[----:B------:R2:W-:Y:S04]  /*b9f0*/  STL.64 [R1+0xf0], R180 ;  /* 0x0000f0b401007387 */ /* 0x0005e80000100a00 */
[----:B------:R3:W-:Y:S04]  /*ba00*/  STL.64 [R1+0xf8], R182 ;  /* 0x0000f8b601007387 */ /* 0x0007e80000100a00 */
[----:B------:R-:W-:Y:S04]  /*ba10*/  STL [R1+0x514], RZ ;  /* 0x000514ff01007387 */ /* 0x000fe80000100800 */
[----:B------:R4:W-:Y:S04]  /*ba20*/  STL.64 [R1+0x60], R208 ;  /* 0x000060d001007387 */ /* 0x0009e80000100a00 */
[----:B------:R4:W-:Y:S04]  /*ba30*/  STL.64 [R1+0x68], R210 ;  /* 0x000068d201007387 */ /* 0x0009e80000100a00 */
[----:B------:R4:W-:Y:S04]  /*ba40*/  STL.64 [R1+0x70], R212 ;  /* 0x000070d401007387 */ /* 0x0009e80000100a00 */
        /* <DEDUP_REMOVED lines=10> */
[----:B0-----:R-:W-:-:S03]  /*baf0*/  IMAD.MOV.U32 R176, RZ, RZ, R0 ;  /* 0x000000ffffb07224 */ /* 0x001fc600078e0000 */
[----:B------:R-:W-:Y:S01]  /*bb00*/  STL [R1+0x4ec], RZ ;  /* 0x0004ecff01007387 */ /* 0x000fe20000100800 */
[----:B------:R-:W-:-:S03]  /*bb10*/  IMAD.MOV.U32 R177, RZ, RZ, R2 ;  /* 0x000000ffffb17224 */ /* 0x000fc600078e0002 */
[----:B------:R-:W-:Y:S01]  /*bb20*/  STL [R1+0x4e8], RZ ;  /* 0x0004e8ff01007387 */ /* 0x000fe20000100800 */
[----:B-1----:R-:W-:-:S03]  /*bb30*/  IMAD.MOV.U32 R178, RZ, RZ, R3 ;  /* 0x000000ffffb27224 */ /* 0x002fc600078e0003 */
[----:B------:R-:W-:Y:S01]  /*bb40*/  STL [R1+0x4e4], RZ ;  /* 0x0004e4ff01007387 */ /* 0x000fe20000100800 */
[----:B------:R-:W-:-:S03]  /*bb50*/  IMAD.MOV.U32 R179, RZ, RZ, R4 ;  /* 0x000000ffffb37224 */ /* 0x000fc600078e0004 */
[----:B------:R-:W-:Y:S01]  /*bb60*/  STL [R1+0x4e0], RZ ;  /* 0x0004e0ff01007387 */ /* 0x000fe20000100800 */
[----:B--2---:R-:W-:-:S03]  /*bb70*/  IMAD.MOV.U32 R180, RZ, RZ, R7 ;  /* 0x000000ffffb47224 */ /* 0x004fc600078e0007 */
[----:B------:R-:W2:Y:S01]  /*bb80*/  LDL.LU R0, [R1+0xd50] ;  /* 0x000d500001007983 */ /* 0x000ea20000300800 */
[----:B------:R-:W-:-:S03]  /*bb90*/  IMAD.MOV.U32 R181, RZ, RZ, R6 ;  /* 0x000000ffffb57224 */ /* 0x000fc600078e0006 */
[----:B------:R-:W4:Y:S01]  /*bba0*/  LDL.LU R2, [R1+0xd4c] ;  /* 0x000d4c0001027983 */ /* 0x000f220000300800 */
[----:B---3--:R-:W-:-:S03]  /*bbb0*/  IMAD.MOV.U32 R182, RZ, RZ, R8 ;  /* 0x000000ffffb67224 */ /* 0x008fc600078e0008 */
[----:B------:R-:W3:Y:S01]  /*bbc0*/  LDL.LU R3, [R1+0xd48] ;  /* 0x000d480001037983 */ /* 0x000ee20000300800 */
[----:B------:R-:W-:-:S03]  /*bbd0*/  IMAD.MOV.U32 R183, RZ, RZ, R223 ;  /* 0x000000ffffb77224 */ /* 0x000fc600078e00df */
[----:B------:R-:W2:Y:S04]  /*bbe0*/  LDL.LU R4, [R1+0xd44] ;  /* 0x000d440001047983 */ /* 0x000ea80000300800 */
[----:B------:R-:W4:Y:S01]  /*bbf0*/  LDL.LU R7, [R1+0xd40] ;  /* 0x000d400001077983 */ /* 0x000f220000300800 */
[----:B------:R-:W-:-:S03]  /*bc00*/  IMAD.MOV.U32 R113, RZ, RZ, R216 ;  /* 0x000000ffff717224 */ /* 0x000fc600078e00d8 */
[----:B------:R-:W3:Y:S01]  /*bc10*/  LDL.LU R6, [R1+0xd3c] ;  /* 0x000d3c0001067983 */ /* 0x000ee20000300800 */
[----:B------:R-:W-:-:S03]  /*bc20*/  IMAD.MOV.U32 R114, RZ, RZ, R217 ;  /* 0x000000ffff727224 */ /* 0x000fc600078e00d9 */
[----:B------:R-:W2:Y:S01]  /*bc30*/  LDL.LU R8, [R1+0xd38] ;  /* 0x000d380001087983 */ /* 0x000ea20000300800 */
[----:B------:R-:W-:-:S03]  /*bc40*/  IMAD.MOV.U32 R115, RZ, RZ, R222 ;  /* 0x000000ffff737224 */ /* 0x000fc600078e00de */
        /* <DEDUP_REMOVED lines=8> */
[----:B------:R-:W3:Y:S04]  /*bcd0*/  LDL.LU R222, [R1+0xd28] ;  /* 0x000d280001de7983 */ /* 0x000ee80000300800 */
[----:B------:R-:W4:Y:S04]  /*bce0*/  LDL.LU R221, [R1+0xd24] ;  /* 0x000d240001dd7983 */ /* 0x000f280000300800 */
[----:B------:R-:W4:Y:S04]  /*bcf0*/  LDL.LU R220, [R1+0xd20] ;  /* 0x000d200001dc7983 */ /* 0x000f280000300800 */
[----:B------:R-:W4:Y:S04]  /*bd00*/  LDL.LU R219, [R1+0xd1c] ;  /* 0x000d1c0001db7983 */ /* 0x000f280000300800 */
[----:B------:R-:W4:Y:S01]  /*bd10*/  LDL.LU R218, [R1+0xd18] ;  /* 0x000d180001da7983 */ /* 0x000f220000300800 */
[----:B------:R-:W-:Y:S01]  /*bd20*/  WARPGROUP.ARRIVE ;  /* 0x00000000000079c5 */ /* 0x000fe20000000000 */
[----:B------:R-:W-:Y:S01]  /*bd30*/  UMOV UR22, UR42 ;  /* 0x0000002a00167c82 */ /* 0x000fe20008000000 */
[----:B------:R-:W-:Y:S01]  /*bd40*/  UMOV UR23, UR43 ;  /* 0x0000002b00177c82 */ /* 0x000fe20008000000 */
[----:B------:R-:W4:Y:S03]  /*bd50*/  LDL.LU R48, [R1+0x140] ;  /* 0x0001400001307983 */ /* 0x000f260000300800 */
[----:B------:R-:W-:Y:S01]  /*bd60*/  QGMMA.64x16x32.F32.E4M3.E4M3 R224, gdesc[UR20], R224, gsb0 ;  /* 0x0020000014e079f3 */ /* 0x000fe200080008e0 */
[----:B------:R-:W-:Y:S01]  /*bd70*/  UMOV UR22, UR38 ;  /* 0x0000002600167c82 */ /* 0x000fe20008000000 */
[----:B------:R-:W-:Y:S01]  /*bd80*/  UMOV UR23, UR39 ;  /* 0x0000002700177c82 */ /* 0x000fe20008000000 */
[----:B------:R-:W-:-:S02]  /*bd90*/  WARPGROUP.DEPBAR.LE gsb0, 0x0 ;  /* 0x00008000000079c5 */ /* 0x000fc40000010000 */
        /* <DEDUP_REMOVED lines=14> */
[----:B--2---:R-:W-:Y:S02]  /*be80*/  IMAD.MOV.U32 R55, RZ, RZ, R216 ;  /* 0x000000ffff377224 */ /* 0x004fe400078e00d8 */
[----:B---3--:R-:W-:Y:S02]  /*be90*/  IMAD.MOV.U32 R49, RZ, RZ, R222 ;  /* 0x000000ffff317224 */ /* 0x008fe400078e00de */
[----:B------:R-:W2:Y:S01]  /*bea0*/  LDL.LU R222, [R1+0xd14] ;  /* 0x000d140001de7983 */ /* 0x000ea20000300800 */
[----:B----4-:R-:W-:-:S03]  /*beb0*/  IMAD.MOV.U32 R50, RZ, RZ, R221 ;  /* 0x000000ffff327224 */ /* 0x010fc600078e00dd */
[----:B------:R-:W3:Y:S01]  /*bec0*/  LDL.LU R221, [R1+0xd10] ;  /* 0x000d100001dd7983 */ /* 0x000ee20000300800 */
[----:B------:R-:W-:-:S03]  /*bed0*/  IMAD.MOV.U32 R51, RZ, RZ, R220 ;  /* 0x000000ffff337224 */ /* 0x000fc600078e00dc */
[----:B------:R-:W4:Y:S01]  /*bee0*/  LDL.LU R220, [R1+0xd0c] ;  /* 0x000d0c0001dc7983 */ /* 0x000f220000300800 */
[----:B------:R-:W-:-:S03]  /*bef0*/  IMAD.MOV.U32 R52, RZ, RZ, R219 ;  /* 0x000000ffff347224 */ /* 0x000fc600078e00db */
[----:B------:R-:W4:Y:S01]  /*bf00*/  LDL.LU R219, [R1+0xd08] ;  /* 0x000d080001db7983 */ /* 0x000f220000300800 */
[----:B------:R-:W-:Y:S02]  /*bf10*/  IMAD.MOV.U32 R54, RZ, RZ, R217 ;  /* 0x000000ffff367224 */ /* 0x000fe400078e00d9 */
[----:B------:R-:W-:Y:S02]  /*bf20*/  IMAD.MOV.U32 R53, RZ, RZ, R218 ;  /* 0x000000ffff357224 */ /* 0x000fe400078e00da */
[----:B------:R-:W4:Y:S04]  /*bf30*/  LDL.LU R218, [R1+0xd04] ;  /* 0x000d040001da7983 */ /* 0x000f280000300800 */
[----:B------:R-:W4:Y:S04]  /*bf40*/  LDL.LU R217, [R1+0xd00] ;  /* 0x000d000001d97983 */ /* 0x000f280000300800 */
[----:B------:R-:W4:Y:S01]  /*bf50*/  LDL.LU R216, [R1+0xcfc] ;  /* 0x000cfc0001d87983 */ /* 0x000f220000300800 */
[----:B------:R-:W-:-:S02]  /*bf60*/  WARPGROUP.DEPBAR.LE gsb0, 0x0 ;  /* 0x00008000000079c5 */ /* 0x000fc40000010000 */
[----:B------:R-:W-:Y:S01]  /*bf70*/  WARPGROUP.ARRIVE ;  /* 0x00000000000079c5 */ /* 0x000fe20000000000 */
[----:B------:R-:W-:Y:S01]  /*bf80*/  UMOV UR12, UR20 ;  /* 0x00000014000c7c82 */ /* 0x000fe20008000000 */
[----:B------:R-:W-:Y:S01]  /*bf90*/  UMOV UR13, UR21 ;  /* 0x00000015000d7c82 */ /* 0x000fe20008000000 */
[----:B------:R-:W-:Y:S01]  /*bfa0*/  UMOV UR22, UR18 ;  /* 0x0000001200167c82 */ /* 0x000fe20008000000 */
[----:B------:R-:W-:Y:S01]  /*bfb0*/  UMOV UR23, UR19 ;  /* 0x0000001300177c82 */ /* 0x000fe20008000000 */
[----:B------:R-:W4:Y:S01]  /*bfc0*/  LDL.LU R72, [R1+0x40] ;  /* 0x0000400001487983 */ /* 0x000f220000300800 */
[----:B------:R-:W-:Y:S03]  /*bfd0*/  QGMMA.64x16x32.F32.E4M3.E4M3 R96, gdesc[UR8], R96, gsb0 ;  /* 0x00200000086079f3 */ /* 0x000fe60008000860 */
[----:B------:R-:W4:Y:S04]  /*bfe0*/  LDL.LU R73, [R1+0x44] ;  /* 0x0000440001497983 */ /* 0x000f280000300800 */
[----:B------:R-:W4:Y:S04]  /*bff0*/  LDL.LU R74, [R1+0x48] ;  /* 0x00004800014a7983 */ /* 0x000f280000300800 */
[----:B------:R-:W4:Y:S04]  /*c000*/  LDL.LU R75, [R1+0x4c] ;  /* 0x00004c00014b7983 */ /* 0x000f280000300800 */
[----:B------:R-:W4:Y:S04]  /*c010*/  LDL.LU R76, [R1+0x50] ;  /* 0x00005000014c7983 */ /* 0x000f280000300800 */
[----:B------:R-:W4:Y:S04]  /*c020*/  LDL.LU R77, [R1+0x54] ;  /* 0x00005400014d7983 */ /* 0x000f280000300800 */
[----:B------:R-:W4:Y:S04]  /*c030*/  LDL.LU R78, [R1+0x58] ;  /* 0x00005800014e7983 */ /* 0x000f280000300800 */
[----:B------:R-:W4:Y:S04]  /*c040*/  LDL.LU R79, [R1+0x5c] ;  /* 0x00005c00014f7983 */ /* 0x000f280000300800 */
[----:B------:R-:W4:Y:S01]  /*c050*/  LDL.LU R40, [R1+0xc0] ;  /* 0x0000c00001287983 */ /* 0x000f220000300800 */
[----:B------:R-:W-:-:S02]  /*c060*/  WARPGROUP.DEPBAR.LE gsb0, 0x0 ;  /* 0x00008000000079c5 */ /* 0x000fc40000010000 */
[----:B------:R-:W-:-:S06]  /*c070*/  WARPGROUP.ARRIVE ;  /* 0x00000000000079c5 */ /* 0x000fcc0000000000 */
[----:B------:R-:W-:Y:S03]  /*c080*/  QGMMA.64x16x32.F32.E4M3.E4M3 R64, gdesc[UR12], R64, gsb0 ;  /* 0x002000000c4079f3 */ /* 0x000fe60008000840 */
[----:B------:R-:W-:Y:S02]  /*c090*/  WARPGROUP.DEPBAR.LE gsb0, 0x0 ;  /* 0x00008000000079c5 */ /* 0x000fe40000010000 */
[----:B------:R-:W-:-:S06]  /*c0a0*/  WARPGROUP.ARRIVE ;  /* 0x00000000000079c5 */ /* 0x000fcc0000000000 */
[----:B------:R-:W-:Y:S03]  /*c0b0*/  QGMMA.64x16x32.F32.E4M3.E4M3 R32, gdesc[UR20], R32, gsb0 ;  /* 0x00200000142079f3 */ /* 0x000fe60008000820 */
[----:B------:R-:W-:Y:S02]  /*c0c0*/  WARPGROUP.DEPBAR.LE gsb0, 0x0 ;  /* 0x00008000000079c5 */ /* 0x000fe40000010000 */
[----:B------:R-:W-:-:S06]  /*c0d0*/  WARPGROUP.ARRIVE ;  /* 0x00000000000079c5 */ /* 0x000fcc0000000000 */
[----:B------:R-:W-:Y:S01]  /*c0e0*/  QGMMA.64x16x32.F32.E4M3.E4M3 R24, gdesc[UR16], R24, gsb0 ;  /* 0x00200000101879f3 */ /* 0x000fe20008000818 */
[----:B------:R-:W-:Y:S01]  /*c0f0*/  IMAD.MOV.U32 R80, RZ, RZ, R223 ;  /* 0x000000ffff507224 */ /* 0x000fe200078e00df */
[----:B------:R-:W-:Y:S01]  /*c100*/  UMOV UR12, UR16 ;  /* 0x00000010000c7c82 */ /* 0x000fe20008000000 */
[----:B------:R-:W-:Y:S01]  /*c110*/  UMOV UR13, UR17 ;  /* 0x00000011000d7c82 */ /* 0x000fe20008000000 */
[----:B------:R-:W-:Y:S02]  /*c120*/  WARPGROUP.DEPBAR.LE gsb0, 0x0 ;  /* 0x00008000000079c5 */ /* 0x000fe40000010000 */
[----:B------:R-:W-:-:S06]  /*c130*/  WARPGROUP.ARRIVE ;  /* 0x00000000000079c5 */ /* 0x000fcc0000000000 */
[----:B------:R-:W-:Y:S01]  /*c140*/  QGMMA.64x16x32.F32.E4M3.E4M3 R56, gdesc[UR12], R56, gsb0 ;  /* 0x002000000c3879f3 */ /* 0x000fe20008000838 */
[----:B--2---:R-:W-:Y:S02]  /*c150*/  IMAD.MOV.U32 R47, RZ, RZ, R222 ;  /* 0x000000ffff2f7224 */ /* 0x004fe400078e00de */
[----:B---3--:R-:W-:Y:S02]  /*c160*/  IMAD.MOV.U32 R46, RZ, RZ, R221 ;  /* 0x000000ffff2e7224 */ /* 0x008fe400078e00dd */
[----:B----4-:R-:W-:Y:S02]  /*c170*/  IMAD.MOV.U32 R45, RZ, RZ, R220 ;  /* 0x000000ffff2d7224 */ /* 0x010fe400078e00dc */
[----:B------:R-:W-:Y:S02]  /*c180*/  IMAD.MOV.U32 R44, RZ, RZ, R219 ;  /* 0x000000ffff2c7224 */ /* 0x000fe400078e00db */
[----:B------:R-:W-:Y:S02]  /*c190*/  IMAD.MOV.U32 R43, RZ, RZ, R218 ;  /* 0x000000ffff2b7224 */ /* 0x000fe400078e00da */
[----:B------:R-:W-:-:S02]  /*c1a0*/  IMAD.MOV.U32 R42, RZ, RZ, R217 ;  /* 0x000000ffff2a7224 */ /* 0x000fc400078e00d9 */
[----:B------:R-:W-:Y:S02]  /*c1b0*/  IMAD.MOV.U32 R41, RZ, RZ, R216 ;  /* 0x000000ffff297224 */ /* 0x000fe400078e00d8 */
[----:B------:R-:W2:Y:S04]  /*c1c0*/  LDL.LU R216, [R1+0xcf8] ;  /* 0x000cf80001d87983 */ /* 0x000ea80000300800 */
[----:B------:R-:W2:Y:S04]  /*c1d0*/  LDL.LU R217, [R1+0xcf4] ;  /* 0x000cf40001d97983 */ /* 0x000ea80000300800 */
[----:B------:R-:W2:Y:S04]  /*c1e0*/  LDL.LU R218, [R1+0xcf0] ;  /* 0x000cf00001da7983 */ /* 0x000ea80000300800 */
[----:B------:R-:W2:Y:S04]  /*c1f0*/  LDL.LU R219, [R1+0xcec] ;  /* 0x000cec0001db7983 */ /* 0x000ea80000300800 */
[----:B------:R-:W2:Y:S04]  /*c200*/  LDL.LU R220, [R1+0xce8] ;  /* 0x000ce80001dc7983 */ /* 0x000ea80000300800 */
[----:B------:R-:W2:Y:S04]  /*c210*/  LDL.LU R221, [R1+0xce4] ;  /* 0x000ce40001dd7983 */ /* 0x000ea80000300800 */
[----:B------:R-:W2:Y:S04]  /*c220*/  LDL.LU R222, [R1+0xce0] ;  /* 0x000ce00001de7983 */ /* 0x000ea80000300800 */
[----:B------:R-:W2:Y:S01]  /*c230*/  LDL.LU R223, [R1+0xcdc] ;  /* 0x000cdc0001df7983 */ /* 0x000ea20000300800 */
        /* <DEDUP_REMOVED lines=40> */
[----:B------:R-:W-:Y:S02]  /*c4c0*/  IMAD.MOV.U32 R81, RZ, RZ, R8 ;  /* 0x000000ffff517224 */ /* 0x000fe400078e0008 */
[----:B------:R-:W-:Y:S02]  /*c4d0*/  IMAD.MOV.U32 R82, RZ, RZ, R6 ;  /* 0x000000ffff527224 */ /* 0x000fe400078e0006 */
[----:B------:R-:W-:Y:S02]  /*c4e0*/  IMAD.MOV.U32 R83, RZ, RZ, R7 ;  /* 0x000000ffff537224 */ /* 0x000fe400078e0007 */
[----:B------:R-:W-:Y:S02]  /*c4f0*/  IMAD.MOV.U32 R84, RZ, RZ, R4 ;  /* 0x000000ffff547224 */ /* 0x000fe400078e0004 */
[----:B------:R-:W-:Y:S02]  /*c500*/  IMAD.MOV.U32 R85, RZ, RZ, R3 ;  /* 0x000000ffff557224 */ /* 0x000fe400078e0003 */
[----:B------:R-:W-:-:S02]  /*c510*/  IMAD.MOV.U32 R86, RZ, RZ, R2 ;  /* 0x000000ffff567224 */ /* 0x000fc400078e0002 */
[----:B------:R-:W-:Y:S01]  /*c520*/  IMAD.MOV.U32 R87, RZ, RZ, R0 ;  /* 0x000000ffff577224 */ /* 0x000fe200078e0000 */
        /* <DEDUP_REMOVED lines=8> */
[----:B------:R-:W-:Y:S01]  /*c5b0*/  WARPGROUP.ARRIVE ;  /* 0x00000000000079c5 */ /* 0x000fe20000000000 */
[----:B------:R-:W-:Y:S01]  /*c5c0*/  UMOV UR11, UR25 ;  /* 0x00000019000b7c82 */ /* 0x000fe20008000000 */
[----:B------:R-:W-:Y:S01]  /*c5d0*/  IMAD.MOV.U32 R144, RZ, RZ, R235 ;  /* 0x000000ffff907224 */ /* 0x000fe200078e00eb */
[----:B------:R0:W5:Y:S03]  /*c5e0*/  LDL.LU R8, [R1+0xcd8] ;  /* 0x000cd80001087983 */ /* 0x0001660000300800 */
[----:B------:R-:W-:Y:S01]  /*c5f0*/  QGMMA.64x16x32.F32.E4M3.E4M3 R80, gdesc[UR56], R80, gsb0 ;  /* 0x00200000385079f3 */ /* 0x000fe20008000850 */
[----:B------:R-:W-:-:S02]  /*c600*/  IMAD.MOV.U32 R145, RZ, RZ, R234 ;  /* 0x000000ffff917224 */ /* 0x000fc400078e00ea */
[----:B------:R-:W-:Y:S02]  /*c610*/  IMAD.MOV.U32 R146, RZ, RZ, R233 ;  /* 0x000000ffff927224 */ /* 0x000fe400078e00e9 */
[----:B------:R-:W-:Y:S02]  /*c620*/  IMAD.MOV.U32 R147, RZ, RZ, R232 ;  /* 0x000000ffff937224 */ /* 0x000fe400078e00e8 */
[----:B------:R-:W-:Y:S02]  /*c630*/  IMAD.MOV.U32 R148, RZ, RZ, R23 ;  /* 0x000000ffff947224 */ /* 0x000fe400078e0017 */
[----:B------:R-:W-:Y:S02]  /*c640*/  IMAD.MOV.U32 R149, RZ, RZ, R22 ;  /* 0x000000ffff957224 */ /* 0x000fe400078e0016 */
[----:B------:R-:W-:Y:S02]  /*c650*/  IMAD.MOV.U32 R150, RZ, RZ, R21 ;  /* 0x000000ffff967224 */ /* 0x000fe400078e0015 */
[----:B------:R-:W-:Y:S01]  /*c660*/  IMAD.MOV.U32 R151, RZ, RZ, R20 ;  /* 0x000000ffff977224 */ /* 0x000fe200078e0014 */
[----:B------:R-:W-:Y:S01]  /*c670*/  UMOV UR24, UR16 ;  /* 0x0000001000187c82 */ /* 0x000fe20008000000 */
[----:B------:R-:W-:Y:S01]  /*c680*/  UMOV UR25, UR17 ;  /* 0x0000001100197c82 */ /* 0x000fe20008000000 */
[----:B------:R0:W5:Y:S01]  /*c690*/  LDL.LU R6, [R1+0xcd4] ;  /* 0x000cd40001067983 */ /* 0x0001620000300800 */
[----:B------:R-:W-:-:S02]  /*c6a0*/  IMAD.MOV.U32 R208, RZ, RZ, R19 ;  /* 0x000000ffffd07224 */ /* 0x000fc400078e0013 */
[----:B------:R-:W-:Y:S01]  /*c6b0*/  IMAD.MOV.U32 R209, RZ, RZ, R18 ;  /* 0x000000ffffd17224 */ /* 0x000fe200078e0012 */
[----:B------:R0:W5:Y:S01]  /*c6c0*/  LDL.LU R7, [R1+0xcd0] ;  /* 0x000cd00001077983 */ /* 0x0001620000300800 */
[----:B------:R-:W-:Y:S02]  /*c6d0*/  IMAD.MOV.U32 R210, RZ, RZ, R17 ;  /* 0x000000ffffd27224 */ /* 0x000fe400078e0011 */
[----:B------:R-:W-:Y:S01]  /*c6e0*/  IMAD.MOV.U32 R211, RZ, RZ, R16 ;  /* 0x000000ffffd37224 */ /* 0x000fe200078e0010 */
[----:B------:R0:W5:Y:S01]  /*c6f0*/  LDL.LU R4, [R1+0xccc] ;  /* 0x000ccc0001047983 */ /* 0x0001620000300800 */
[----:B------:R-:W-:Y:S02]  /*c700*/  IMAD.MOV.U32 R212, RZ, RZ, R15 ;  /* 0x000000ffffd47224 */ /* 0x000fe400078e000f */
[----:B------:R-:W-:Y:S01]  /*c710*/  IMAD.MOV.U32 R213, RZ, RZ, R14 ;  /* 0x000000ffffd57224 */ /* 0x000fe200078e000e */
[----:B------:R0:W5:Y:S01]  /*c720*/  LDL.LU R3, [R1+0xcc8] ;  /* 0x000cc80001037983 */ /* 0x0001620000300800 */
[----:B------:R-:W-:-:S02]  /*c730*/  IMAD.MOV.U32 R214, RZ, RZ, R13 ;  /* 0x000000ffffd67224 */ /* 0x000fc400078e000d */
[----:B------:R-:W-:Y:S01]  /*c740*/  IMAD.MOV.U32 R215, RZ, RZ, R12 ;  /* 0x000000ffffd77224 */ /* 0x000fe200078e000c */
[----:B------:R0:W5:Y:S04]  /*c750*/  LDL.LU R2, [R1+0xcc4] ;  /* 0x000cc40001027983 */ /* 0x0001680000300800 */
[----:B------:R0:W5:Y:S01]  /*c760*/  LDL.LU R0, [R1+0xcc0] ;  /* 0x000cc00001007983 */ /* 0x0001620000300800 */
        /* <DEDUP_REMOVED lines=8> */
[----:B------:R-:W-:Y:S01]  /*c7f0*/  UMOV UR10, UR22 ;  /* 0x00000016000a7c82 */ /* 0x000fe20008000000 */
[----:B------:R-:W-:Y:S01]  /*c800*/  UMOV UR11, UR23 ;  /* 0x00000017000b7c82 */ /* 0x000fe20008000000 */
[----:B------:R-:W-:Y:S02]  /*c810*/  WARPGROUP.DEPBAR.LE gsb0, 0x0 ;  /* 0x00008000000079c5 */ /* 0x000fe40000010000 */
[----:B------:R-:W-:-:S06]  /*c820*/  WARPGROUP.ARRIVE ;  /* 0x00000000000079c5 */ /* 0x000fcc0000000000 */
[----:B------:R-:W-:Y:S01]  /*c830*/  QGMMA.64x16x32.F32.E4M3.E4M3 R176, gdesc[UR8], R176, gsb0 ;  /* 0x0020000008b079f3 */ /* 0x000fe200080008b0 */
[----:B------:R-:W-:Y:S04]  /*c840*/  STL [R1+0x4dc], RZ ;  /* 0x0004dcff01007387 */ /* 0x000fe80000100800 */
[----:B------:R-:W-:Y:S01]  /*c850*/  STL.64 [R1+0x40], R72 ;  /* 0x0000404801007387 */ /* 0x000fe20000100a00 */
[----:B------:R-:W-:-:S03]  /*c860*/  UISETP.NE.AND UP0, UPT, UR4, 0x2, UPT ;  /* 0x000000020400788c */ /* 0x000fc6000bf05270 */
[----:B------:R-:W-:Y:S01]  /*c870*/  STL.64 [R1+0x48], R74 ;  /* 0x0000484a01007387 */ /* 0x000fe20000100a00 */
[----:B------:R-:W-:-:S03]  /*c880*/  UMOV UR4, UR16 ;  /* 0x0000001000047c82 */ /* 0x000fc60008000000 */
[----:B------:R-:W-:Y:S01]  /*c890*/  STL.64 [R1+0x50], R76 ;  /* 0x0000504c01007387 */ /* 0x000fe20000100a00 */
[----:B------:R-:W-:-:S03]  /*c8a0*/  UMOV UR5, UR17 ;  /* 0x0000001100057c82 */ /* 0x000fc60008000000 */
[----:B------:R1:W-:Y:S04]  /*c8b0*/  STL.64 [R1+0x58], R78 ;  /* 0x0000584e01007387 */ /* 0x0003e80000100a00 */
[----:B-1----:R0:W5:Y:S04]  /*c8c0*/  LDL.LU.64 R78, [R1+0xcb8] ;  /* 0x000cb800014e7983 */ /* 0x0021680000300a00 */
[----:B------:R0:W5:Y:S04]  /*c8d0*/  LDL.LU.64 R76, [R1+0xcb0] ;  /* 0x000cb000014c7983 */ /* 0x0001680000300a00 */
[----:B------:R0:W5:Y:S04]  /*c8e0*/  LDL.LU.64 R74, [R1+0xca8] ;  /* 0x000ca800014a7983 */ /* 0x0001680000300a00 */
[----:B------:R0:W5:Y:S01]  /*c8f0*/  LDL.LU.64 R72, [R1+0xca0] ;  /* 0x000ca00001487983 */ /* 0x0001620000300a00 */
[----:B------:R-:W-:-:S02]  /*c900*/  WARPGROUP.DEPBAR.LE gsb0, 0x0 ;  /* 0x00008000000079c5 */ /* 0x000fc40000010000 */
[----:B------:R-:W-:Y:S01]  /*c910*/  WARPGROUP.ARRIVE ;  /* 0x00000000000079c5 */ /* 0x000fe20000000000 */
[----:B------:R-:W-:Y:S05]  /*c920*/  STL.64 [R1+0xc0], R40 ;  /* 0x0000c02801007387 */ /* 0x000fea0000100a00 */
[----:B------:R-:W-:Y:S01]  /*c930*/  QGMMA.64x16x32.F32.E4M3.E4M3 R208, gdesc[UR4], R208, gsb0 ;  /* 0x0020000004d079f3 */ /* 0x000fe200080008d0 */
[----:B------:R-:W-:Y:S04]  /*c940*/  STL.64 [R1+0xc8], R42 ;  /* 0x0000c82a01007387 */ /* 0x000fe80000100a00 */
[----:B------:R-:W-:Y:S04]  /*c950*/  STL.64 [R1+0xd0], R44 ;  /* 0x0000d02c01007387 */ /* 0x000fe80000100a00 */
[----:B------:R1:W-:Y:S04]  /*c960*/  STL.64 [R1+0xd8], R46 ;  /* 0x0000d82e01007387 */ /* 0x0003e80000100a00 */
[----:B-1----:R0:W5:Y:S04]  /*c970*/  LDL.LU.64 R46, [R1+0xc98] ;  /* 0x000c9800012e7983 */ /* 0x0021680000300a00 */
[----:B------:R0:W5:Y:S04]  /*c980*/  LDL.LU.64 R44, [R1+0xc90] ;  /* 0x000c9000012c7983 */ /* 0x0001680000300a00 */
[----:B------:R0:W5:Y:S04]  /*c990*/  LDL.LU.64 R42, [R1+0xc88] ;  /* 0x000c8800012a7983 */ /* 0x0001680000300a00 */
[----:B------:R0:W5:Y:S04]  /*c9a0*/  LDL.LU.64 R40, [R1+0xc80] ;  /* 0x000c800001287983 */ /* 0x0001680000300a00 */
[----:B------:R-:W-:Y:S04]  /*c9b0*/  STL.64 [R1+0x140], R48 ;  /* 0x0001403001007387 */ /* 0x000fe80000100a00 */
[----:B------:R-:W-:Y:S04]  /*c9c0*/  STL.64 [R1+0x148], R50 ;  /* 0x0001483201007387 */ /* 0x000fe80000100a00 */
[----:B------:R-:W-:Y:S04]  /*c9d0*/  STL.64 [R1+0x150], R52 ;  /* 0x0001503401007387 */ /* 0x000fe80000100a00 */
[----:B------:R1:W-:Y:S04]  /*c9e0*/  STL.64 [R1+0x158], R54 ;  /* 0x0001583601007387 */ /* 0x0003e80000100a00 */
[----:B-1----:R0:W5:Y:S04]  /*c9f0*/  LDL.LU.64 R54, [R1+0xc78] ;  /* 0x000c780001367983 */ /* 0x0021680000300a00 */
[----:B------:R0:W5:Y:S04]  /*ca00*/  LDL.LU.64 R52, [R1+0xc70] ;  /* 0x000c700001347983 */ /* 0x0001680000300a00 */
[----:B------:R0:W5:Y:S04]  /*ca10*/  LDL.LU.64 R50, [R1+0xc68] ;  /* 0x000c680001327983 */ /* 0x0001680000300a00 */
[----:B------:R0:W5:Y:S04]  /*ca20*/  LDL.LU.64 R48, [R1+0xc60] ;  /* 0x000c600001307983 */ /* 0x0001680000300a00 */
[----:B------:R-:W-:Y:S04]  /*ca30*/  STL [R1+0x4d8], RZ ;  /* 0x0004d8ff01007387 */ /* 0x000fe80000100800 */
        /* <DEDUP_REMOVED lines=29> */
[----:B------:R1:W-:Y:S01]  /*cc10*/  STL.64 [R1+0x358], R182 ;  /* 0x000358b601007387 */ /* 0x0003e20000100a00 */
[----:B------:R-:W-:-:S03]  /*cc20*/  WARPGROUP.DEPBAR.LE gsb0, 0x0 ;  /* 0x00008000000079c5 */ /* 0x000fc60000010000 */
        /* <DEDUP_REMOVED lines=12> */
[----:B------:R0:W-:Y:S04]  /*ccf0*/  STL [R1+0x4cc], RZ ;  /* 0x0004ccff01007387 */ /* 0x0001e80000100800 */
        /* <DEDUP_REMOVED lines=29> */
[----:B------:R0:W-:Y:S01]  /*ced0*/  STL [R1+0x454], RZ ;  /* 0x000454ff01007387 */ /* 0x0001e20000100800 */
[----:B------:R-:W-:-:S03]  /*cee0*/  USEL UR12, URZ, 0x1, UP0 ;  /* 0x000000013f0c7887 */ /* 0x000fc60008000000 */
[----:B------:R0:W-:Y:S04]  /*cef0*/  STL [R1+0x450], RZ ;  /* 0x000450ff01007387 */ /* 0x0001e80000100800 */
[----:B------:R0:W-:Y:S04]  /*cf00*/  STL [R1+0x44c], RZ ;  /* 0x00044cff01007387 */ /* 0x0001e80000100800 */
[----:B------:R0:W-:Y:S04]  /*cf10*/  STL [R1+0x448], RZ ;  /* 0x000448ff01007387 */ /* 0x0001e80000100800 */
[----:B------:R0:W-:Y:S04]  /*cf20*/  STL [R1+0x444], RZ ;  /* 0x000444ff01007387 */ /* 0x0001e80000100800 */
[----:B------:R0:W-:Y:S01]  /*cf30*/  STL [R1+0x440], RZ ;  /* 0x000440ff01007387 */ /* 0x0001e20000100800 */
[----:B------:R-:W-:-:S02]  /*cf40*/  ISETP.NE.AND P0, PT, RZ, UR12, PT ;  /* 0x0000000cff007c0c */ /* 0x000fc4000bf05270 */
        /* <DEDUP_REMOVED lines=8> */
[----:B------:R-:W-:Y:S01]  /*cfd0*/  CS2R R12, SRZ ;  /* 0x00000000000c7805 */ /* 0x000fe2000001ff00 */
[----:B0-----:R-:W-:Y:S06]  /*cfe0*/  @!P0 BRA `(.L_x_22) ;  /* 0x0000004c00e48947 */ /* 0x001fec0003800000 */
[----:B-----5:R-:W2:Y:S04]  /*cff0*/  LDL R7, [R1+0x3f0] ;  /* 0x0003f00001077983 */ /* 0x020ea80000100800 */
[----:B------:R-:W3:Y:S04]  /*d000*/  LDL R12, [R1+0x420] ;  /* 0x00042000010c7983 */ /* 0x000ee80000100800 */
[----:B------:R-:W4:Y:S04]  /*d010*/  LDL R13, [R1+0x424] ;  /* 0x00042400010d7983 */ /* 0x000f280000100800 */
        /* <DEDUP_REMOVED lines=14> */
[----:B------:R0:W-:Y:S04]  /*d100*/  STL [R1+0xc34], R40 ;  /* 0x000c342801007387 */ /* 0x0001e80000100800 */
[----:B0-----:R-:W4:Y:S04]  /*d110*/  LDL R40, [R1+0x3ec] ;  /* 0x0003ec0001287983 */ /* 0x001f280000100800 */
[----:B------:R0:W-:Y:S04]  /*d120*/  STL [R1+0xc30], R41 ;  /* 0x000c302901007387 */ /* 0x0001e80000100800 */
[----:B0-----:R-:W4:Y:S04]  /*d130*/  LDL R41, [R1+0x3e8] ;  /* 0x0003e80001297983 */ /* 0x001f280000100800 */
[----:B------:R0:W-:Y:S04]  /*d140*/  STL [R1+0xc2c], R42 ;  /* 0x000c2c2a01007387 */ /* 0x0001e80000100800 */
[----:B0-----:R-:W4:Y:S04]  /*d150*/  LDL R42, [R1+0x3e4] ;  /* 0x0003e400012a7983 */ /* 0x001f280000100800 */
[----:B------:R0:W-:Y:S04]  /*d160*/  STL [R1+0xc28], R43 ;  /* 0x000c282b01007387 */ /* 0x0001e80000100800 */
[----:B0-----:R-:W4:Y:S04]  /*d170*/  LDL R43, [R1+0x3e0] ;  /* 0x0003e000012b7983 */ /* 0x001f280000100800 */
[----:B------:R-:W-:Y:S04]  /*d180*/  STL [R1+0xc24], R44 ;  /* 0x000c242c01007387 */ /* 0x000fe80000100800 */
        /* <DEDUP_REMOVED lines=24> */
[----:B------:R2:W-:Y:S02]  /*d310*/  STL [R1+0xbc0], R0 ;  /* 0x000bc00001007387 */ /* 0x0005e40000100800 */
[----:B--2---:R-:W-:-:S02]  /*d320*/  IMAD.MOV.U32 R0, RZ, RZ, R7 ;  /* 0x000000ffff007224 */ /* 0x004fc400078e0007 */
[----:B------:R-:W-:-:S01]  /*d330*/  FADD R10, RZ, R10 ;  /* 0x0000000aff0a7221 */ /* 0x000fc20000000000 */
[----:B------:R-:W-:Y:S01]  /*d340*/  FADD R9, RZ, R9 ;  /* 0x00000009ff097221 */ /* 0x000fe20000000000 */
[----:B------:R-:W-:Y:S01]  /*d350*/  UMOV UR4, URZ ;  /* 0x0000003f00047c82 */ /* 0x000fe20008000000 */
[----:B---3--:R-:W-:Y:S01]  /*d360*/  FADD R12, RZ, R12 ;  /* 0x0000000cff0c7221 */ /* 0x008fe20000000000 */
[----:B----4-:R-:W-:-:S01]  /*d370*/  FADD R13, RZ, R13 ;  /* 0x0000000dff0d7221 */ /* 0x010fc20000000000 */
[----:B------:R-:W-:Y:S01]  /*d380*/  FADD R14, RZ, R14 ;  /* 0x0000000eff0e7221 */ /* 0x000fe20000000000 */
[----:B------:R-:W-:-:S01]  /*d390*/  FADD R15, RZ, R15 ;  /* 0x0000000fff0f7221 */ /* 0x000fc20000000000 */
        /* <DEDUP_REMOVED lines=13> */
[----:B------:R-:W-:-:S05]  /*d470*/  FADD R2, RZ, R41 ;  /* 0x00000029ff027221 */ /* 0x000fca0000000000 */
[----:B------:R0:W-:Y:S01]  /*d480*/  STL [R1+0x440], R2 ;  /* 0x0004400201007387 */ /* 0x0001e20000100800 */
[----:B------:R-:W-:-:S03]  /*d490*/  FADD R237, RZ, R42 ;  /* 0x0000002affed7221 */ /* 0x000fc60000000000 */
[----:B0-----:R-:W2:Y:S04]  /*d4a0*/  LDL R2, [R1+0x3f4] ;  /* 0x0003f40001027983 */ /* 0x001ea80000100800 */
[----:B------:R0:W-:Y:S04]  /*d4b0*/  STL [R1+0x444], R3 ;  /* 0x0004440301007387 */ /* 0x0001e80000100800 */
[----:B------:R-:W3:Y:S04]  /*d4c0*/  LDL R4, [R1+0x3fc] ;  /* 0x0003fc0001047983 */ /* 0x000ee80000100800 */
[----:B------:R-:W4:Y:S01]  /*d4d0*/  LDL R6, [R1+0x3c0] ;  /* 0x0003c00001067983 */ /* 0x000f220000100800 */
[----:B------:R-:W-:-:S03]  /*d4e0*/  FADD R236, RZ, R43 ;  /* 0x0000002bffec7221 */ /* 0x000fc60000000000 */
[----:B0-----:R-:W3:Y:S04]  /*d4f0*/  LDL R3, [R1+0x3f8] ;  /* 0x0003f80001037983 */ /* 0x001ee80000100800 */
        /* <DEDUP_REMOVED lines=25> */
[----:B------:R-:W4:Y:S01]  /*d690*/  LDL R7, [R1+0x368] ;  /* 0x0003680001077983 */ /* 0x000f220000100800 */
[----:B------:R-:W-:-:S05]  /*d6a0*/  FADD R0, RZ, R0 ;  /* 0x00000000ff007221 */ /* 0x000fca0000000000 */
[----:B------:R2:W-:Y:S02]  /*d6b0*/  STL [R1+0x448], R0 ;  /* 0x0004480001007387 */ /* 0x0005e40000100800 */
[----:B--2---:R-:W-:-:S05]  /*d6c0*/  FADD R0, RZ, R2 ;  /* 0x00000002ff007221 */ /* 0x004fca0000000000 */
[----:B------:R4:W-:Y:S01]  /*d6d0*/  STL [R1+0x44c], R0 ;  /* 0x00044c0001007387 */ /* 0x0009e20000100800 */
[----:B---3--:R-:W-:-:S01]  /*d6e0*/  FADD R2, RZ, R3 ;  /* 0x00000003ff027221 */ /* 0x008fc20000000000 */
[----:B------:R-:W-:Y:S01]  /*d6f0*/  FADD R3, RZ, R4 ;  /* 0x00000004ff037221 */ /* 0x000fe20000000000 */
[----:B----4-:R-:W-:-:S03]  /*d700*/  FADD R0, RZ, R6 ;  /* 0x00000006ff007221 */ /* 0x010fc60000000000 */
[----:B------:R0:W-:Y:S04]  /*d710*/  STL [R1+0x450], R2 ;  /* 0x0004500201007387 */ /* 0x0001e80000100800 */
[----:B------:R1:W-:Y:S04]  /*d720*/  STL [R1+0x454], R3 ;  /* 0x0004540301007387 */ /* 0x0003e80000100800 */
[----:B------:R2:W-:Y:S01]  /*d730*/  STL [R1+0x458], R0 ;  /* 0x0004580001007387 */ /* 0x0005e20000100800 */
[----:B0-----:R-:W-:-:S01]  /*d740*/  FADD R2, RZ, R8 ;  /* 0x00000008ff027221 */ /* 0x001fc20000000000 */
[----:B-1----:R-:W-:-:S04]  /*d750*/  FADD R3, RZ, R31 ;  /* 0x0000001fff037221 */ /* 0x002fc80000000000 */
[----:B------:R0:W-:Y:S01]  /*d760*/  STL [R1+0x45c], R2 ;  /* 0x00045c0201007387 */ /* 0x0001e20000100800 */
[----:B--2---:R-:W-:-:S03]  /*d770*/  FADD R0, RZ, R30 ;  /* 0x0000001eff007221 */ /* 0x004fc60000000000 */
        /* <DEDUP_REMOVED lines=45> */
[----:B-1----:R-:W-:Y:S02]  /*da50*/  FADD R3, RZ, R7 ;  /* 0x00000007ff037221 */ /* 0x002fe40000000000 */
[----:B--2---:R-:W2:Y:S04]  /*da60*/  LDL R0, [R1+0x36c] ;  /* 0x00036c0001007983 */ /* 0x004ea80000100800 */
[----:B------:R0:W-:Y:S04]  /*da70*/  STL [R1+0x4bc], R2 ;  /* 0x0004bc0201007387 */ /* 0x0001e80000100800 */
[----:B0-----:R-:W3:Y:S04]  /*da80*/  LDL R2, [R1+0x370] ;  /* 0x0003700001027983 */ /* 0x001ee80000100800 */
[----:B------:R0:W-:Y:S04]  /*da90*/  STL [R1+0x4c0], R3 ;  /* 0x0004c00301007387 */ /* 0x0001e80000100800 */
[----:B------:R-:W4:Y:S04]  /*daa0*/  LDL R4, [R1+0x378] ;  /* 0x0003780001047983 */ /* 0x000f280000100800 */
[----:B------:R-:W4:Y:S04]  /*dab0*/  LDL R6, [R1+0x37c] ;  /* 0x00037c0001067983 */ /* 0x000f280000100800 */
[----:B0-----:R-:W4:Y:S04]  /*dac0*/  LDL R3, [R1+0x374] ;  /* 0x0003740001037983 */ /* 0x001f280000100800 */
        /* <DEDUP_REMOVED lines=26> */
[----:B--2---:R-:W-:-:S05]  /*dc70*/  FADD R0, RZ, R0 ;  /* 0x00000000ff007221 */ /* 0x004fca0000000000 */
[----:B------:R3:W-:Y:S02]  /*dc80*/  STL [R1+0x4c4], R0 ;  /* 0x0004c40001007387 */ /* 0x0007e40000100800 */
[----:B---3--:R-:W-:-:S05]  /*dc90*/  FADD R0, RZ, R2 ;  /* 0x00000002ff007221 */ /* 0x008fca0000000000 */
[----:B------:R0:W-:Y:S01]  /*dca0*/  STL [R1+0x4c8], R0 ;  /* 0x0004c80001007387 */ /* 0x0001e20000100800 */
[----:B----4-:R-:W-:-:S01]  /*dcb0*/  FADD R2, RZ, R3 ;  /* 0x00000003ff027221 */ /* 0x010fc20000000000 */
[----:B------:R-:W-:Y:S01]  /*dcc0*/  FADD R3, RZ, R4 ;  /* 0x00000004ff037221 */ /* 0x000fe20000000000 */
[----:B0-----:R-:W-:-:S03]  /*dcd0*/  FADD R0, RZ, R6 ;  /* 0x00000006ff007221 */ /* 0x001fc60000000000 */
        /* <DEDUP_REMOVED lines=463> */
[----:B0-----:R-:W-:Y:S01]  /*f9d0*/  FADD R0, RZ, R4 ;  /* 0x00000004ff007221 */ /* 0x001fe20000000000 */
[----:B------:R-:W-:-:S03]  /*f9e0*/  FADD R3, RZ, R6 ;  /* 0x00000006ff037221 */ /* 0x000fc60000000000 */
[----:B------:R0:W-:Y:S04]  /*f9f0*/  STL [R1+0x738], R2 ;  /* 0x0007380201007387 */ /* 0x0001e80000100800 */
[----:B------:R1:W-:Y:S01]  /*fa00*/  STL [R1+0x73c], R0 ;  /* 0x00073c0001007387 */ /* 0x0003e20000100800 */
[----:B0-----:R-:W-:-:S03]  /*fa10*/  FADD R2, RZ, R8 ;  /* 0x00000008ff027221 */ /* 0x001fc60000000000 */
[----:B------:R0:W-:Y:S01]  /*fa20*/  STL [R1+0x740], R3 ;  /* 0x0007400301007387 */ /* 0x0001e20000100800 */
[----:B-1----:R-:W-:-:S03]  /*fa30*/  FADD R0, RZ, R31 ;  /* 0x0000001fff007221 */ /* 0x002fc60000000000 */
        /* <DEDUP_REMOVED lines=48> */
[----:B------:R-:W2:Y:S04]  /*fd40*/  LDL R40, [R1+0x94] ;  /* 0x0000940001287983 */ /* 0x000ea80000100800 */
[----:B------:R1:W-:Y:S04]  /*fd50*/  STL [R1+0x7a4], R2 ;  /* 0x0007a40201007387 */ /* 0x0003e80000100800 */
[----:B------:R-:W3:Y:S04]  /*fd60*/  LDL R41, [R1+0x98] ;  /* 0x0000980001297983 */ /* 0x000ee80000100800 */
[----:B------:R4:W-:Y:S04]  /*fd70*/  STL [R1+0x7a8], R0 ;  /* 0x0007a80001007387 */ /* 0x0009e80000100800 */
[----:B------:R-:W3:Y:S04]  /*fd80*/  LDL R42, [R1+0x9c] ;  /* 0x00009c00012a7983 */ /* 0x000ee80000100800 */
        /* <DEDUP_REMOVED lines=24> */
[----:B0-----:R-:W3:Y:S04]  /*ff10*/  LDL R3, [R1] ;  /* 0x0000000001037983 */ /* 0x001ee80000100800 */
[----:B-1----:R-:W3:Y:S04]  /*ff20*/  LDL R2, [R1+0x4] ;  /* 0x0000040001027983 */ /* 0x002ee80000100800 */
[----:B----4-:R-:W4:Y:S04]  /*ff30*/  LDL R0, [R1+0x8] ;  /* 0x0000080001007983 */ /* 0x010f280000100800 */
[----:B------:R-:W4:Y:S01]  /*ff40*/  LDL R7, [R1+0xc] ;  /* 0x00000c0001077983 */ /* 0x000f220000100800 */
[----:B--2---:R-:W-:-:S05]  /*ff50*/  FADD R40, RZ, R40 ;  /* 0x00000028ff287221 */ /* 0x004fca0000000000 */
[----:B------:R0:W-:Y:S01]  /*ff60*/  STL [R1+0x7ac], R40 ;  /* 0x0007ac2801007387 */ /* 0x0001e20000100800 */
[----:B---3--:R-:W-:-:S03]  /*ff70*/  FADD R41, RZ, R41 ;  /* 0x00000029ff297221 */ /* 0x008fc60000000000 */
[----:B0-----:R-:W2:Y:S01]  /*ff80*/  LDL.LU R40, [R1+0xc34] ;  /* 0x000c340001287983 */ /* 0x001ea20000300800 */
[----:B------:R-:W-:-:S03]  /*ff90*/  FADD R42, RZ, R42 ;  /* 0x0000002aff2a7221 */ /* 0x000fc60000000000 */
[----:B------:R0:W-:Y:S01]  /*ffa0*/  STL [R1+0x7b0], R41 ;  /* 0x0007b02901007387 */ /* 0x0001e20000100800 */
[----:B------:R-:W-:-:S01]  /*ffb0*/  FADD R43, RZ, R43 ;  /* 0x0000002bff2b7221 */ /* 0x000fc20000000000 */
[----:B------:R-:W-:Y:S02]  /*ffc0*/  FADD R44, RZ, R44 ;  /* 0x0000002cff2c7221 */ /* 0x000fe40000000000 */
[----:B0-----:R-:W3:Y:S01]  /*ffd0*/  LDL.LU R41, [R1+0xc30] ;  /* 0x000c300001297983 */ /* 0x001ee20000300800 */
[----:B------:R-:W-:-:S03]  /*ffe0*/  FADD R45, RZ, R45 ;  /* 0x0000002dff2d7221 */ /* 0x000fc60000000000 */
[----:B------:R0:W-:Y:S01]  /*fff0*/  STL [R1+0x7b4], R42 ;  /* 0x0007b42a01007387 */ /* 0x0001e20000100800 */
[----:B------:R-:W-:-:S01]  /*10000*/  FADD R46, RZ, R46 ;  /* 0x0000002eff2e7221 */ /* 0x000fc20000000000 */
[----:B------:R-:W-:Y:S02]  /*10010*/  FADD R47, RZ, R47 ;  /* 0x0000002fff2f7221 */ /* 0x000fe40000000000 */
[----:B0-----:R-:W3:Y:S04]  /*10020*/  LDL.LU R42, [R1+0xc2c] ;  /* 0x000c2c00012a7983 */ /* 0x001ee80000300800 */
[----:B------:R0:W-:Y:S01]  /*10030*/  STL [R1+0x7b8], R43 ;  /* 0x0007b82b01007387 */ /* 0x0001e20000100800 */
[----:B------:R-:W-:-:S01]  /*10040*/  FADD R32, RZ, R32 ;  /* 0x00000020ff207221 */ /* 0x000fc20000000000 */
[----:B------:R-:W-:-:S02]  /*10050*/  FADD R33, RZ, R33 ;  /* 0x00000021ff217221 */ /* 0x000fc40000000000 */
[----:B0-----:R-:W3:Y:S04]  /*10060*/  LDL.LU R43, [R1+0xc28] ;  /* 0x000c2800012b7983 */ /* 0x001ee80000300800 */
[----:B------:R0:W-:Y:S01]  /*10070*/  STL [R1+0x7bc], R44 ;  /* 0x0007bc2c01007387 */ /* 0x0001e20000100800 */
[----:B------:R-:W-:-:S01]  /*10080*/  FADD R34, RZ, R34 ;  /* 0x00000022ff227221 */ /* 0x000fc20000000000 */
[----:B------:R-:W-:Y:S02]  /*10090*/  FADD R35, RZ, R35 ;  /* 0x00000023ff237221 */ /* 0x000fe40000000000 */
[----:B0-----:R-:W3:Y:S04]  /*100a0*/  LDL.LU R44, [R1+0xc24] ;  /* 0x000c2400012c7983 */ /* 0x001ee80000300800 */
[----:B------:R0:W-:Y:S01]  /*100b0*/  STL [R1+0x7c0], R45 ;  /* 0x0007c02d01007387 */ /* 0x0001e20000100800 */
[----:B------:R-:W-:-:S03]  /*100c0*/  FADD R36, RZ, R36 ;  /* 0x00000024ff247221 */ /* 0x000fc60000000000 */
        /* <DEDUP_REMOVED lines=50> */
[----:B----4-:R-:W-:-:S03]  /*103f0*/  FADD R0, RZ, R0 ;  /* 0x00000000ff007221 */ /* 0x010fc60000000000 */
[----:B0-----:R-:W4:Y:S04]  /*10400*/  LDL.LU R30, [R1+0xbdc] ;  /* 0x000bdc00011e7983 */ /* 0x001f280000300800 */
[----:B------:R0:W-:Y:S01]  /*10410*/  STL [R1+0x808], R31 ;  /* 0x0008081f01007387 */ /* 0x0001e20000100800 */
[----:B------:R-:W-:-:S03]  /*10420*/  FADD R7, RZ, R7 ;  /* 0x00000007ff077221 */ /* 0x000fc60000000000 */
[----:B0-----:R-:W4:Y:S04]  /*10430*/  LDL.LU R31, [R1+0xbd8] ;  /* 0x000bd800011f7983 */ /* 0x001f280000300800 */
[----:B------:R0:W-:Y:S04]  /*10440*/  STL [R1+0x80c], R8 ;  /* 0x00080c0801007387 */ /* 0x0001e80000100800 */
[----:B0-----:R0:W5:Y:S04]  /*10450*/  LDL.LU R8, [R1+0xbd4] ;  /* 0x000bd40001087983 */ /* 0x0011680000300800 */
[----:B------:R1:W-:Y:S04]  /*10460*/  STL [R1+0x810], R6 ;  /* 0x0008100601007387 */ /* 0x0003e80000100800 */
[----:B-1----:R0:W5:Y:S04]  /*10470*/  LDL.LU R6, [R1+0xbd0] ;  /* 0x000bd00001067983 */ /* 0x0021680000300800 */
        /* <DEDUP_REMOVED lines=8> */
[----:B------:R1:W-:Y:S02]  /*10500*/  STL [R1+0x824], R7 ;  /* 0x0008240701007387 */ /* 0x0003e40000100800 */
[----:B-1----:R-:W-:-:S05]  /*10510*/  FADD R7, RZ, R11 ;  /* 0x0000000bff077221 */ /* 0x002fca0000000000 */
[----:B------:R1:W-:Y:S04]  /*10520*/  STL [R1+0x828], R7 ;  /* 0x0008280701007387 */ /* 0x0003e80000100800 */
[----:B------:R-:W-:Y:S01]  /*10530*/  STL [R1+0x82c], R10 ;  /* 0x00082c0a01007387 */ /* 0x000fe20000100800 */
[----:B-1----:R-:W-:-:S01]  /*10540*/  FADD R7, RZ, R5 ;  /* 0x00000005ff077221 */ /* 0x002fc20000000000 */
[----:B------:R-:W-:Y:S02]  /*10550*/  FADD R5, RZ, R224 ;  /* 0x000000e0ff057221 */ /* 0x000fe40000000000 */
[----:B------:R1:W-:Y:S04]  /*10560*/  STL [R1+0x830], R9 ;  /* 0x0008300901007387 */ /* 0x0003e80000100800 */
[----:B------:R2:W-:Y:S04]  /*10570*/  STL [R1+0x834], R7 ;  /* 0x0008340701007387 */ /* 0x0005e80000100800 */
[----:B------:R0:W-:Y:S01]  /*10580*/  STL [R1+0x838], R5 ;  /* 0x0008380501007387 */ /* 0x0001e20000100800 */
[----:B-1----:R-:W-:-:S01]  /*10590*/  FADD R9, RZ, R225 ;  /* 0x000000e1ff097221 */ /* 0x002fc20000000000 */
[----:B--2---:R-:W-:-:S04]  /*105a0*/  FADD R7, RZ, R226 ;  /* 0x000000e2ff077221 */ /* 0x004fc80000000000 */
[----:B------:R1:W-:Y:S01]  /*105b0*/  STL [R1+0x83c], R9 ;  /* 0x00083c0901007387 */ /* 0x0003e20000100800 */
[----:B0-----:R-:W-:-:S03]  /*105c0*/  FADD R5, RZ, R227 ;  /* 0x000000e3ff057221 */ /* 0x001fc60000000000 */
[----:B------:R0:W-:Y:S04]  /*105d0*/  STL [R1+0x840], R7 ;  /* 0x0008400701007387 */ /* 0x0001e80000100800 */
[----:B------:R2:W-:Y:S01]  /*105e0*/  STL [R1+0x844], R5 ;  /* 0x0008440501007387 */ /* 0x0005e20000100800 */
[----:B-1----:R-:W-:-:S01]  /*105f0*/  FADD R9, RZ, R228 ;  /* 0x000000e4ff097221 */ /* 0x002fc20000000000 */
[----:B0-----:R-:W-:-:S04]  /*10600*/  FADD R7, RZ, R229 ;  /* 0x000000e5ff077221 */ /* 0x001fc80000000000 */
        /* <DEDUP_REMOVED lines=359> */
[----:B---3--:R-:W-:-:S04]  /*11c80*/  FADD R7, RZ, R41 ;  /* 0x00000029ff077221 */ /* 0x008fc80000000000 */
[----:B------:R0:W-:Y:S01]  /*11c90*/  STL [R1+0xb18], R9 ;  /* 0x000b180901007387 */ /* 0x0001e20000100800 */
[----:B-1----:R-:W-:-:S03]  /*11ca0*/  FADD R5, RZ, R42 ;  /* 0x0000002aff057221 */ /* 0x002fc60000000000 */
        /* <DEDUP_REMOVED lines=39> */
[----:B----4-:R-:W-:-:S04]  /*11f20*/  FADD R7, RZ, R30 ;  /* 0x0000001eff077221 */ /* 0x010fc80000000000 */
[----:B------:R-:W-:Y:S01]  /*11f30*/  STL [R1+0xb6c], R9 ;  /* 0x000b6c0901007387 */ /* 0x000fe20000100800 */
[----:B-1----:R-:W-:-:S03]  /*11f40*/  FADD R5, RZ, R31 ;  /* 0x0000001fff057221 */ /* 0x002fc60000000000 */
[----:B------:R0:W-:Y:S04]  /*11f50*/  STL [R1+0xb70], R7 ;  /* 0x000b700701007387 */ /* 0x0001e80000100800 */
[----:B------:R1:W-:Y:S01]  /*11f60*/  STL [R1+0xb74], R5 ;  /* 0x000b740501007387 */ /* 0x0003e20000100800 */
[----:B0-----:R-:W-:-:S07]  /*11f70*/  IMAD.U32 R7, RZ, RZ, UR4 ;  /* 0x00000004ff077e24 */ /* 0x001fce000f8e00ff */
.L_x_22:
[----:B-1----:R-:W2:Y:S01]  /*11f80*/  LDL R5, [R1+0xbb8] ;  /* 0x000bb80001057983 */ /* 0x002ea20000100800 */
[----:B-----5:R-:W-:-:S13]  /*11f90*/  R2UR UR4, R8 ;  /* 0x00000000080472ca */ /* 0x020fda00000e0000 */
[----:B------:R-:W-:-:S04]  /*11fa0*/  UIADD3 UR4, UR4, 0x1, URZ ;  /* 0x0000000104047890 */ /* 0x000fc8000fffe03f */
[----:B------:R-:W-:-:S04]  /*11fb0*/  UISETP.NE.AND UP0, UPT, UR4, 0x4, UPT ;  /* 0x000000040400788c */ /* 0x000fc8000bf05270 */
[----:B------:R-:W-:Y:S01]  /*11fc0*/  USEL UR5, URZ, 0x1, UP0 ;  /* 0x000000013f057887 */ /* 0x000fe20008000000 */
[----:B--2---:R-:W-:-:S13]  /*11fd0*/  R2UR UR6, R5 ;  /* 0x00000000050672ca */ /* 0x004fda00000e0000 */
[----:B------:R-:W-:Y:S02]  /*11fe0*/  ULOP3.LUT UR5, UR6, UR5, URZ, 0x3c, !UPT ;  /* 0x0000000506057292 */ /* 0x000fe4000f8e3c3f */
[----:B------:R-:W-:-:S03]  /*11ff0*/  USEL UR6, UR4, URZ, UP0 ;  /* 0x0000003f04067287 */ /* 0x000fc60008000000 */
[----:B------:R-:W-:Y:S01]  /*12000*/  UMOV UR4, 0x1 ;  /* 0x0000000100047882 */ /* 0x000fe20000000000 */
[----:B------:R-:W-:Y:S02]  /*12010*/  IMAD.U32 R8, RZ, RZ, UR5 ;  /* 0x00000005ff087e24 */ /* 0x000fe4000f8e00ff */
[----:B------:R-:W-:-:S07]  /*12020*/  IMAD.U32 R5, RZ, RZ, UR6 ;  /* 0x00000006ff057e24 */ /* 0x000fce000f8e00ff */
.L_x_17:
[----:B------:R-:W2:Y:S02]  /*12030*/  LDL R9, [R1+0xbbc] ;  /* 0x000bbc0001097983 */ /* 0x000ea40000100800 */
[----:B--2---:R-:W-:-:S13]  /*12040*/  R2UR UR6, R9 ;  /* 0x00000000090672ca */ /* 0x004fda00000e0000 */
[----:B------:R-:W-:-:S04]  /*12050*/  UISETP.LT.AND UP0, UPT, UR6, 0x1, UPT ;  /* 0x000000010600788c */ /* 0x000fc8000bf01270 */
[----:B------:R-:W-:-:S04]  /*12060*/  USEL UR5, UR6, 0x1, UP0 ;  /* 0x0000000106057887 */ /* 0x000fc80008000000 */
[----:B------:R-:W-:-:S04]  /*12070*/  UIADD3 UR5, UR6, -UR5, URZ ;  /* 0x8000000506057290 */ /* 0x000fc8000fffe03f */
[----:B------:R-:W-:-:S06]  /*12080*/  UISETP.GE.AND UP0, UPT, UR5, 0x1, UPT ;  /* 0x000000010500788c */ /* 0x000fcc000bf06270 */
[----:B------:R-:W-:-:S13]  /*12090*/  PLOP3.LUT P0, PT, PT, PT, UP0, 0x80, 0x0 ;  /* 0x000000000000781c */ /* 0x000fda0003f0f008 */
[----:B------:R-:W-:Y:S05]  /*120a0*/  @!P0 BRA `(.L_x_23) ;  /* 0x000000e800548947 */ /* 0x000fea0003800000 */
[----:B------:R-:W2:Y:S02]  /*120b0*/  LDL R9, [R1+0xbb4] ;  /* 0x000bb40001097983 */ /* 0x000ea40000100800 */
[----:B--2---:R-:W-:Y:S01]  /*120c0*/  R2UR UR6, R9 ;  /* 0x00000000090672ca */ /* 0x004fe200000e0000 */
[----:B------:R-:W-:-:S12]  /*120d0*/  IMAD.U32 R9, RZ, RZ, UR5 ;  /* 0x00000005ff097e24 */ /* 0x000fd8000f8e00ff */
[----:B------:R-:W-:-:S07]  /*120e0*/  IMAD.U32 R10, RZ, RZ, UR6 ;  /* 0x00000006ff0a7e24 */ /* 0x000fce000f8e00ff */
.L_x_31:
[----:B------:R-:W2:Y:S02]  /*120f0*/  LDL R6, [R1+0xb9c] ;  /* 0x000b9c0001067983 */ /* 0x000ea40000100800 */
[----:B--2---:R-:W-:-:S13]  /*12100*/  R2UR UR5, R6 ;  /* 0x00000000060572ca */ /* 0x004fda00000e0000 */
[----:B------:R-:W-:-:S06]  /*12110*/  UISETP.NE.AND UP0, UPT, UR5, 0x3, UPT ;  /* 0x000000030500788c */ /* 0x000fcc000bf05270 */
[----:B------:R-:W-:-:S13]  /*12120*/  PLOP3.LUT P1, PT, PT, PT, UP0, 0x80, 0x0 ;  /* 0x000000000000781c */ /* 0x000fda0003f2f008 */
[----:B-----5:R-:W-:Y:S05]  /*12130*/  @!P1 BRA `(.L_x_24) ;  /* 0x0000000000049947 */ /* 0x020fea0003800000 */
[----:B------:R-:W-:Y:S01]  /*12140*/  BPT.TRAP 0x1 ;  /* 0x000000040000795c */ /* 0x000fe20000300000 */
.L_x_24:
[----:B------:R-:W0:Y:S01]  /*12150*/  S2UR UR6, SR_CgaCtaId ;  /* 0x00000000000679c3 */ /* 0x000e220000008800 */
[----:B------:R-:W-:Y:S01]  /*12160*/  R2UR UR7, R5 ;  /* 0x00000000050772ca */ /* 0x000fe200000e0000 */
[----:B------:R-:W-:Y:S01]  /*12170*/  UMOV UR5, 0x400 ;  /* 0x0000040000057882 */ /* 0x000fe20000000000 */
[----:B------:R-:W-:Y:S01]  /*12180*/  SHF.L.U32 R11, R8, 0x1f, RZ ;  /* 0x0000001f080b7819 */ /* 0x000fe200000006ff */
[----:B0-----:R-:W-:-:S10]  /*12190*/  ULEA UR8, UR6, UR5, 0x18 ;  /* 0x0000000506087291 */ /* 0x001fd4000f8ec03f */
[----:B------:R-:W-:Y:S02]  /*121a0*/  ULEA UR5, UR7, UR8, 0x3 ;  /* 0x0000000807057291 */ /* 0x000fe4000f8e183f */
[----:B------:R-:W-:-:S07]  /*121b0*/  IMAD.U32 R6, RZ, RZ, UR8 ;  /* 0x00000008ff067e24 */ /* 0x000fce000f8e00ff */
[----:B------:R0:W1:Y:S01]  /*121c0*/  SYNCS.PHASECHK.TRANS64.TRYWAIT P0, [UR5], R11 ;  /* 0x0000000bff0075a7 */ /* 0x0000620008000145 */
[----:B------:R-:W-:Y:S05]  /*121d0*/  @!P1 BRA `(.L_x_25) ;  /* 0x0000000000049947 */ /* 0x000fea0003800000 */
[----:B------:R-:W-:Y:S01]  /*121e0*/  BPT.TRAP 0x1 ;  /* 0x000000040000795c */ /* 0x000fe20000300000 */
.L_x_25:
[----:B-1----:R-:W-:Y:S05]  /*121f0*/  @P0 BRA `(.L_x_26) ;  /* 0x0000000000080947 */ /* 0x002fea0003800000 */
[----:B------:R-:W1:Y:S02]  /*12200*/  SYNCS.PHASECHK.TRANS64.TRYWAIT P0, [UR5], R11 ;  /* 0x0000000bff0075a7 */ /* 0x000e640008000145 */
[----:B-1----:R-:W-:Y:S05]  /*12210*/  @!P0 BRA `(.L_x_27) ;  /* 0x0000053400fc8947 */ /* 0x002fea0003800000 */
.L_x_26:
[----:B0-----:R-:W2:Y:S01]  /*12220*/  LDL R11, [R1+0xb7c] ;  /* 0x000b7c00010b7983 */ /* 0x001ea20000100800 */
[----:B------:R-:W-:-:S03]  /*12230*/  R2UR UR6, R6 ;  /* 0x00000000060672ca */ /* 0x000fc600000e0000 */
        /* <DEDUP_REMOVED lines=47> */
[----:B-----5:R1:W-:Y:S04]  /*12530*/  STL [R1+0xcc0], R0 ;  /* 0x000cc00001007387 */ /* 0x0203e80000100800 */
[----:B------:R-:W-:Y:S04]  /*12540*/  STL [R1+0xd20], R6 ;  /* 0x000d200601007387 */ /* 0x000fe80000100800 */
[----:B0-----:R-:W3:Y:S04]  /*12550*/  LDL.LU.64 R120, [R1+0x420] ;  /* 0x0004200001787983 */ /* 0x001ee80000300a00 */
[----:B------:R-:W3:Y:S04]  /*12560*/  LDL.LU.64 R122, [R1+0x428] ;  /* 0x00042800017a7983 */ /* 0x000ee80000300a00 */
[----:B------:R-:W3:Y:S04]  /*12570*/  LDL.LU.64 R124, [R1+0x430] ;  /* 0x00043000017c7983 */ /* 0x000ee80000300a00 */
[----:B------:R-:W3:Y:S04]  /*12580*/  LDL.LU.64 R126, [R1+0x438] ;  /* 0x00043800017e7983 */ /* 0x000ee80000300a00 */
[----:B------:R-:W4:Y:S04]  /*12590*/  LDL.LU.64 R88, [R1+0x3a0] ;  /* 0x0003a00001587983 */ /* 0x000f280000300a00 */
[----:B------:R-:W4:Y:S04]  /*125a0*/  LDL.LU.64 R90, [R1+0x3a8] ;  /* 0x0003a800015a7983 */ /* 0x000f280000300a00 */
[----:B------:R-:W4:Y:S04]  /*125b0*/  LDL.LU.64 R92, [R1+0x3b0] ;  /* 0x0003b000015c7983 */ /* 0x000f280000300a00 */
[----:B------:R-:W4:Y:S04]  /*125c0*/  LDL.LU.64 R94, [R1+0x3b8] ;  /* 0x0003b800015e7983 */ /* 0x000f280000300a00 */
[----:B------:R-:W4:Y:S04]  /*125d0*/  LDL.LU.64 R56, [R1+0x320] ;  /* 0x0003200001387983 */ /* 0x000f280000300a00 */
[----:B------:R-:W4:Y:S04]  /*125e0*/  LDL.LU.64 R58, [R1+0x328] ;  /* 0x00032800013a7983 */ /* 0x000f280000300a00 */
[----:B------:R-:W4:Y:S04]  /*125f0*/  LDL.LU.64 R60, [R1+0x330] ;  /* 0x00033000013c7983 */ /* 0x000f280000300a00 */
[----:B------:R-:W4:Y:S01]  /*12600*/  LDL.LU.64 R62, [R1+0x338] ;  /* 0x00033800013e7983 */ /* 0x000f220000300a00 */
[----:B------:R-:W-:Y:S01]  /*12610*/  UIADD3 UR6, UR6, 0x20100, URZ ;  /* 0x0002010006067890 */ /* 0x000fe2000fffe03f */
[----:B------:R-:W-:Y:S01]  /*12620*/  R2UR UR7, R5 ;  /* 0x00000000050772ca */ /* 0x000fe200000e0000 */
[----:B------:R-:W-:-:S02]  /*12630*/  UISETP.NE.AND UP0, UPT, UR12, URZ, UPT ;  /* 0x0000003f0c00728c */ /* 0x000fc4000bf05270 */
[----:B------:R-:W-:Y:S02]  /*12640*/  USHF.R.U32.HI UR6, URZ, 0x4, UR6 ;  /* 0x000000043f067899 */ /* 0x000fe40008011606 */
[----:B------:R-:W-:Y:S02]  /*12650*/  USEL UR4, UR4, URZ, !UP0 ;  /* 0x0000003f04047287 */ /* 0x000fe4000c000000 */
[----:B------:R-:W-:Y:S02]  /*12660*/  ULOP3.LUT UR6, UR6, 0x3fff, URZ, 0xc0, !UPT ;  /* 0x00003fff06067892 */ /* 0x000fe4000f8ec03f */
[----:B------:R-:W-:Y:S02]  /*12670*/  UISETP.NE.U32.AND UP0, UPT, UR4, URZ, UPT ;  /* 0x0000003f0400728c */ /* 0x000fe4000bf05070 */
[----:B------:R-:W-:-:S04]  /*12680*/  ULOP3.LUT UR6, UR6, 0x10000, URZ, 0xfc, !UPT ;  /* 0x0001000006067892 */ /* 0x000fc8000f8efc3f */
[----:B------:R-:W-:Y:S01]  /*12690*/  UIMAD UR46, UR7, 0x3c0, UR6 ;  /* 0x000003c0072e78a4 */ /* 0x000fe2000f8e0206 */
[----:B------:R-:W-:Y:S01]  /*126a0*/  UMOV UR41, 0x80000020 ;  /* 0x8000002000297882 */ /* 0x000fe20000000000 */
[----:B------:R-:W-:-:S05]  /*126b0*/  UMOV UR43, 0x80000020 ;  /* 0x80000020002b7882 */ /* 0x000fca0000000000 */
[----:B------:R-:W-:Y:S01]  /*126c0*/  UMOV UR42, UR46 ;  /* 0x0000002e002a7c82 */ /* 0x000fe20008000000 */
[----:B--2---:R-:W-:-:S13]  /*126d0*/  R2UR UR5, R11 ;  /* 0x000000000b0572ca */ /* 0x004fda00000e0000 */
[----:B------:R-:W-:-:S04]  /*126e0*/  ULOP3.LUT UR5, UR5, 0x10000, URZ, 0xfc, !UPT ;  /* 0x0001000005057892 */ /* 0x000fc8000f8efc3f */
[----:B------:R-:W-:-:S07]  /*126f0*/  ULEA UR47, UR7, UR5, 0xb ;  /* 0x00000005072f7291 */ /* 0x000fce000f8e583f */
[----:B------:R-:W-:Y:S01]  /*12700*/  UMOV UR40, UR47 ;  /* 0x0000002f00287c82 */ /* 0x000fe20008000000 */
[----:B------:R-:W-:Y:S01]  /*12710*/  UIADD3 UR7, UR46, 0x40, URZ ;  /* 0x000000402e077890 */ /* 0x000fe2000fffe03f */
[----:B------:R-:W-:Y:S01]  /*12720*/  UMOV UR56, UR40 ;  /* 0x0000002800387c82 */ /* 0x000fe20008000000 */
[----:B------:R-:W-:Y:S01]  /*12730*/  UMOV UR57, UR41 ;  /* 0x0000002900397c82 */ /* 0x000fe20008000000 */
[----:B------:R-:W-:-:S04]  /*12740*/  UMOV UR59, 0x80000020 ;  /* 0x80000020003b7882 */ /* 0x000fc80000000000 */
[----:B------:R-:W-:Y:S01]  /*12750*/  UMOV UR58, UR7 ;  /* 0x00000007003a7c82 */ /* 0x000fe20008000000 */
[----:B-1----:R-:W-:Y:S02]  /*12760*/  MOV R0, UR57 ;  /* 0x0000003900007c02 */ /* 0x002fe40008000f00 */
[----:B------:R-:W-:Y:S01]  /*12770*/  MOV R11, UR56 ;  /* 0x00000038000b7c02 */ /* 0x000fe20008000f00 */
[----:B------:R-:W-:Y:S01]  /*12780*/  UIADD3 UR8, UR46, 0x80, URZ ;  /* 0x000000802e087890 */ /* 0x000fe2000fffe03f */
[----:B------:R-:W-:Y:S01]  /*12790*/  UMOV UR44, UR58 ;  /* 0x0000003a002c7c82 */ /* 0x000fe20008000000 */
[----:B------:R-:W-:Y:S01]  /*127a0*/  UMOV UR45, UR59 ;  /* 0x0000003b002d7c82 */ /* 0x000fe20008000000 */
[----:B------:R-:W-:Y:S01]  /*127b0*/  STL [R1+0xd24], R5 ;  /* 0x000d240501007387 */ /* 0x000fe20000100800 */
[----:B---3--:R-:W-:-:S06]  /*127c0*/  WARPGROUP.ARRIVE ;  /* 0x00000000000079c5 */ /* 0x008fcc0000000000 */
[----:B------:R-:W-:Y:S03]  /*127d0*/  QGMMA.64x16x32.F32.E4M3.E4M3 R120, gdesc[UR40], R120, UP0, gsb0 ;  /* 0x00200000287879f3 */ /* 0x000fe6000b800878 */
[----:B------:R-:W-:Y:S02]  /*127e0*/  WARPGROUP.DEPBAR.LE gsb0, 0x0 ;  /* 0x00008000000079c5 */ /* 0x000fe40000010000 */
[----:B----4-:R-:W-:-:S06]  /*127f0*/  WARPGROUP.ARRIVE ;  /* 0x00000000000079c5 */ /* 0x010fcc0000000000 */
[----:B------:R-:W-:Y:S01]  /*12800*/  QGMMA.64x16x32.F32.E4M3.E4M3 R88, gdesc[UR56], R88, UP0, gsb0 ;  /* 0x00200000385879f3 */ /* 0x000fe2000b800858 */
[----:B------:R-:W-:Y:S02]  /*12810*/  R2UR UR57, R0 ;  /* 0x00000000003972ca */ /* 0x000fe400000e0000 */
[----:B------:R-:W-:Y:S01]  /*12820*/  R2UR UR56, R11 ;  /* 0x000000000b3872ca */ /* 0x000fe200000e0000 */
[----:B------:R-:W-:Y:S01]  /*12830*/  UMOV UR58, UR8 ;  /* 0x00000008003a7c82 */ /* 0x000fe20008000000 */
[----:B------:R-:W-:Y:S01]  /*12840*/  UMOV UR59, 0x80000020 ;  /* 0x80000020003b7882 */ /* 0x000fe20000000000 */
[----:B------:R-:W-:Y:S02]  /*12850*/  WARPGROUP.DEPBAR.LE gsb0, 0x0 ;  /* 0x00008000000079c5 */ /* 0x000fe40000010000 */
[----:B------:R-:W-:-:S08]  /*12860*/  WARPGROUP.ARRIVE ;  /* 0x00000000000079c5 */ /* 0x000fd00000000000 */
[----:B------:R-:W-:Y:S01]  /*12870*/  QGMMA.64x16x32.F32.E4M3.E4M3 R56, gdesc[UR56], R56, UP0, gsb0 ;  /* 0x00200000383879f3 */ /* 0x000fe2000b800838 */
[----:B------:R-:W-:Y:S04]  /*12880*/  STL.64 [R1+0x420], R120 ;  /* 0x0004207801007387 */ /* 0x000fe80000100a00 */
[----:B------:R-:W-:Y:S04]  /*12890*/  STL.64 [R1+0x428], R122 ;  /* 0x0004287a01007387 */ /* 0x000fe80000100a00 */
[----:B------:R-:W-:Y:S04]  /*128a0*/  STL.64 [R1+0x430], R124 ;  /* 0x0004307c01007387 */ /* 0x000fe80000100a00 */
[----:B------:R-:W-:Y:S04]  /*128b0*/  STL.64 [R1+0x438], R126 ;  /* 0x0004387e01007387 */ /* 0x000fe80000100a00 */
[----:B------:R-:W-:Y:S04]  /*128c0*/  STL.64 [R1+0x3a0], R88 ;  /* 0x0003a05801007387 */ /* 0x000fe80000100a00 */
[----:B------:R-:W-:Y:S04]  /*128d0*/  STL.64 [R1+0x3a8], R90 ;  /* 0x0003a85a01007387 */ /* 0x000fe80000100a00 */
[----:B------:R-:W-:Y:S04]  /*128e0*/  STL.64 [R1+0x3b0], R92 ;  /* 0x0003b05c01007387 */ /* 0x000fe80000100a00 */
[----:B------:R-:W-:Y:S01]  /*128f0*/  STL.64 [R1+0x3b8], R94 ;  /* 0x0003b85e01007387 */ /* 0x000fe20000100a00 */
[----:B------:R-:W-:-:S03]  /*12900*/  WARPGROUP.DEPBAR.LE gsb0, 0x0 ;  /* 0x00008000000079c5 */ /* 0x000fc60000010000 */
[----:B------:R0:W-:Y:S04]  /*12910*/  STL.64 [R1+0x320], R56 ;  /* 0x0003203801007387 */ /* 0x0001e80000100a00 */
[----:B------:R1:W-:Y:S04]  /*12920*/  STL.64 [R1+0x328], R58 ;  /* 0x0003283a01007387 */ /* 0x0003e80000100a00 */
[----:B------:R2:W-:Y:S04]  /*12930*/  STL.64 [R1+0x330], R60 ;  /* 0x0003303c01007387 */ /* 0x0005e80000100a00 */
[----:B------:R3:W-:Y:S04]  /*12940*/  STL.64 [R1+0x338], R62 ;  /* 0x0003383e01007387 */ /* 0x0007e80000100a00 */
[----:B0-----:R-:W4:Y:S04]  /*12950*/  LDL.LU.64 R56, [R1+0x2a0] ;  /* 0x0002a00001387983 */ /* 0x001f280000300a00 */
[----:B-1----:R-:W4:Y:S04]  /*12960*/  LDL.LU.64 R58, [R1+0x2a8] ;  /* 0x0002a800013a7983 */ /* 0x002f280000300a00 */
[----:B--2---:R-:W4:Y:S04]  /*12970*/  LDL.LU.64 R60, [R1+0x2b0] ;  /* 0x0002b000013c7983 */ /* 0x004f280000300a00 */
[----:B---3--:R-:W4:Y:S04]  /*12980*/  LDL.LU.64 R62, [R1+0x2b8] ;  /* 0x0002b800013e7983 */ /* 0x008f280000300a00 */
[----:B------:R-:W2:Y:S04]  /*12990*/  LDL.LU.64 R88, [R1+0x220] ;  /* 0x0002200001587983 */ /* 0x000ea80000300a00 */
[----:B------:R-:W2:Y:S04]  /*129a0*/  LDL.LU.64 R90, [R1+0x228] ;  /* 0x00022800015a7983 */ /* 0x000ea80000300a00 */
[----:B------:R-:W2:Y:S04]  /*129b0*/  LDL.LU.64 R92, [R1+0x230] ;  /* 0x00023000015c7983 */ /* 0x000ea80000300a00 */
[----:B------:R-:W2:Y:S04]  /*129c0*/  LDL.LU.64 R94, [R1+0x238] ;  /* 0x00023800015e7983 */ /* 0x000ea80000300a00 */
[----:B------:R-:W3:Y:S04]  /*129d0*/  LDL.LU.64 R120, [R1+0x1a0] ;  /* 0x0001a00001787983 */ /* 0x000ee80000300a00 */
        /* <DEDUP_REMOVED lines=12> */
[----:B------:R-:W3:Y:S01]  /*12aa0*/  LDL.LU.64 R218, [R1+0x28] ;  /* 0x0000280001da7983 */ /* 0x000ee20000300a00 */
[----:B------:R-:W-:-:S03]  /*12ab0*/  UIADD3 UR6, UR46, 0xc0, URZ ;  /* 0x000000c02e067890 */ /* 0x000fc6000fffe03f */
[----:B------:R-:W3:Y:S04]  /*12ac0*/  LDL.LU.64 R220, [R1+0x30] ;  /* 0x0000300001dc7983 */ /* 0x000ee80000300a00 */
[----:B------:R-:W3:Y:S01]  /*12ad0*/  LDL.LU.64 R222, [R1+0x38] ;  /* 0x0000380001de7983 */ /* 0x000ee20000300a00 */
[----:B------:R-:W-:Y:S01]  /*12ae0*/  UMOV UR48, UR40 ;  /* 0x0000002800307c82 */ /* 0x000fe20008000000 */
        /* <DEDUP_REMOVED lines=15> */
[----:B----4-:R-:W-:-:S06]  /*12be0*/  WARPGROUP.ARRIVE ;  /* 0x00000000000079c5 */ /* 0x010fcc0000000000 */
[----:B------:R-:W-:Y:S03]  /*12bf0*/  QGMMA.64x16x32.F32.E4M3.E4M3 R56, gdesc[UR48], R56, UP0, gsb0 ;  /* 0x00200000303879f3 */ /* 0x000fe6000b800838 */
[----:B------:R-:W-:Y:S02]  /*12c00*/  WARPGROUP.DEPBAR.LE gsb0, 0x0 ;  /* 0x00008000000079c5 */ /* 0x000fe40000010000 */
[----:B--2---:R-:W-:-:S06]  /*12c10*/  WARPGROUP.ARRIVE ;  /* 0x00000000000079c5 */ /* 0x004fcc0000000000 */
[----:B------:R-:W-:Y:S03]  /*12c20*/  QGMMA.64x16x32.F32.E4M3.E4M3 R88, gdesc[UR24], R88, UP0, gsb0 ;  /* 0x00200000185879f3 */ /* 0x000fe6000b800858 */
[----:B------:R-:W-:Y:S02]  /*12c30*/  WARPGROUP.DEPBAR.LE gsb0, 0x0 ;  /* 0x00008000000079c5 */ /* 0x000fe40000010000 */
[----:B---3--:R-:W-:-:S06]  /*12c40*/  WARPGROUP.ARRIVE ;  /* 0x00000000000079c5 */ /* 0x008fcc0000000000 */
[----:B------:R-:W-:Y:S03]  /*12c50*/  QGMMA.64x16x32.F32.E4M3.E4M3 R120, gdesc[UR16], R120, UP0, gsb0 ;  /* 0x00200000107879f3 */ /* 0x000fe6000b800878 */
[----:B------:R-:W-:Y:S02]  /*12c60*/  WARPGROUP.DEPBAR.LE gsb0, 0x0 ;  /* 0x00008000000079c5 */ /* 0x000fe40000010000 */
[----:B------:R-:W-:-:S06]  /*12c70*/  WARPGROUP.ARRIVE ;  /* 0x00000000000079c5 */ /* 0x000fcc0000000000 */
[----:B------:R-:W-:Y:S01]  /*12c80*/  QGMMA.64x16x32.F32.E4M3.E4M3 R152, gdesc[UR4], R152, UP0, gsb0 ;  /* 0x00200000049879f3 */ /* 0x000fe2000b800898 */
[----:B------:R-:W-:Y:S01]  /*12c90*/  UIADD3 UR54, UR46, 0x1c0, URZ ;  /* 0x000001c02e367890 */ /* 0x000fe2000fffe03f */
[----:B------:R-:W-:Y:S01]  /*12ca0*/  UMOV UR52, UR40 ;  /* 0x0000002800347c82 */ /* 0x000fe20008000000 */
[----:B------:R-:W-:Y:S01]  /*12cb0*/  UMOV UR53, UR41 ;  /* 0x0000002900357c82 */ /* 0x000fe20008000000 */
[----:B------:R-:W-:Y:S01]  /*12cc0*/  UMOV UR55, 0x80000020 ;  /* 0x8000002000377882 */ /* 0x000fe20000000000 */
        /* <DEDUP_REMOVED lines=38> */
[----:B------:R-:W-:Y:S01]  /*12f30*/  UMOV UR56, UR58 ;  /* 0x0000003a00387c82 */ /* 0x000fe20008000000 */
[----:B------:R-:W-:Y:S01]  /*12f40*/  UMOV UR58, UR50 ;  /* 0x00000032003a7c82 */ /* 0x000fe20008000000 */
[----:B------:R-:W-:Y:S01]  /*12f50*/  UIADD3 UR50, UR46, 0x340, URZ ;  /* 0x000003402e327890 */ /* 0x000fe2000fffe03f */
[----:B------:R-:W-:Y:S01]  /*12f60*/  UMOV UR57, UR59 ;  /* 0x0000003b00397c82 */ /* 0x000fe20008000000 */
[----:B------:R-:W-:Y:S01]  /*12f70*/  UMOV UR59, UR51 ;  /* 0x00000033003b7c82 */ /* 0x000fe20008000000 */
        /* <DEDUP_REMOVED lines=10> */
[----:B------:R-:W-:Y:S04]  /*13020*/  STL.64 [R1+0x2a0], R56 ;  /* 0x0002a03801007387 */ /* 0x000fe80000100a00 */
[----:B------:R-:W-:Y:S01]  /*13030*/  STL.64 [R1+0x2a8], R58 ;  /* 0x0002a83a01007387 */ /* 0x000fe20000100a00 */
[----:B------:R-:W-:-:S02]  /*13040*/  WARPGROUP.DEPBAR.LE gsb0, 0x0 ;  /* 0x00008000000079c5 */ /* 0x000fc40000010000 */
[----:B------:R-:W-:-:S06]  /*13050*/  WARPGROUP.ARRIVE ;  /* 0x00000000000079c5 */ /* 0x000fcc0000000000 */
[----:B------:R-:W-:Y:S01]  /*13060*/  QGMMA.64x16x32.F32.E4M3.E4M3 R48, gdesc[UR8], R48, UP0, gsb0 ;  /* 0x00200000083079f3 */ /* 0x000fe2000b800830 */
        /* <DEDUP_REMOVED lines=10> */
[----:B------:R-:W-:-:S03]  /*13110*/  UIADD3 UR4, UR47, 0x200, URZ ;  /* 0x000002002f047890 */ /* 0x000fc6000fffe03f */
[----:B0-----:R-:W3:Y:S04]  /*13120*/  LDL.LU.64 R94, [R1+0x1038] ;  /* 0x00103800015e7983 */ /* 0x001ee80000300a00 */
[----:B------:R-:W3:Y:S04]  /*13130*/  LDL.LU.64 R92, [R1+0x1030] ;  /* 0x00103000015c7983 */ /* 0x000ee80000300a00 */
[----:B------:R-:W3:Y:S04]  /*13140*/  LDL.LU.64 R90, [R1+0x1028] ;  /* 0x00102800015a7983 */ /* 0x000ee80000300a00 */
[----:B------:R-:W3:Y:S04]  /*13150*/  LDL.LU.64 R88, [R1+0x1020] ;  /* 0x0010200001587983 */ /* 0x000ee80000300a00 */
[----:B------:R-:W-:Y:S01]  /*13160*/  STL.64 [R1+0x1a0], R120 ;  /* 0x0001a07801007387 */ /* 0x000fe20000100a00 */
[----:B------:R-:W-:-:S03]  /*13170*/  WARPGROUP.DEPBAR.LE gsb0, 0x0 ;  /* 0x00008000000079c5 */ /* 0x000fc60000010000 */
[----:B------:R-:W-:Y:S01]  /*13180*/  STL.64 [R1+0x1a8], R122 ;  /* 0x0001a87a01007387 */ /* 0x000fe20000100a00 */
[----:B------:R-:W-:-:S03]  /*13190*/  WARPGROUP.ARRIVE ;  /* 0x00000000000079c5 */ /* 0x000fc60000000000 */
[----:B------:R-:W-:Y:S04]  /*131a0*/  STL.64 [R1+0x1b0], R124 ;  /* 0x0001b07c01007387 */ /* 0x000fe80000100a00 */
[----:B------:R0:W-:Y:S01]  /*131b0*/  STL.64 [R1+0x1b8], R126 ;  /* 0x0001b87e01007387 */ /* 0x0001e20000100a00 */
[----:B------:R-:W-:Y:S01]  /*131c0*/  UMOV UR8, UR4 ;  /* 0x0000000400087c82 */ /* 0x000fe20008000000 */
[----:B------:R-:W-:Y:S02]  /*131d0*/  UMOV UR9, 0x80000020 ;  /* 0x8000002000097882 */ /* 0x000fe40000000000 */
[----:B------:R-:W-:Y:S01]  /*131e0*/  QGMMA.64x16x32.F32.E4M3.E4M3 R40, gdesc[UR8], R40, UP0, gsb0 ;  /* 0x00200000082879f3 */ /* 0x000fe2000b800828 */
        /* <DEDUP_REMOVED lines=28> */
[----:B------:R-:W2:Y:S04]  /*133b0*/  LDL.LU.64 R4, [R1+0x80] ;  /* 0x0000800001047983 */ /* 0x000ea80000300a00 */
[----:B------:R-:W2:Y:S04]  /*133c0*/  LDL.LU.64 R6, [R1+0x88] ;  /* 0x0000880001067983 */ /* 0x000ea80000300a00 */
[----:B------:R-:W2:Y:S04]  /*133d0*/  LDL.LU.64 R8, [R1+0x90] ;  /* 0x0000900001087983 */ /* 0x000ea80000300a00 */
[----:B------:R-:W2:Y:S04]  /*133e0*/  LDL.LU.64 R10, [R1+0x98] ;  /* 0x00009800010a7983 */ /* 0x000ea80000300a00 */
        /* <DEDUP_REMOVED lines=8> */
[----:B------:R-:W-:Y:S04]  /*13470*/  STL [R1+0xe98], R180 ;  /* 0x000e98b401007387 */ /* 0x000fe80000100800 */
[----:B------:R-:W-:Y:S04]  /*13480*/  STL [R1+0xe94], R181 ;  /* 0x000e94b501007387 */ /* 0x000fe80000100800 */
[----:B------:R-:W-:Y:S04]  /*13490*/  STL [R1+0xe90], R182 ;  /* 0x000e90b601007387 */ /* 0x000fe80000100800 */
[----:B------:R-:W-:Y:S04]  /*134a0*/  STL [R1+0xe8c], R183 ;  /* 0x000e8cb701007387 */ /* 0x000fe80000100800 */
[----:B------:R-:W-:Y:S04]  /*134b0*/  STL [R1+0xe88], R144 ;  /* 0x000e889001007387 */ /* 0x000fe80000100800 */
[----:B------:R0:W-:Y:S04]  /*134c0*/  STL [R1+0xe84], R145 ;  /* 0x000e849101007387 */ /* 0x0001e80000100800 */
[----:B------:R-:W-:Y:S04]  /*134d0*/  STL [R1+0xe80], R146 ;  /* 0x000e809201007387 */ /* 0x000fe80000100800 */
[----:B------:R1:W-:Y:S04]  /*134e0*/  STL [R1+0xe7c], R147 ;  /* 0x000e7c9301007387 */ /* 0x0003e80000100800 */
[----:B------:R-:W-:Y:S04]  /*134f0*/  STL [R1+0xe78], R148 ;  /* 0x000e789401007387 */ /* 0x000fe80000100800 */
[----:B------:R1:W-:Y:S04]  /*13500*/  STL [R1+0xe74], R149 ;  /* 0x000e749501007387 */ /* 0x0003e80000100800 */
[----:B------:R-:W-:Y:S04]  /*13510*/  STL [R1+0xe70], R150 ;  /* 0x000e709601007387 */ /* 0x000fe80000100800 */
[----:B------:R1:W-:Y:S04]  /*13520*/  STL [R1+0xe6c], R151 ;  /* 0x000e6c9701007387 */ /* 0x0003e80000100800 */
[----:B0-----:R-:W4:Y:S04]  /*13530*/  LDL.LU.64 R144, [R1] ;  /* 0x0000000001907983 */ /* 0x001f280000300a00 */
[----:B-1----:R-:W4:Y:S04]  /*13540*/  LDL.LU.64 R146, [R1+0x8] ;  /* 0x0000080001927983 */ /* 0x002f280000300a00 */
[----:B------:R-:W4:Y:S04]  /*13550*/  LDL.LU.64 R148, [R1+0x10] ;  /* 0x0000100001947983 */ /* 0x000f280000300a00 */
[----:B------:R-:W4:Y:S01]  /*13560*/  LDL.LU.64 R150, [R1+0x18] ;  /* 0x0000180001967983 */ /* 0x000f220000300a00 */
[----:B------:R-:W-:-:S02]  /*13570*/  WARPGROUP.DEPBAR.LE gsb0, 0x0 ;  /* 0x00008000000079c5 */ /* 0x000fc40000010000 */
[----:B------:R-:W-:Y:S01]  /*13580*/  WARPGROUP.ARRIVE ;  /* 0x00000000000079c5 */ /* 0x000fe20000000000 */
[----:B------:R-:W-:Y:S01]  /*13590*/  UMOV UR48, UR8 ;  /* 0x0000000800307c82 */ /* 0x000fe20008000000 */
[----:B------:R-:W-:-:S04]  /*135a0*/  UMOV UR49, UR9 ;  /* 0x0000000900317c82 */ /* 0x000fc80008000000 */
[----:B------:R-:W-:Y:S01]  /*135b0*/  QGMMA.64x16x32.F32.E4M3.E4M3 R72, gdesc[UR48], R72, UP0, gsb0 ;  /* 0x00200000304879f3 */ /* 0x000fe2000b800848 */
[----:B------:R-:W-:Y:S01]  /*135c0*/  UMOV UR20, UR8 ;  /* 0x0000000800147c82 */ /* 0x000fe20008000000 */
[----:B------:R-:W-:Y:S01]  /*135d0*/  UMOV UR21, UR9 ;  /* 0x0000000900157c82 */ /* 0x000fe20008000000 */
[----:B------:R-:W-:Y:S02]  /*135e0*/  WARPGROUP.DEPBAR.LE gsb0, 0x0 ;  /* 0x00008000000079c5 */ /* 0x000fe40000010000 */
[----:B------:R-:W-:-:S06]  /*135f0*/  WARPGROUP.ARRIVE ;  /* 0x00000000000079c5 */ /* 0x000fcc0000000000 */
        /* <DEDUP_REMOVED lines=16> */
[----:B------:R-:W-:Y:S01]  /*13700*/  STL [R1+0xe68], R112 ;  /* 0x000e687001007387 */ /* 0x000fe20000100800 */
[----:B------:R-:W-:Y:S01]  /*13710*/  UMOV UR28, UR8 ;  /* 0x00000008001c7c82 */ /* 0x000fe20008000000 */
[----:B------:R-:W-:Y:S02]  /*13720*/  UMOV UR29, UR9 ;  /* 0x00000009001d7c82 */ /* 0x000fe40008000000 */
        /* <DEDUP_REMOVED lines=8> */
[----:B------:R-:W-:Y:S01]  /*137b0*/  STL [R1+0xe44], R81 ;  /* 0x000e445101007387 */ /* 0x000fe20000100800 */
[----:B------:R-:W-:-:S02]  /*137c0*/  WARPGROUP.DEPBAR.LE gsb0, 0x0 ;  /* 0x00008000000079c5 */ /* 0x000fc40000010000 */
[----:B----4-:R-:W-:-:S06]  /*137d0*/  WARPGROUP.ARRIVE ;  /* 0x00000000000079c5 */ /* 0x010fcc0000000000 */
[----:B------:R-:W-:Y:S01]  /*137e0*/  QGMMA.64x16x32.F32.E4M3.E4M3 R144, gdesc[UR28], R144, UP0, gsb0 ;  /* 0x002000001c9079f3 */ /* 0x000fe2000b800890 */
        /* <DEDUP_REMOVED lines=37> */
[----:B------:R-:W-:Y:S04]  /*13a40*/  STL.64 [R1+0xf18], R178 ;  /* 0x000f18b201007387 */ /* 0x000fe80000100a00 */
[----:B------:R-:W-:Y:S04]  /*13a50*/  STL.64 [R1+0xf10], R176 ;  /* 0x000f10b001007387 */ /* 0x000fe80000100a00 */
[----:B------:R-:W-:Y:S04]  /*13a60*/  STL.64 [R1+0xf08], R174 ;  /* 0x000f08ae01007387 */ /* 0x000fe80000100a00 */
[----:B------:R-:W-:Y:S04]  /*13a70*/  STL.64 [R1+0xf00], R172 ;  /* 0x000f00ac01007387 */ /* 0x000fe80000100a00 */
[----:B------:R-:W-:Y:S01]  /*13a80*/  STL.64 [R1+0xf38], R206 ;  /* 0x000f38ce01007387 */ /* 0x000fe20000100a00 */
[----:B------:R-:W-:-:S03]  /*13a90*/  WARPGROUP.DEPBAR.LE gsb0, 0x0 ;  /* 0x00008000000079c5 */ /* 0x000fc60000010000 */
[----:B------:R-:W-:Y:S04]  /*13aa0*/  STL.64 [R1+0xf30], R204 ;  /* 0x000f30cc01007387 */ /* 0x000fe80000100a00 */
[----:B------:R-:W-:Y:S04]  /*13ab0*/  STL.64 [R1+0xf28], R202 ;  /* 0x000f28ca01007387 */ /* 0x000fe80000100a00 */
[----:B------:R-:W-:Y:S04]  /*13ac0*/  STL.64 [R1+0xf20], R200 ;  /* 0x000f20c801007387 */ /* 0x000fe80000100a00 */
[----:B------:R-:W-:Y:S04]  /*13ad0*/  STL.64 [R1], R144 ;  /* 0x0000009001007387 */ /* 0x000fe80000100a00 */
[----:B------:R-:W-:Y:S04]  /*13ae0*/  STL.64 [R1+0x8], R146 ;  /* 0x0000089201007387 */ /* 0x000fe80000100a00 */
[----:B------:R-:W-:Y:S04]  /*13af0*/  STL.64 [R1+0x10], R148 ;  /* 0x0000109401007387 */ /* 0x000fe80000100a00 */
[----:B------:R-:W-:Y:S04]  /*13b00*/  STL.64 [R1+0x18], R150 ;  /* 0x0000189601007387 */ /* 0x000fe80000100a00 */
[----:B0-----:R-:W4:Y:S04]  /*13b10*/  LDL.LU.64 R104, [R1+0x180] ;  /* 0x0001800001687983 */ /* 0x001f280000300a00 */
[----:B------:R-:W4:Y:S04]  /*13b20*/  LDL.LU.64 R106, [R1+0x188] ;  /* 0x00018800016a7983 */ /* 0x000f280000300a00 */
[----:B------:R-:W4:Y:S04]  /*13b30*/  LDL.LU.64 R108, [R1+0x190] ;  /* 0x00019000016c7983 */ /* 0x000f280000300a00 */
[----:B------:R-:W4:Y:S04]  /*13b40*/  LDL.LU.64 R110, [R1+0x198] ;  /* 0x00019800016e7983 */ /* 0x000f280000300a00 */
[----:B------:R-:W4:Y:S04]  /*13b50*/  LDL.LU.64 R12, [R1+0x200] ;  /* 0x00020000010c7983 */ /* 0x000f280000300a00 */
[----:B------:R-:W4:Y:S04]  /*13b60*/  LDL.LU.64 R14, [R1+0x208] ;  /* 0x00020800010e7983 */ /* 0x000f280000300a00 */
[----:B------:R-:W4:Y:S04]  /*13b70*/  LDL.LU.64 R16, [R1+0x210] ;  /* 0x0002100001107983 */ /* 0x000f280000300a00 */
[----:B------:R-:W4:Y:S01]  /*13b80*/  LDL.LU.64 R18, [R1+0x218] ;  /* 0x0002180001127983 */ /* 0x000f220000300a00 */
[----:B--2---:R-:W-:Y:S01]  /*13b90*/  WARPGROUP.ARRIVE ;  /* 0x00000000000079c5 */ /* 0x004fe20000000000 */
[----:B------:R-:W-:Y:S01]  /*13ba0*/  UMOV UR52, UR8 ;  /* 0x0000000800347c82 */ /* 0x000fe20008000000 */
[----:B------:R-:W-:-:S04]  /*13bb0*/  UMOV UR53, UR9 ;  /* 0x0000000900357c82 */ /* 0x000fc80008000000 */
[----:B------:R-:W-:Y:S01]  /*13bc0*/  QGMMA.64x16x32.F32.E4M3.E4M3 R4, gdesc[UR52], R4, UP0, gsb0 ;  /* 0x00200000340479f3 */ /* 0x000fe2000b800804 */
[----:B------:R-:W-:Y:S01]  /*13bd0*/  UMOV UR4, UR8 ;  /* 0x0000000800047c82 */ /* 0x000fe20008000000 */
[----:B------:R-:W-:Y:S01]  /*13be0*/  UMOV UR5, UR9 ;  /* 0x0000000900057c82 */ /* 0x000fe20008000000 */
[----:B------:R-:W-:Y:S02]  /*13bf0*/  WARPGROUP.DEPBAR.LE gsb0, 0x0 ;  /* 0x00008000000079c5 */ /* 0x000fe40000010000 */
[----:B---3--:R-:W-:-:S06]  /*13c00*/  WARPGROUP.ARRIVE ;  /* 0x00000000000079c5 */ /* 0x008fcc0000000000 */
[----:B------:R-:W-:Y:S01]  /*13c10*/  QGMMA.64x16x32.F32.E4M3.E4M3 R208, gdesc[UR4], R208, UP0, gsb0 ;  /* 0x0020000004d079f3 */ /* 0x000fe2000b8008d0 */
[----:B------:R-:W-:Y:S01]  /*13c20*/  UMOV UR16, UR8 ;  /* 0x0000000800107c82 */ /* 0x000fe20008000000 */
[----:B------:R-:W-:Y:S01]  /*13c30*/  UMOV UR17, UR9 ;  /* 0x0000000900117c82 */ /* 0x000fe20008000000 */
[----:B------:R-:W-:Y:S02]  /*13c40*/  IMAD.MOV.U32 R78, RZ, RZ, R9 ;  /* 0x000000ffff4e7224 */ /* 0x000fe400078e0009 */
[----:B------:R-:W-:Y:S02]  /*13c50*/  IMAD.MOV.U32 R79, RZ, RZ, R10 ;  /* 0x000000ffff4f7224 */ /* 0x000fe400078e000a */
[----:B------:R-:W-:Y:S01]  /*13c60*/  IMAD.MOV.U32 R76, RZ, RZ, R7 ;  /* 0x000000ffff4c7224 */ /* 0x000fe200078e0007 */
[----:B------:R-:W-:Y:S02]  /*13c70*/  WARPGROUP.DEPBAR.LE gsb0, 0x0 ;  /* 0x00008000000079c5 */ /* 0x000fe40000010000 */
[----:B------:R-:W-:Y:S01]  /*13c80*/  IMAD.MOV.U32 R77, RZ, RZ, R8 ;  /* 0x000000ffff4d7224 */ /* 0x000fe200078e0008 */
[----:B------:R0:W-:Y:S01]  /*13c90*/  STL [R1+0xf90], R11 ;  /* 0x000f900b01007387 */ /* 0x0001e20000100800 */
[----:B------:R-:W-:-:S02]  /*13ca0*/  IMAD.MOV.U32 R54, RZ, RZ, R210 ;  /* 0x000000ffff367224 */ /* 0x000fc400078e00d2 */
[----:B------:R-:W-:Y:S01]  /*13cb0*/  IMAD.MOV.U32 R53, RZ, RZ, R209 ;  /* 0x000000ffff357224 */ /* 0x000fe200078e00d1 */
[----:B------:R-:W-:Y:S01]  /*13cc0*/  STL.64 [R1+0xf58], R78 ;  /* 0x000f584e01007387 */ /* 0x000fe20000100a00 */
[----:B------:R-:W-:Y:S02]  /*13cd0*/  IMAD.MOV.U32 R52, RZ, RZ, R208 ;  /* 0x000000ffff347224 */ /* 0x000fe400078e00d0 */
[----:B------:R-:W-:Y:S01]  /*13ce0*/  IMAD.MOV.U32 R46, RZ, RZ, R5 ;  /* 0x000000ffff2e7224 */ /* 0x000fe200078e0005 */
[----:B------:R-:W-:Y:S01]  /*13cf0*/  STL.64 [R1+0xf50], R76 ;  /* 0x000f504c01007387 */ /* 0x000fe20000100a00 */
[----:B------:R-:W-:Y:S02]  /*13d00*/  IMAD.MOV.U32 R47, RZ, RZ, R6 ;  /* 0x000000ffff2f7224 */ /* 0x000fe400078e0006 */
[----:B------:R-:W-:Y:S01]  /*13d10*/  IMAD.MOV.U32 R45, RZ, RZ, R4 ;  /* 0x000000ffff2d7224 */ /* 0x000fe200078e0004 */
[----:B------:R-:W-:Y:S01]  /*13d20*/  STL.64 [R1+0xf48], R74 ;  /* 0x000f484a01007387 */ /* 0x000fe20000100a00 */
[----:B------:R-:W-:-:S02]  /*13d30*/  IMAD.MOV.U32 R44, RZ, RZ, R215 ;  /* 0x000000ffff2c7224 */ /* 0x000fc400078e00d7 */
[----:B------:R-:W-:Y:S01]  /*13d40*/  IMAD.MOV.U32 R42, RZ, RZ, R213 ;  /* 0x000000ffff2a7224 */ /* 0x000fe200078e00d5 */
[----:B------:R1:W-:Y:S01]  /*13d50*/  STL.64 [R1+0xf40], R72 ;  /* 0x000f404801007387 */ /* 0x0003e20000100a00 */
[----:B------:R-:W-:Y:S02]  /*13d60*/  IMAD.MOV.U32 R43, RZ, RZ, R214 ;  /* 0x000000ffff2b7224 */ /* 0x000fe400078e00d6 */
[----:B------:R-:W-:Y:S01]  /*13d70*/  IMAD.MOV.U32 R41, RZ, RZ, R212 ;  /* 0x000000ffff297224 */ /* 0x000fe200078e00d4 */
[----:B------:R-:W-:Y:S04]  /*13d80*/  STL [R1+0xf9c], R54 ;  /* 0x000f9c3601007387 */ /* 0x000fe80000100800 */
[----:B------:R-:W-:Y:S04]  /*13d90*/  STL [R1+0xf98], R53 ;  /* 0x000f983501007387 */ /* 0x000fe80000100800 */
[----:B------:R-:W-:Y:S04]  /*13da0*/  STL [R1+0xf94], R52 ;  /* 0x000f943401007387 */ /* 0x000fe80000100800 */
[----:B------:R-:W-:Y:S04]  /*13db0*/  STL.64 [R1+0xf78], R46 ;  /* 0x000f782e01007387 */ /* 0x000fe80000100a00 */
[----:B------:R-:W-:Y:S04]  /*13dc0*/  STL.64 [R1+0xf70], R44 ;  /* 0x000f702c01007387 */ /* 0x000fe80000100a00 */
[----:B------:R-:W-:Y:S04]  /*13dd0*/  STL.64 [R1+0xf68], R42 ;  /* 0x000f682a01007387 */ /* 0x000fe80000100a00 */
[----:B------:R2:W-:Y:S01]  /*13de0*/  STL.64 [R1+0xf60], R40 ;  /* 0x000f602801007387 */ /* 0x0005e20000100a00 */
[----:B----4-:R-:W-:-:S06]  /*13df0*/  WARPGROUP.ARRIVE ;  /* 0x00000000000079c5 */ /* 0x010fcc0000000000 */
[----:B------:R-:W-:Y:S03]  /*13e00*/  QGMMA.64x16x32.F32.E4M3.E4M3 R104, gdesc[UR16], R104, UP0, gsb0 ;  /* 0x00200000106879f3 */ /* 0x000fe6000b800868 */
[----:B------:R-:W-:Y:S02]  /*13e10*/  WARPGROUP.DEPBAR.LE gsb0, 0x0 ;  /* 0x00008000000079c5 */ /* 0x000fe40000010000 */
[----:B------:R-:W-:Y:S02]  /*13e20*/  IMAD.MOV.U32 R84, RZ, RZ, R104 ;  /* 0x000000ffff547224 */ /* 0x000fe400078e0068 */
[----:B------:R-:W-:Y:S02]  /*13e30*/  IMAD.MOV.U32 R85, RZ, RZ, R105 ;  /* 0x000000ffff557224 */ /* 0x000fe400078e0069 */
[----:B------:R-:W-:Y:S01]  /*13e40*/  IMAD.MOV.U32 R86, RZ, RZ, R106 ;  /* 0x000000ffff567224 */ /* 0x000fe200078e006a */
[----:B------:R-:W3:Y:S01]  /*13e50*/  LDL.LU.64 R104, [R1+0x280] ;  /* 0x0002800001687983 */ /* 0x000ee20000300a00 */
[----:B------:R-:W-:-:S02]  /*13e60*/  IMAD.MOV.U32 R87, RZ, RZ, R107 ;  /* 0x000000ffff577224 */ /* 0x000fc400078e006b */
[----:B------:R-:W-:Y:S01]  /*13e70*/  IMAD.MOV.U32 R48, RZ, RZ, R108 ;  /* 0x000000ffff307224 */ /* 0x000fe200078e006c */
[----:B------:R-:W3:Y:S01]  /*13e80*/  LDL.LU.64 R106, [R1+0x288] ;  /* 0x00028800016a7983 */ /* 0x000ee20000300a00 */
[----:B------:R-:W-:Y:S02]  /*13e90*/  IMAD.MOV.U32 R49, RZ, RZ, R109 ;  /* 0x000000ffff317224 */ /* 0x000fe400078e006d */
[----:B------:R-:W-:Y:S01]  /*13ea0*/  IMAD.MOV.U32 R50, RZ, RZ, R110 ;  /* 0x000000ffff327224 */ /* 0x000fe200078e006e */
[----:B------:R-:W3:Y:S01]  /*13eb0*/  LDL.LU.64 R108, [R1+0x290] ;  /* 0x00029000016c7983 */ /* 0x000ee20000300a00 */
[----:B------:R-:W-:-:S03]  /*13ec0*/  IMAD.MOV.U32 R51, RZ, RZ, R111 ;  /* 0x000000ffff337224 */ /* 0x000fc600078e006f */
[----:B------:R-:W3:Y:S01]  /*13ed0*/  LDL.LU.64 R110, [R1+0x298] ;  /* 0x00029800016e7983 */ /* 0x000ee20000300a00 */
[----:B------:R-:W-:-:S03]  /*13ee0*/  WARPGROUP.ARRIVE ;  /* 0x00000000000079c5 */ /* 0x000fc60000000000 */
[----:B------:R-:W4:Y:S01]  /*13ef0*/  LDL.LU.64 R4, [R1+0x300] ;  /* 0x0003000001047983 */ /* 0x000f220000300a00 */
[----:B------:R-:W-:-:S03]  /*13f00*/  UMOV UR24, UR8 ;  /* 0x0000000800187c82 */ /* 0x000fc60008000000 */
[----:B------:R-:W4:Y:S01]  /*13f10*/  LDL.LU.64 R6, [R1+0x308] ;  /* 0x0003080001067983 */ /* 0x000f220000300a00 */
[----:B------:R-:W-:Y:S02]  /*13f20*/  UMOV UR25, UR9 ;  /* 0x0000000900197c82 */ /* 0x000fe40008000000 */
[----:B------:R-:W-:Y:S01]  /*13f30*/  QGMMA.64x16x32.F32.E4M3.E4M3 R12, gdesc[UR24], R12, UP0, gsb0 ;  /* 0x00200000180c79f3 */ /* 0x000fe2000b80080c */
[----:B------:R-:W4:Y:S04]  /*13f40*/  LDL.LU.64 R8, [R1+0x310] ;  /* 0x0003100001087983 */ /* 0x000f280000300a00 */
[----:B0-----:R-:W4:Y:S01]  /*13f50*/  LDL.LU.64 R10, [R1+0x318] ;  /* 0x00031800010a7983 */ /* 0x001f220000300a00 */
[----:B------:R-:W-:Y:S02]  /*13f60*/  WARPGROUP.DEPBAR.LE gsb0, 0x0 ;  /* 0x00008000000079c5 */ /* 0x000fe40000010000 */
[----:B------:R-:W-:-:S02]  /*13f70*/  IMAD.MOV.U32 R116, RZ, RZ, R12 ;  /* 0x000000ffff747224 */ /* 0x000fc400078e000c */
[----:B------:R-:W-:Y:S02]  /*13f80*/  IMAD.MOV.U32 R117, RZ, RZ, R13 ;  /* 0x000000ffff757224 */ /* 0x000fe400078e000d */
[----:B------:R-:W-:Y:S01]  /*13f90*/  IMAD.MOV.U32 R118, RZ, RZ, R14 ;  /* 0x000000ffff767224 */ /* 0x000fe200078e000e */
[----:B------:R-:W4:Y:S01]  /*13fa0*/  LDL.LU.64 R12, [R1+0x380] ;  /* 0x00038000010c7983 */ /* 0x000f220000300a00 */
[----:B------:R-:W-:Y:S02]  /*13fb0*/  IMAD.MOV.U32 R119, RZ, RZ, R15 ;  /* 0x000000ffff777224 */ /* 0x000fe400078e000f */
[----:B------:R-:W-:Y:S01]  /*13fc0*/  IMAD.MOV.U32 R80, RZ, RZ, R16 ;  /* 0x000000ffff507224 */ /* 0x000fe200078e0010 */
[----:B------:R-:W4:Y:S01]  /*13fd0*/  LDL.LU.64 R14, [R1+0x388] ;  /* 0x00038800010e7983 */ /* 0x000f220000300a00 */
[----:B------:R-:W-:Y:S02]  /*13fe0*/  IMAD.MOV.U32 R81, RZ, RZ, R17 ;  /* 0x000000ffff517224 */ /* 0x000fe400078e0011 */
[----:B------:R-:W-:Y:S01]  /*13ff0*/  IMAD.MOV.U32 R82, RZ, RZ, R18 ;  /* 0x000000ffff527224 */ /* 0x000fe200078e0012 */
[----:B------:R-:W4:Y:S01]  /*14000*/  LDL.LU.64 R16, [R1+0x390] ;  /* 0x0003900001107983 */ /* 0x000f220000300a00 */
[----:B------:R-:W-:-:S03]  /*14010*/  IMAD.MOV.U32 R83, RZ, RZ, R19 ;  /* 0x000000ffff537224 */ /* 0x000fc600078e0013 */
[----:B------:R-:W4:Y:S04]  /*14020*/  LDL.LU.64 R18, [R1+0x398] ;  /* 0x0003980001127983 */ /* 0x000f280000300a00 */
[----:B-1----:R-:W4:Y:S04]  /*14030*/  LDL.LU.64 R72, [R1+0x400] ;  /* 0x0004000001487983 */ /* 0x002f280000300a00 */
[----:B------:R-:W4:Y:S04]  /*14040*/  LDL.LU.64 R74, [R1+0x408] ;  /* 0x00040800014a7983 */ /* 0x000f280000300a00 */
[----:B------:R-:W4:Y:S04]  /*14050*/  LDL.LU.64 R76, [R1+0x410] ;  /* 0x00041000014c7983 */ /* 0x000f280000300a00 */
[----:B------:R-:W4:Y:S04]  /*14060*/  LDL.LU.64 R78, [R1+0x418] ;  /* 0x00041800014e7983 */ /* 0x000f280000300a00 */
[----:B--2---:R-:W2:Y:S04]  /*14070*/  LDL.LU.64 R40, [R1+0x3e0] ;  /* 0x0003e00001287983 */ /* 0x004ea80000300a00 */
[----:B------:R-:W2:Y:S04]  /*14080*/  LDL.LU.64 R42, [R1+0x3e8] ;  /* 0x0003e800012a7983 */ /* 0x000ea80000300a00 */
[----:B------:R-:W2:Y:S04]  /*14090*/  LDL.LU.64 R44, [R1+0x3f0] ;  /* 0x0003f000012c7983 */ /* 0x000ea80000300a00 */
[----:B------:R-:W2:Y:S01]  /*140a0*/  LDL.LU.64 R46, [R1+0x3f8] ;  /* 0x0003f800012e7983 */ /* 0x000ea20000300a00 */
        /* <DEDUP_REMOVED lines=8> */
[----:B---3--:R-:W-:-:S06]  /*14130*/  WARPGROUP.ARRIVE ;  /* 0x00000000000079c5 */ /* 0x008fcc0000000000 */
[----:B------:R-:W-:Y:S01]  /*14140*/  QGMMA.64x16x32.F32.E4M3.E4M3 R104, gdesc[UR56], R104, UP0, gsb0 ;  /* 0x00200000386879f3 */ /* 0x000fe2000b800868 */
[----:B------:R-:W-:Y:S01]  /*14150*/  UMOV UR56, UR8 ;  /* 0x0000000800387c82 */ /* 0x000fe20008000000 */
[----:B------:R-:W-:Y:S01]  /*14160*/  UMOV UR57, UR9 ;  /* 0x0000000900397c82 */ /* 0x000fe20008000000 */
[----:B------:R-:W-:Y:S01]  /*14170*/  UMOV UR58, UR20 ;  /* 0x00000014003a7c82 */ /* 0x000fe20008000000 */
[----:B------:R-:W-:Y:S01]  /*14180*/  UMOV UR59, UR21 ;  /* 0x00000015003b7c82 */ /* 0x000fe20008000000 */
[----:B------:R-:W-:Y:S02]  /*14190*/  WARPGROUP.DEPBAR.LE gsb0, 0x0 ;  /* 0x00008000000079c5 */ /* 0x000fe40000010000 */
[----:B----4-:R-:W-:-:S06]  /*141a0*/  WARPGROUP.ARRIVE ;  /* 0x00000000000079c5 */ /* 0x010fcc0000000000 */
[----:B------:R-:W-:Y:S01]  /*141b0*/  QGMMA.64x16x32.F32.E4M3.E4M3 R4, gdesc[UR56], R4, UP0, gsb0 ;  /* 0x00200000380479f3 */ /* 0x000fe2000b800804 */
[----:B------:R-:W-:Y:S01]  /*141c0*/  UMOV UR56, UR8 ;  /* 0x0000000800387c82 */ /* 0x000fe20008000000 */
[----:B------:R-:W-:Y:S01]  /*141d0*/  UMOV UR57, UR9 ;  /* 0x0000000900397c82 */ /* 0x000fe20008000000 */
        /* <DEDUP_REMOVED lines=10> */
[----:B------:R-:W-:Y:S01]  /*14280*/  UIADD3 UR40, UR47, 0x400, URZ ;  /* 0x000004002f287890 */ /* 0x000fe2000fffe03f */
[----:B------:R-:W-:Y:S01]  /*14290*/  UMOV UR41, 0x80000020 ;  /* 0x8000002000297882 */ /* 0x000fe20000000000 */
[----:B------:R-:W-:Y:S02]  /*142a0*/  WARPGROUP.DEPBAR.LE gsb0, 0x0 ;  /* 0x00008000000079c5 */ /* 0x000fe40000010000 */
[----:B--2---:R-:W-:-:S06]  /*142b0*/  WARPGROUP.ARRIVE ;  /* 0x00000000000079c5 */ /* 0x004fcc0000000000 */
[----:B------:R-:W-:Y:S01]  /*142c0*/  QGMMA.64x16x32.F32.E4M3.E4M3 R40, gdesc[UR40], R40, UP0, gsb0 ;  /* 0x00200000282879f3 */ /* 0x000fe2000b800828 */
[----:B------:R0:W-:Y:S01]  /*142d0*/  STL.64 [R1+0x400], R72 ;  /* 0x0004004801007387 */ /* 0x0001e20000100a00 */
[----:B------:R-:W-:-:S03]  /*142e0*/  IMAD.MOV.U32 R55, RZ, RZ, R211 ;  /* 0x000000ffff377224 */ /* 0x000fc600078e00d3 */
[----:B------:R1:W-:Y:S04]  /*142f0*/  STL.64 [R1+0x408], R74 ;  /* 0x0004084a01007387 */ /* 0x0003e80000100a00 */
[----:B------:R2:W-:Y:S04]  /*14300*/  STL.64 [R1+0x410], R76 ;  /* 0x0004104c01007387 */ /* 0x0005e80000100a00 */
[----:B------:R3:W-:Y:S04]  /*14310*/  STL.64 [R1+0x418], R78 ;  /* 0x0004184e01007387 */ /* 0x0007e80000100a00 */
[----:B------:R-:W4:Y:S04]  /*14320*/  LDL.LU.64 R208, [R1+0x360] ;  /* 0x0003600001d07983 */ /* 0x000f280000300a00 */
[----:B------:R-:W4:Y:S04]  /*14330*/  LDL.LU.64 R210, [R1+0x368] ;  /* 0x0003680001d27983 */ /* 0x000f280000300a00 */
[----:B------:R-:W4:Y:S01]  /*14340*/  LDL.LU.64 R212, [R1+0x370] ;  /* 0x0003700001d47983 */ /* 0x000f220000300a00 */
[----:B------:R-:W-:-:S03]  /*14350*/  WARPGROUP.DEPBAR.LE gsb0, 0x0 ;  /* 0x00008000000079c5 */ /* 0x000fc60000010000 */
[----:B------:R3:W-:Y:S04]  /*14360*/  STL.64 [R1+0x3e0], R40 ;  /* 0x0003e02801007387 */ /* 0x0007e80000100a00 */
[----:B------:R3:W-:Y:S04]  /*14370*/  STL.64 [R1+0x3e8], R42 ;  /* 0x0003e82a01007387 */ /* 0x0007e80000100a00 */
[----:B------:R3:W-:Y:S04]  /*14380*/  STL.64 [R1+0x3f0], R44 ;  /* 0x0003f02c01007387 */ /* 0x0007e80000100a00 */
[----:B------:R3:W-:Y:S04]  /*14390*/  STL.64 [R1+0x3f8], R46 ;  /* 0x0003f82e01007387 */ /* 0x0007e80000100a00 */
[----:B------:R-:W4:Y:S04]  /*143a0*/  LDL.LU.64 R214, [R1+0x378] ;  /* 0x0003780001d67983 */ /* 0x000f280000300a00 */
        /* <DEDUP_REMOVED lines=24> */
[----:B0-----:R-:W4:Y:S04]  /*14530*/  LDL.LU.64 R72, [R1+0xe0] ;  /* 0x0000e00001487983 */ /* 0x001f280000300a00 */
[----:B-1----:R-:W4:Y:S04]  /*14540*/  LDL.LU.64 R74, [R1+0xe8] ;  /* 0x0000e800014a7983 */ /* 0x002f280000300a00 */
[----:B--2---:R-:W2:Y:S04]  /*14550*/  LDL.LU.64 R76, [R1+0xf0] ;  /* 0x0000f000014c7983 */ /* 0x004ea80000300a00 */
[----:B---3--:R-:W2:Y:S01]  /*14560*/  LDL.LU.64 R78, [R1+0xf8] ;  /* 0x0000f800014e7983 */ /* 0x008ea20000300a00 */
[----:B------:R-:W-:Y:S01]  /*14570*/  UMOV UR56, UR40 ;  /* 0x0000002800387c82 */ /* 0x000fe20008000000 */
[----:B------:R-:W-:Y:S01]  /*14580*/  UMOV UR57, UR41 ;  /* 0x0000002900397c82 */ /* 0x000fe20008000000 */
[----:B------:R-:W-:Y:S01]  /*14590*/  UMOV UR58, UR44 ;  /* 0x0000002c003a7c82 */ /* 0x000fe20008000000 */
[----:B------:R-:W-:Y:S01]  /*145a0*/  UMOV UR59, UR45 ;  /* 0x0000002d003b7c82 */ /* 0x000fe20008000000 */
[----:B------:R-:W3:Y:S04]  /*145b0*/  LDL.LU.64 R40, [R1+0x60] ;  /* 0x0000600001287983 */ /* 0x000ee80000300a00 */
[----:B------:R-:W3:Y:S04]  /*145c0*/  LDL.LU.64 R42, [R1+0x68] ;  /* 0x00006800012a7983 */ /* 0x000ee80000300a00 */
[----:B------:R-:W3:Y:S04]  /*145d0*/  LDL.LU.64 R44, [R1+0x70] ;  /* 0x00007000012c7983 */ /* 0x000ee80000300a00 */
[----:B------:R-:W3:Y:S01]  /*145e0*/  LDL.LU.64 R46, [R1+0x78] ;  /* 0x00007800012e7983 */ /* 0x000ee20000300a00 */
[----:B------:R-:W-:Y:S01]  /*145f0*/  UMOV UR24, UR40 ;  /* 0x0000002800187c82 */ /* 0x000fe20008000000 */
[----:B------:R-:W-:Y:S01]  /*14600*/  UMOV UR25, UR41 ;  /* 0x0000002900197c82 */ /* 0x000fe20008000000 */
        /* <DEDUP_REMOVED lines=11> */
[----:B------:R-:W-:Y:S01]  /*146c0*/  UMOV UR58, UR48 ;  /* 0x00000030003a7c82 */ /* 0x000fe20008000000 */
[----:B------:R-:W-:Y:S01]  /*146d0*/  UMOV UR59, UR49 ;  /* 0x00000031003b7c82 */ /* 0x000fe20008000000 */
[----:B------:R-:W-:Y:S02]  /*146e0*/  WARPGROUP.DEPBAR.LE gsb0, 0x0 ;  /* 0x00008000000079c5 */ /* 0x000fe40000010000 */
[----:B------:R-:W-:-:S06]  /*146f0*/  WARPGROUP.ARRIVE ;  /* 0x00000000000079c5 */ /* 0x000fcc0000000000 */
[----:B------:R-:W-:Y:S03]  /*14700*/  QGMMA.64x16x32.F32.E4M3.E4M3 R172, gdesc[UR56], R172, UP0, gsb0 ;  /* 0x0020000038ac79f3 */ /* 0x000fe6000b8008ac */
        /* <DEDUP_REMOVED lines=11> */
[----:B--2---:R-:W-:-:S06]  /*147c0*/  WARPGROUP.ARRIVE ;  /* 0x00000000000079c5 */ /* 0x004fcc0000000000 */
        /* <DEDUP_REMOVED lines=48> */
[----:B------:R-:W-:-:S06]  /*14ad0*/  WARPGROUP.ARRIVE ;  /* 0x00000000000079c5 */ /* 0x000fcc0000000000 */
[----:B------:R-:W-:Y:S01]  /*14ae0*/  QGMMA.64x16x32.F32.E4M3.E4M3 R24, gdesc[UR8], R24, UP0, gsb0 ;  /* 0x00200000081879f3 */ /* 0x000fe2000b800818 */
[----:B------:R-:W-:Y:S01]  /*14af0*/  UMOV UR48, UR8 ;  /* 0x0000000800307c82 */ /* 0x000fe20008000000 */
[----:B------:R-:W-:Y:S01]  /*14b00*/  UMOV UR49, UR9 ;  /* 0x0000000900317c82 */ /* 0x000fe20008000000 */
[----:B------:R-:W-:Y:S04]  /*14b10*/  STL.64 [R1+0x360], R208 ;  /* 0x000360d001007387 */ /* 0x000fe80000100a00 */
[----:B------:R-:W-:Y:S04]  /*14b20*/  STL.64 [R1+0x368], R210 ;  /* 0x000368d201007387 */ /* 0x000fe80000100a00 */
[----:B------:R-:W-:Y:S04]  /*14b30*/  STL.64 [R1+0x370], R212 ;  /* 0x000370d401007387 */ /* 0x000fe80000100a00 */
[----:B------:R-:W-:Y:S04]  /*14b40*/  STL.64 [R1+0x378], R214 ;  /* 0x000378d601007387 */ /* 0x000fe80000100a00 */
[----:B------:R-:W-:Y:S04]  /*14b50*/  STL.64 [R1+0x2e0], R200 ;  /* 0x0002e0c801007387 */ /* 0x000fe80000100a00 */
[----:B------:R-:W-:Y:S01]  /*14b60*/  STL.64 [R1+0x2e8], R202 ;  /* 0x0002e8ca01007387 */ /* 0x000fe20000100a00 */
[----:B------:R-:W-:-:S02]  /*14b70*/  WARPGROUP.DEPBAR.LE gsb0, 0x0 ;  /* 0x00008000000079c5 */ /* 0x000fc40000010000 */
[----:B------:R-:W-:-:S06]  /*14b80*/  WARPGROUP.ARRIVE ;  /* 0x00000000000079c5 */ /* 0x000fcc0000000000 */
        /* <DEDUP_REMOVED lines=12> */
[----:B------:R1:W-:Y:S04]  /*14c50*/  STL.64 [R1+0x168], R106 ;  /* 0x0001686a01007387 */ /* 0x0003e80000100a00 */
[----:B------:R2:W-:Y:S04]  /*14c60*/  STL.64 [R1+0x170], R108 ;  /* 0x0001706c01007387 */ /* 0x0005e80000100a00 */
[----:B------:R3:W-:Y:S01]  /*14c70*/  STL.64 [R1+0x178], R110 ;  /* 0x0001786e01007387 */ /* 0x0007e20000100a00 */
[----:B------:R-:W-:-:S03]  /*14c80*/  IMAD.MOV.U32 R168, RZ, RZ, R16 ;  /* 0x000000ffffa87224 */ /* 0x000fc600078e0010 */
[----:B------:R-:W-:Y:S01]  /*14c90*/  STL.64 [R1+0xe0], R72 ;  /* 0x0000e04801007387 */ /* 0x000fe20000100a00 */
[----:B------:R-:W-:-:S03]  /*14ca0*/  IMAD.MOV.U32 R169, RZ, RZ, R17 ;  /* 0x000000ffffa97224 */ /* 0x000fc600078e0011 */
[----:B------:R-:W-:Y:S01]  /*14cb0*/  STL.64 [R1+0xe8], R74 ;  /* 0x0000e84a01007387 */ /* 0x000fe20000100a00 */
[----:B------:R-:W-:-:S03]  /*14cc0*/  IMAD.MOV.U32 R170, RZ, RZ, R18 ;  /* 0x000000ffffaa7224 */ /* 0x000fc600078e0012 */
[----:B------:R-:W-:Y:S01]  /*14cd0*/  STL.64 [R1+0xf0], R76 ;  /* 0x0000f04c01007387 */ /* 0x000fe20000100a00 */
[----:B------:R-:W-:-:S03]  /*14ce0*/  IMAD.MOV.U32 R171, RZ, RZ, R19 ;  /* 0x000000ffffab7224 */ /* 0x000fc600078e0013 */
[----:B------:R-:W-:Y:S04]  /*14cf0*/  STL.64 [R1+0xf8], R78 ;  /* 0x0000f84e01007387 */ /* 0x000fe80000100a00 */
[----:B------:R-:W4:Y:S04]  /*14d00*/  LDL.LU.64 R16, [R1+0x40] ;  /* 0x0000400001107983 */ /* 0x000f280000300a00 */
[----:B------:R-:W4:Y:S04]  /*14d10*/  LDL.LU.64 R18, [R1+0x48] ;  /* 0x0000480001127983 */ /* 0x000f280000300a00 */
[----:B------:R-:W4:Y:S04]  /*14d20*/  LDL.LU.64 R20, [R1+0x50] ;  /* 0x0000500001147983 */ /* 0x000f280000300a00 */
[----:B------:R3:W-:Y:S04]  /*14d30*/  STL.64 [R1+0x60], R40 ;  /* 0x0000602801007387 */ /* 0x0007e80000100a00 */
[----:B------:R3:W-:Y:S04]  /*14d40*/  STL.64 [R1+0x68], R42 ;  /* 0x0000682a01007387 */ /* 0x0007e80000100a00 */
[----:B------:R3:W-:Y:S04]  /*14d50*/  STL.64 [R1+0x70], R44 ;  /* 0x0000702c01007387 */ /* 0x0007e80000100a00 */
[----:B------:R3:W-:Y:S04]  /*14d60*/  STL.64 [R1+0x78], R46 ;  /* 0x0000782e01007387 */ /* 0x0007e80000100a00 */
[----:B------:R-:W4:Y:S01]  /*14d70*/  LDL.LU.64 R22, [R1+0x58] ;  /* 0x0000580001167983 */ /* 0x000f220000300a00 */
[----:B------:R-:W-:-:S02]  /*14d80*/  WARPGROUP.DEPBAR.LE gsb0, 0x0 ;  /* 0x00008000000079c5 */ /* 0x000fc40000010000 */
[----:B------:R-:W-:Y:S01]  /*14d90*/  WARPGROUP.ARRIVE ;  /* 0x00000000000079c5 */ /* 0x000fe20000000000 */
[----:B------:R-:W-:Y:S01]  /*14da0*/  UMOV UR20, UR8 ;  /* 0x0000000800147c82 */ /* 0x000fe20008000000 */
[----:B------:R-:W-:Y:S01]  /*14db0*/  UMOV UR21, UR9 ;  /* 0x0000000900157c82 */ /* 0x000fe20008000000 */
[----:B0-----:R-:W4:Y:S03]  /*14dc0*/  LDL.LU.64 R104, [R1+0xc0] ;  /* 0x0000c00001687983 */ /* 0x001f260000300a00 */
[----:B------:R-:W-:Y:S01]  /*14dd0*/  QGMMA.64x16x32.F32.E4M3.E4M3 R88, gdesc[UR20], R88, UP0, gsb0 ;  /* 0x00200000145879f3 */ /* 0x000fe2000b800858 */
[----:B-1----:R-:W4:Y:S04]  /*14de0*/  LDL.LU.64 R106, [R1+0xc8] ;  /* 0x0000c800016a7983 */ /* 0x002f280000300a00 */
[----:B--2---:R-:W2:Y:S04]  /*14df0*/  LDL.LU.64 R108, [R1+0xd0] ;  /* 0x0000d000016c7983 */ /* 0x004ea80000300a00 */
[----:B---3--:R-:W2:Y:S01]  /*14e00*/  LDL.LU.64 R110, [R1+0xd8] ;  /* 0x0000d800016e7983 */ /* 0x008ea20000300a00 */
[----:B------:R-:W-:Y:S01]  /*14e10*/  UMOV UR36, UR8 ;  /* 0x0000000800247c82 */ /* 0x000fe20008000000 */
[----:B------:R-:W-:-:S02]  /*14e20*/  UMOV UR37, UR9 ;  /* 0x0000000900257c82 */ /* 0x000fc40008000000 */
[----:B------:R-:W3:Y:S04]  /*14e30*/  LDL.LU.64 R40, [R1+0x140] ;  /* 0x0001400001287983 */ /* 0x000ee80000300a00 */
[----:B------:R-:W3:Y:S04]  /*14e40*/  LDL.LU.64 R42, [R1+0x148] ;  /* 0x00014800012a7983 */ /* 0x000ee80000300a00 */
[----:B------:R-:W3:Y:S04]  /*14e50*/  LDL.LU.64 R44, [R1+0x150] ;  /* 0x00015000012c7983 */ /* 0x000ee80000300a00 */
[----:B------:R-:W3:Y:S01]  /*14e60*/  LDL.LU.64 R46, [R1+0x158] ;  /* 0x00015800012e7983 */ /* 0x000ee20000300a00 */
[----:B------:R-:W-:-:S02]  /*14e70*/  WARPGROUP.DEPBAR.LE gsb0, 0x0 ;  /* 0x00008000000079c5 */ /* 0x000fc40000010000 */
        /* <DEDUP_REMOVED lines=62> */
[----:B------:R-:W-:-:S03]  /*15260*/  WARPGROUP.DEPBAR.LE gsb0, 0x0 ;  /* 0x00008000000079c5 */ /* 0x000fc60000010000 */
[----:B------:R-:W-:Y:S01]  /*15270*/  STL.64 [R1+0xdd8], R70 ;  /* 0x000dd84601007387 */ /* 0x000fe20000100a00 */
[----:B--2---:R-:W-:-:S03]  /*15280*/  WARPGROUP.ARRIVE ;  /* 0x00000000000079c5 */ /* 0x004fc60000000000 */
[----:B------:R-:W-:Y:S04]  /*15290*/  STL.64 [R1+0xdd0], R68 ;  /* 0x000dd04401007387 */ /* 0x000fe80000100a00 */
[----:B------:R-:W-:Y:S04]  /*152a0*/  STL.64 [R1+0xdc8], R66 ;  /* 0x000dc84201007387 */ /* 0x000fe80000100a00 */
[----:B------:R0:W-:Y:S04]  /*152b0*/  STL.64 [R1+0xdc0], R64 ;  /* 0x000dc04001007387 */ /* 0x0001e80000100a00 */
[----:B------:R-:W2:Y:S01]  /*152c0*/  LDL.LU.64 R72, [R1+0x1c0] ;  /* 0x0001c00001487983 */ /* 0x000ea20000300a00 */
[----:B------:R-:W-:-:S03]  /*152d0*/  UMOV UR12, UR8 ;  /* 0x00000008000c7c82 */ /* 0x000fc60008000000 */
[----:B------:R-:W2:Y:S01]  /*152e0*/  LDL.LU.64 R74, [R1+0x1c8] ;  /* 0x0001c800014a7983 */ /* 0x000ea20000300a00 */
[----:B------:R-:W-:Y:S01]  /*152f0*/  UMOV UR13, UR9 ;  /* 0x00000009000d7c82 */ /* 0x000fe20008000000 */
[----:B------:R-:W-:Y:S02]  /*15300*/  UMOV UR14, UR6 ;  /* 0x00000006000e7c82 */ /* 0x000fe40008000000 */
[----:B------:R-:W2:Y:S01]  /*15310*/  LDL.LU.64 R76, [R1+0x1d0] ;  /* 0x0001d000014c7983 */ /* 0x000ea20000300a00 */
[----:B------:R-:W-:Y:S02]  /*15320*/  UMOV UR15, UR7 ;  /* 0x00000007000f7c82 */ /* 0x000fe40008000000 */
[----:B------:R-:W-:Y:S01]  /*15330*/  QGMMA.64x16x32.F32.E4M3.E4M3 R104, gdesc[UR12], R104, UP0, gsb0 ;  /* 0x002000000c6879f3 */ /* 0x000fe2000b800868 */
[----:B------:R-:W2:Y:S04]  /*15340*/  LDL.LU.64 R78, [R1+0x1d8] ;  /* 0x0001d800014e7983 */ /* 0x000ea80000300a00 */
[----:B0-----:R-:W4:Y:S01]  /*15350*/  LDL.LU.64 R64, [R1+0x240] ;  /* 0x0002400001407983 */ /* 0x001f220000300a00 */
[----:B------:R-:W-:-:S03]  /*15360*/  UMOV UR16, UR8 ;  /* 0x0000000800107c82 */ /* 0x000fc60008000000 */
[----:B------:R-:W4:Y:S01]  /*15370*/  LDL.LU.64 R66, [R1+0x248] ;  /* 0x0002480001427983 */ /* 0x000f220000300a00 */
[----:B------:R-:W-:-:S03]  /*15380*/  UMOV UR17, UR9 ;  /* 0x0000000900117c82 */ /* 0x000fc60008000000 */
[----:B------:R-:W4:Y:S04]  /*15390*/  LDL.LU.64 R68, [R1+0x250] ;  /* 0x0002500001447983 */ /* 0x000f280000300a00 */
[----:B------:R-:W4:Y:S01]  /*153a0*/  LDL.LU.64 R70, [R1+0x258] ;  /* 0x0002580001467983 */ /* 0x000f220000300a00 */
[----:B------:R-:W-:Y:S02]  /*153b0*/  WARPGROUP.DEPBAR.LE gsb0, 0x0 ;  /* 0x00008000000079c5 */ /* 0x000fe40000010000 */
[----:B---3--:R-:W-:-:S06]  /*153c0*/  WARPGROUP.ARRIVE ;  /* 0x00000000000079c5 */ /* 0x008fcc0000000000 */
[----:B------:R-:W-:Y:S01]  /*153d0*/  QGMMA.64x16x32.F32.E4M3.E4M3 R40, gdesc[UR16], R40, UP0, gsb0 ;  /* 0x00200000102879f3 */ /* 0x000fe2000b800828 */
[----:B------:R-:W-:Y:S02]  /*153e0*/  IMAD.MOV.U32 R183, RZ, RZ, R7 ;  /* 0x000000ffffb77224 */ /* 0x000fe400078e0007 */
[----:B------:R-:W-:Y:S02]  /*153f0*/  IMAD.MOV.U32 R0, RZ, RZ, R23 ;  /* 0x000000ffff007224 */ /* 0x000fe400078e0017 */
[----:B------:R-:W-:Y:S02]  /*15400*/  IMAD.MOV.U32 R3, RZ, RZ, R21 ;  /* 0x000000ffff037224 */ /* 0x000fe400078e0015 */
[----:B------:R-:W-:Y:S01]  /*15410*/  IMAD.MOV.U32 R2, RZ, RZ, R22 ;  /* 0x000000ffff027224 */ /* 0x000fe200078e0016 */
[----:B------:R-:W-:Y:S02]  /*15420*/  WARPGROUP.DEPBAR.LE gsb0, 0x0 ;  /* 0x00008000000079c5 */ /* 0x000fe40000010000 */
[----:B------:R-:W-:-:S02]  /*15430*/  IMAD.MOV.U32 R7, RZ, RZ, R40 ;  /* 0x000000ffff077224 */ /* 0x000fc400078e0028 */
[----:B------:R-:W-:Y:S02]  /*15440*/  IMAD.MOV.U32 R235, RZ, RZ, R41 ;  /* 0x000000ffffeb7224 */ /* 0x000fe400078e0029 */
[----:B------:R-:W-:Y:S01]  /*15450*/  IMAD.MOV.U32 R234, RZ, RZ, R42 ;  /* 0x000000ffffea7224 */ /* 0x000fe200078e002a */
[----:B------:R-:W3:Y:S01]  /*15460*/  LDL.LU.64 R40, [R1+0x2c0] ;  /* 0x0002c00001287983 */ /* 0x000ee20000300a00 */
[----:B------:R-:W-:Y:S02]  /*15470*/  IMAD.MOV.U32 R233, RZ, RZ, R43 ;  /* 0x000000ffffe97224 */ /* 0x000fe400078e002b */
[----:B------:R-:W-:Y:S01]  /*15480*/  IMAD.MOV.U32 R232, RZ, RZ, R44 ;  /* 0x000000ffffe87224 */ /* 0x000fe200078e002c */
[----:B------:R-:W3:Y:S01]  /*15490*/  LDL.LU.64 R42, [R1+0x2c8] ;  /* 0x0002c800012a7983 */ /* 0x000ee20000300a00 */
[----:B------:R-:W-:Y:S02]  /*154a0*/  IMAD.MOV.U32 R23, RZ, RZ, R45 ;  /* 0x000000ffff177224 */ /* 0x000fe400078e002d */
[----:B------:R-:W-:Y:S01]  /*154b0*/  IMAD.MOV.U32 R22, RZ, RZ, R46 ;  /* 0x000000ffff167224 */ /* 0x000fe200078e002e */
[----:B------:R-:W3:Y:S01]  /*154c0*/  LDL.LU.64 R44, [R1+0x2d0] ;  /* 0x0002d000012c7983 */ /* 0x000ee20000300a00 */
[----:B------:R-:W-:-:S03]  /*154d0*/  IMAD.MOV.U32 R21, RZ, RZ, R47 ;  /* 0x000000ffff157224 */ /* 0x000fc600078e002f */
[----:B------:R-:W3:Y:S01]  /*154e0*/  LDL.LU.64 R46, [R1+0x2d8] ;  /* 0x0002d800012e7983 */ /* 0x000ee20000300a00 */
        /* <DEDUP_REMOVED lines=12> */
[----:B--2---:R-:W-:-:S06]  /*155b0*/  WARPGROUP.ARRIVE ;  /* 0x00000000000079c5 */ /* 0x004fcc0000000000 */
[----:B------:R-:W-:Y:S03]  /*155c0*/  QGMMA.64x16x32.F32.E4M3.E4M3 R72, gdesc[UR24], R72, UP0, gsb0 ;  /* 0x00200000184879f3 */ /* 0x000fe6000b800848 */
[----:B------:R-:W-:Y:S02]  /*155d0*/  WARPGROUP.DEPBAR.LE gsb0, 0x0 ;  /* 0x00008000000079c5 */ /* 0x000fe40000010000 */
[----:B----4-:R-:W-:-:S06]  /*155e0*/  WARPGROUP.ARRIVE ;  /* 0x00000000000079c5 */ /* 0x010fcc0000000000 */
[----:B------:R-:W-:Y:S03]  /*155f0*/  QGMMA.64x16x32.F32.E4M3.E4M3 R64, gdesc[UR32], R64, UP0, gsb0 ;  /* 0x00200000204079f3 */ /* 0x000fe6000b800840 */
[----:B------:R-:W-:Y:S02]  /*15600*/  WARPGROUP.DEPBAR.LE gsb0, 0x0 ;  /* 0x00008000000079c5 */ /* 0x000fe40000010000 */
[----:B------:R-:W-:Y:S02]  /*15610*/  IMAD.MOV.U32 R194, RZ, RZ, R64 ;  /* 0x000000ffffc27224 */ /* 0x000fe400078e0040 */
[----:B------:R-:W-:Y:S02]  /*15620*/  IMAD.MOV.U32 R195, RZ, RZ, R65 ;  /* 0x000000ffffc37224 */ /* 0x000fe400078e0041 */
[----:B------:R-:W-:Y:S01]  /*15630*/  IMAD.MOV.U32 R196, RZ, RZ, R66 ;  /* 0x000000ffffc47224 */ /* 0x000fe200078e0042 */
[----:B------:R-:W2:Y:S01]  /*15640*/  LDL.LU.64 R64, [R1+0x340] ;  /* 0x0003400001407983 */ /* 0x000ea20000300a00 */
[----:B------:R-:W-:-:S02]  /*15650*/  IMAD.MOV.U32 R197, RZ, RZ, R67 ;  /* 0x000000ffffc57224 */ /* 0x000fc400078e0043 */
[----:B------:R-:W-:Y:S01]  /*15660*/  IMAD.MOV.U32 R198, RZ, RZ, R68 ;  /* 0x000000ffffc67224 */ /* 0x000fe200078e0044 */
[----:B------:R-:W2:Y:S01]  /*15670*/  LDL.LU.64 R66, [R1+0x348] ;  /* 0x0003480001427983 */ /* 0x000ea20000300a00 */
[----:B---3--:R-:W-:Y:S01]  /*15680*/  WARPGROUP.ARRIVE ;  /* 0x00000000000079c5 */ /* 0x008fe20000000000 */
[----:B------:R-:W-:Y:S02]  /*15690*/  IMAD.MOV.U32 R199, RZ, RZ, R69 ;  /* 0x000000ffffc77224 */ /* 0x000fe400078e0045 */
[----:B------:R-:W-:Y:S01]  /*156a0*/  IMAD.MOV.U32 R224, RZ, RZ, R70 ;  /* 0x000000ffffe07224 */ /* 0x000fe200078e0046 */
[----:B------:R-:W2:Y:S01]  /*156b0*/  LDL.LU.64 R68, [R1+0x350] ;  /* 0x0003500001447983 */ /* 0x000ea20000300a00 */
[----:B------:R-:W-:Y:S01]  /*156c0*/  IMAD.MOV.U32 R225, RZ, RZ, R71 ;  /* 0x000000ffffe17224 */ /* 0x000fe200078e0047 */
[----:B------:R-:W-:Y:S02]  /*156d0*/  QGMMA.64x16x32.F32.E4M3.E4M3 R40, gdesc[UR52], R40, UP0, gsb0 ;  /* 0x00200000342879f3 */ /* 0x000fe4000b800828 */
[----:B------:R-:W2:Y:S01]  /*156e0*/  LDL.LU.64 R70, [R1+0x358] ;  /* 0x0003580001467983 */ /* 0x000ea20000300a00 */
[----:B------:R-:W-:-:S02]  /*156f0*/  WARPGROUP.DEPBAR.LE gsb0, 0x0 ;  /* 0x00008000000079c5 */ /* 0x000fc40000010000 */
[----:B------:R-:W-:Y:S02]  /*15700*/  IMAD.MOV.U32 R162, RZ, RZ, R40 ;  /* 0x000000ffffa27224 */ /* 0x000fe400078e0028 */
[----:B------:R-:W-:Y:S02]  /*15710*/  IMAD.MOV.U32 R163, RZ, RZ, R41 ;  /* 0x000000ffffa37224 */ /* 0x000fe400078e0029 */
[----:B------:R-:W-:Y:S01]  /*15720*/  IMAD.MOV.U32 R164, RZ, RZ, R42 ;  /* 0x000000ffffa47224 */ /* 0x000fe200078e002a */
[----:B------:R-:W3:Y:S01]  /*15730*/  LDL.LU.64 R40, [R1+0x3c0] ;  /* 0x0003c00001287983 */ /* 0x000ee20000300a00 */
[----:B------:R-:W-:Y:S02]  /*15740*/  IMAD.MOV.U32 R165, RZ, RZ, R43 ;  /* 0x000000ffffa57224 */ /* 0x000fe400078e002b */
[----:B------:R-:W-:Y:S01]  /*15750*/  IMAD.MOV.U32 R166, RZ, RZ, R44 ;  /* 0x000000ffffa67224 */ /* 0x000fe200078e002c */
[----:B------:R-:W3:Y:S01]  /*15760*/  LDL.LU.64 R42, [R1+0x3c8] ;  /* 0x0003c800012a7983 */ /* 0x000ee20000300a00 */
[----:B------:R-:W-:-:S02]  /*15770*/  IMAD.MOV.U32 R167, RZ, RZ, R45 ;  /* 0x000000ffffa77224 */ /* 0x000fc400078e002d */
[----:B------:R-:W-:Y:S01]  /*15780*/  IMAD.MOV.U32 R192, RZ, RZ, R46 ;  /* 0x000000ffffc07224 */ /* 0x000fe200078e002e */
[----:B------:R-:W3:Y:S01]  /*15790*/  LDL.LU.64 R44, [R1+0x3d0] ;  /* 0x0003d000012c7983 */ /* 0x000ee20000300a00 */
[----:B------:R-:W-:-:S03]  /*157a0*/  IMAD.MOV.U32 R193, RZ, RZ, R47 ;  /* 0x000000ffffc17224 */ /* 0x000fc600078e002f */
[----:B------:R-:W3:Y:S01]  /*157b0*/  LDL.LU.64 R46, [R1+0x3d8] ;  /* 0x0003d800012e7983 */ /* 0x000ee20000300a00 */
[----:B------:R-:W-:Y:S02]  /*157c0*/  IMAD.MOV.U32 R180, RZ, RZ, R4 ;  /* 0x000000ffffb47224 */ /* 0x000fe400078e0004 */
[----:B------:R-:W-:Y:S02]  /*157d0*/  IMAD.MOV.U32 R144, RZ, RZ, R8 ;  /* 0x000000ffff907224 */ /* 0x000fe400078e0008 */
[----:B------:R-:W-:Y:S02]  /*157e0*/  IMAD.MOV.U32 R4, RZ, RZ, R20 ;  /* 0x000000ffff047224 */ /* 0x000fe400078e0014 */
[----:B------:R-:W-:Y:S02]  /*157f0*/  IMAD.MOV.U32 R145, RZ, RZ, R9 ;  /* 0x000000ffff917224 */ /* 0x000fe400078e0009 */
[----:B------:R-:W-:Y:S02]  /*15800*/  IMAD.MOV.U32 R8, RZ, RZ, R19 ;  /* 0x000000ffff087224 */ /* 0x000fe400078e0013 */
[----:B------:R-:W-:-:S02]  /*15810*/  IMAD.MOV.U32 R20, RZ, RZ, R104 ;  /* 0x000000ffff147224 */ /* 0x000fc400078e0068 */
[----:B------:R-:W-:Y:S01]  /*15820*/  IMAD.MOV.U32 R146, RZ, RZ, R10 ;  /* 0x000000ffff927224 */ /* 0x000fe200078e000a */
[----:B------:R-:W4:Y:S01]  /*15830*/  LDL.LU R104, [R1+0x420] ;  /* 0x0004200001687983 */ /* 0x000f220000300800 */
[----:B------:R-:W-:Y:S02]  /*15840*/  IMAD.MOV.U32 R9, RZ, RZ, R18 ;  /* 0x000000ffff097224 */ /* 0x000fe400078e0012 */
[----:B------:R-:W-:Y:S02]  /*15850*/  IMAD.MOV.U32 R19, RZ, RZ, R105 ;  /* 0x000000ffff137224 */ /* 0x000fe400078e0069 */
[----:B------:R-:W-:Y:S01]  /*15860*/  IMAD.MOV.U32 R54, RZ, RZ, R12 ;  /* 0x000000ffff367224 */ /* 0x000fe200078e000c */
[----:B------:R-:W4:Y:S01]  /*15870*/  LDL.LU R105, [R1+0x424] ;  /* 0x0004240001697983 */ /* 0x000f220000300800 */
        /* <DEDUP_REMOVED lines=13> */
[----:B------:R-:W4:Y:S01]  /*15950*/  LDL.LU R109, [R1+0x434] ;  /* 0x00043400016d7983 */ /* 0x000f220000300800 */
[----:B------:R-:W-:Y:S02]  /*15960*/  IMAD.MOV.U32 R14, RZ, RZ, R110 ;  /* 0x000000ffff0e7224 */ /* 0x000fe400078e006e */
[----:B------:R-:W-:Y:S01]  /*15970*/  IMAD.MOV.U32 R13, RZ, RZ, R111 ;  /* 0x000000ffff0d7224 */ /* 0x000fe200078e006f */
        /* <DEDUP_REMOVED lines=18> */
[----:B------:R-:W-:-:S02]  /*15aa0*/  UIADD3 UR4, UR47, 0x2, URZ ;  /* 0x000000022f047890 */ /* 0x000fc4000fffe03f */
[----:B------:R-:W-:Y:S01]  /*15ab0*/  UIADD3 UR6, UR46, 0x2, URZ ;  /* 0x000000022e067890 */ /* 0x000fe2000fffe03f */
[----:B------:R-:W-:Y:S01]  /*15ac0*/  UMOV UR5, 0x80000020 ;  /* 0x8000002000057882 */ /* 0x000fe20000000000 */
[----:B------:R-:W-:Y:S01]  /*15ad0*/  UMOV UR7, 0x80000020 ;  /* 0x8000002000077882 */ /* 0x000fe20000000000 */
[----:B--2---:R-:W-:-:S06]  /*15ae0*/  WARPGROUP.ARRIVE ;  /* 0x00000000000079c5 */ /* 0x004fcc0000000000 */
[----:B------:R-:W-:Y:S03]  /*15af0*/  QGMMA.64x16x32.F32.E4M3.E4M3 R64, gdesc[UR56], R64, UP0, gsb0 ;  /* 0x00200000384079f3 */ /* 0x000fe6000b800840 */
[----:B------:R-:W-:Y:S02]  /*15b00*/  WARPGROUP.DEPBAR.LE gsb0, 0x0 ;  /* 0x00008000000079c5 */ /* 0x000fe40000010000 */
[----:B---3--:R-:W-:-:S06]  /*15b10*/  WARPGROUP.ARRIVE ;  /* 0x00000000000079c5 */ /* 0x008fcc0000000000 */
[----:B------:R-:W-:Y:S03]  /*15b20*/  QGMMA.64x16x32.F32.E4M3.E4M3 R40, gdesc[UR48], R40, UP0, gsb0 ;  /* 0x00200000302879f3 */ /* 0x000fe6000b800828 */
[----:B------:R-:W-:Y:S02]  /*15b30*/  WARPGROUP.DEPBAR.LE gsb0, 0x0 ;  /* 0x00008000000079c5 */ /* 0x000fe40000010000 */
[----:B----4-:R-:W-:-:S06]  /*15b40*/  WARPGROUP.ARRIVE ;  /* 0x00000000000079c5 */ /* 0x010fcc0000000000 */
[----:B------:R-:W-:Y:S01]  /*15b50*/  QGMMA.64x16x32.F32.E4M3.E4M3 R104, gdesc[UR4], R104, gsb0 ;  /* 0x00200000046879f3 */ /* 0x000fe20008000868 */
[----:B------:R-:W-:Y:S01]  /*15b60*/  UIADD3 UR11, UR46, 0x42, URZ ;  /* 0x000000422e0b7890 */ /* 0x000fe2000fffe03f */
[----:B------:R-:W-:Y:S01]  /*15b70*/  UMOV UR56, UR4 ;  /* 0x0000000400387c82 */ /* 0x000fe20008000000 */
[----:B------:R-:W-:Y:S01]  /*15b80*/  UMOV UR57, UR5 ;  /* 0x0000000500397c82 */ /* 0x000fe20008000000 */
[----:B------:R-:W-:-:S04]  /*15b90*/  UMOV UR59, 0x80000020 ;  /* 0x80000020003b7882 */ /* 0x000fc80000000000 */
[----:B------:R-:W-:Y:S01]  /*15ba0*/  UMOV UR58, UR11 ;  /* 0x0000000b003a7c82 */ /* 0x000fe20008000000 */
[----:B------:R-:W-:Y:S02]  /*15bb0*/  WARPGROUP.DEPBAR.LE gsb0, 0x0 ;  /* 0x00008000000079c5 */ /* 0x000fe40000010000 */
[----:B------:R-:W-:-:S06]  /*15bc0*/  WARPGROUP.ARRIVE ;  /* 0x00000000000079c5 */ /* 0x000fcc0000000000 */
[----:B------:R-:W-:Y:S01]  /*15bd0*/  QGMMA.64x16x32.F32.E4M3.E4M3 R208, gdesc[UR56], R208, gsb0 ;  /* 0x0020000038d079f3 */ /* 0x000fe200080008d0 */
[----:B------:R0:W-:Y:S04]  /*15be0*/  STL.64 [R1+0x420], R104 ;  /* 0x0004206801007387 */ /* 0x0001e80000100a00 */
[----:B------:R1:W-:Y:S04]  /*15bf0*/  STL.64 [R1+0x428], R106 ;  /* 0x0004286a01007387 */ /* 0x0003e80000100a00 */
[----:B------:R2:W-:Y:S04]  /*15c00*/  STL.64 [R1+0x430], R108 ;  /* 0x0004306c01007387 */ /* 0x0005e80000100a00 */
[----:B------:R3:W-:Y:S04]  /*15c10*/  STL.64 [R1+0x438], R110 ;  /* 0x0004386e01007387 */ /* 0x0007e80000100a00 */
[----:B0-----:R-:W4:Y:S04]  /*15c20*/  LDL.LU R104, [R1+0xa0] ;  /* 0x0000a00001687983 */ /* 0x001f280000300800 */
[----:B------:R-:W4:Y:S01]  /*15c30*/  LDL.LU R105, [R1+0xa4] ;  /* 0x0000a40001697983 */ /* 0x000f220000300800 */
[----:B------:R-:W-:-:S02]  /*15c40*/  IMAD.MOV.U32 R98, RZ, RZ, R40 ;  /* 0x000000ffff627224 */ /* 0x000fc400078e0028 */
[----:B------:R-:W-:Y:S01]  /*15c50*/  IMAD.MOV.U32 R99, RZ, RZ, R41 ;  /* 0x000000ffff637224 */ /* 0x000fe200078e0029 */
[----:B------:R-:W-:Y:S02]  /*15c60*/  WARPGROUP.DEPBAR.LE gsb0, 0x0 ;  /* 0x00008000000079c5 */ /* 0x000fe40000010000 */
[----:B------:R0:W-:Y:S04]  /*15c70*/  STL.64 [R1+0x3a0], R208 ;  /* 0x0003a0d001007387 */ /* 0x0001e80000100a00 */
[----:B------:R0:W-:Y:S04]  /*15c80*/  STL.64 [R1+0x3a8], R210 ;  /* 0x0003a8d201007387 */ /* 0x0001e80000100a00 */
[----:B------:R0:W-:Y:S04]  /*15c90*/  STL.64 [R1+0x3b0], R212 ;  /* 0x0003b0d401007387 */ /* 0x0001e80000100a00 */
[----:B------:R0:W-:Y:S04]  /*15ca0*/  STL.64 [R1+0x3b8], R214 ;  /* 0x0003b8d601007387 */ /* 0x0001e80000100a00 */
        /* <DEDUP_REMOVED lines=19> */
[----:B------:R-:W3:Y:S01]  /*15de0*/  LDL.LU R205, [R1+0x234] ;  /* 0x0002340001cd7983 */ /* 0x000ee20000300800 */
[----:B------:R-:W-:-:S03]  /*15df0*/  IMAD.MOV.U32 R100, RZ, RZ, R42 ;  /* 0x000000ffff647224 */ /* 0x000fc600078e002a */
[----:B------:R-:W3:Y:S01]  /*15e00*/  LDL.LU R206, [R1+0x238] ;  /* 0x0002380001ce7983 */ /* 0x000ee20000300800 */
[----:B------:R-:W-:-:S03]  /*15e10*/  IMAD.MOV.U32 R101, RZ, RZ, R43 ;  /* 0x000000ffff657224 */ /* 0x000fc600078e002b */
[----:B------:R-:W3:Y:S01]  /*15e20*/  LDL.LU R207, [R1+0x23c] ;  /* 0x00023c0001cf7983 */ /* 0x000ee20000300800 */
        /* <DEDUP_REMOVED lines=10> */
[----:B------:R-:W4:Y:S04]  /*15ed0*/  LDL.LU R46, [R1+0x338] ;  /* 0x00033800012e7983 */ /* 0x000f280000300800 */
[----:B------:R-:W4:Y:S01]  /*15ee0*/  LDL.LU R47, [R1+0x33c] ;  /* 0x00033c00012f7983 */ /* 0x000f220000300800 */
[----:B------:R-:W-:-:S02]  /*15ef0*/  IMAD.MOV.U32 R226, RZ, RZ, R72 ;  /* 0x000000ffffe27224 */ /* 0x000fc400078e0048 */
[----:B------:R-:W-:Y:S01]  /*15f00*/  IMAD.MOV.U32 R227, RZ, RZ, R73 ;  /* 0x000000ffffe37224 */ /* 0x000fe200078e0049 */
[----:B------:R-:W2:Y:S01]  /*15f10*/  LDL.LU R72, [R1+0x2a0] ;  /* 0x0002a00001487983 */ /* 0x000ea20000300800 */
[----:B------:R-:W-:Y:S02]  /*15f20*/  IMAD.MOV.U32 R228, RZ, RZ, R74 ;  /* 0x000000ffffe47224 */ /* 0x000fe400078e004a */
[----:B------:R-:W-:Y:S01]  /*15f30*/  IMAD.MOV.U32 R229, RZ, RZ, R75 ;  /* 0x000000ffffe57224 */ /* 0x000fe200078e004b */
[----:B------:R-:W2:Y:S01]  /*15f40*/  LDL.LU R73, [R1+0x2a4] ;  /* 0x0002a40001497983 */ /* 0x000ea20000300800 */
[----:B------:R-:W-:-:S03]  /*15f50*/  IMAD.MOV.U32 R230, RZ, RZ, R76 ;  /* 0x000000ffffe67224 */ /* 0x000fc600078e004c */
[----:B------:R-:W2:Y:S01]  /*15f60*/  LDL.LU R74, [R1+0x2a8] ;  /* 0x0002a800014a7983 */ /* 0x000ea20000300800 */
[----:B------:R-:W-:Y:S02]  /*15f70*/  IMAD.MOV.U32 R181, RZ, RZ, R5 ;  /* 0x000000ffffb57224 */ /* 0x000fe400078e0005 */
[----:B------:R-:W-:Y:S01]  /*15f80*/  IMAD.MOV.U32 R231, RZ, RZ, R77 ;  /* 0x000000ffffe77224 */ /* 0x000fe200078e004d */
[----:B------:R-:W2:Y:S01]  /*15f90*/  LDL.LU R75, [R1+0x2ac] ;  /* 0x0002ac00014b7983 */ /* 0x000ea20000300800 */
[----:B------:R-:W-:Y:S02]  /*15fa0*/  IMAD.MOV.U32 R182, RZ, RZ, R6 ;  /* 0x000000ffffb67224 */ /* 0x000fe400078e0006 */
[----:B------:R-:W-:Y:S01]  /*15fb0*/  IMAD.MOV.U32 R5, RZ, RZ, R78 ;  /* 0x000000ffff057224 */ /* 0x000fe200078e004e */
[----:B------:R-:W2:Y:S01]  /*15fc0*/  LDL.LU R76, [R1+0x2b0] ;  /* 0x0002b000014c7983 */ /* 0x000ea20000300800 */
[----:B------:R-:W-:-:S03]  /*15fd0*/  IMAD.MOV.U32 R6, RZ, RZ, R79 ;  /* 0x000000ffff067224 */ /* 0x000fc600078e004f */
        /* <DEDUP_REMOVED lines=11> */
[----:B------:R-:W-:Y:S01]  /*16090*/  UIADD3 UR15, UR46, 0x82, URZ ;  /* 0x000000822e0f7890 */ /* 0x000fe2000fffe03f */
[----:B------:R-:W-:Y:S01]  /*160a0*/  UMOV UR52, UR4 ;  /* 0x0000000400347c82 */ /* 0x000fe20008000000 */
[----:B------:R-:W-:Y:S01]  /*160b0*/  UMOV UR53, UR5 ;  /* 0x0000000500357c82 */ /* 0x000fe20008000000 */
[----:B------:R-:W-:Y:S01]  /*160c0*/  UMOV UR55, 0x80000020 ;  /* 0x8000002000377882 */ /* 0x000fe20000000000 */
[----:B0-----:R-:W3:Y:S03]  /*160d0*/  LDL.LU R208, [R1+0x20] ;  /* 0x0000200001d07983 */ /* 0x001ee60000300800 */
[----:B------:R-:W-:Y:S01]  /*160e0*/  UMOV UR54, UR15 ;  /* 0x0000000f00367c82 */ /* 0x000fe20008000000 */
        /* <DEDUP_REMOVED lines=20> */
[----:B------:R-:W-:Y:S03]  /*16230*/  QGMMA.64x16x32.F32.E4M3.E4M3 R40, gdesc[UR52], R40, gsb0 ;  /* 0x00200000342879f3 */ /* 0x000fe60008000828 */
[----:B------:R-:W-:Y:S02]  /*16240*/  WARPGROUP.DEPBAR.LE gsb0, 0x0 ;  /* 0x00008000000079c5 */ /* 0x000fe40000010000 */
[----:B--2---:R-:W-:-:S06]  /*16250*/  WARPGROUP.ARRIVE ;  /* 0x00000000000079c5 */ /* 0x004fcc0000000000 */
[----:B------:R-:W-:Y:S03]  /*16260*/  QGMMA.64x16x32.F32.E4M3.E4M3 R72, gdesc[UR8], R72, gsb0 ;  /* 0x00200000084879f3 */ /* 0x000fe60008000848 */
[----:B------:R-:W-:Y:S02]  /*16270*/  WARPGROUP.DEPBAR.LE gsb0, 0x0 ;  /* 0x00008000000079c5 */ /* 0x000fe40000010000 */
[----:B---3--:R-:W-:-:S06]  /*16280*/  WARPGROUP.ARRIVE ;  /* 0x00000000000079c5 */ /* 0x008fcc0000000000 */
        /* <DEDUP_REMOVED lines=11> */
[----:B------:R-:W-:Y:S02]  /*16340*/  UMOV UR26, UR54 ;  /* 0x00000036001a7c82 */ /* 0x000fe40008000000 */
[----:B------:R-:W-:Y:S01]  /*16350*/  UMOV UR12, UR26 ;  /* 0x0000001a000c7c82 */ /* 0x000fe20008000000 */
[----:B------:R-:W-:Y:S01]  /*16360*/  UIADD3 UR26, UR46, 0x1c2, URZ ;  /* 0x000001c22e1a7890 */ /* 0x000fe2000fffe03f */
[----:B------:R-:W-:Y:S01]  /*16370*/  UMOV UR27, UR55 ;  /* 0x00000037001b7c82 */ /* 0x000fe20008000000 */
[----:B------:R-:W-:Y:S01]  /*16380*/  UMOV UR24, UR4 ;  /* 0x0000000400187c82 */ /* 0x000fe20008000000 */
[----:B------:R-:W-:Y:S01]  /*16390*/  UMOV UR13, UR27 ;  /* 0x0000001b000d7c82 */ /* 0x000fe20008000000 */
[----:B------:R-:W-:Y:S01]  /*163a0*/  UMOV UR25, UR5 ;  /* 0x0000000500197c82 */ /* 0x000fe20008000000 */
[----:B------:R-:W-:Y:S01]  /*163b0*/  UMOV UR27, 0x80000020 ;  /* 0x80000020001b7882 */ /* 0x000fe20000000000 */
[----:B------:R-:W-:-:S02]  /*163c0*/  WARPGROUP.DEPBAR.LE gsb0, 0x0 ;  /* 0x00008000000079c5 */ /* 0x000fc40000010000 */
[----:B------:R-:W-:-:S06]  /*163d0*/  WARPGROUP.ARRIVE ;  /* 0x00000000000079c5 */ /* 0x000fcc0000000000 */
[----:B------:R-:W-:Y:S01]  /*163e0*/  QGMMA.64x16x32.F32.E4M3.E4M3 R104, gdesc[UR24], R104, gsb0 ;  /* 0x00200000186879f3 */ /* 0x000fe20008000868 */
[----:B------:R-:W-:Y:S01]  /*163f0*/  UIADD3 UR30, UR46, 0x202, URZ ;  /* 0x000002022e1e7890 */ /* 0x000fe2000fffe03f */
[----:B------:R-:W-:Y:S02]  /*16400*/  IMAD.MOV.U32 R130, RZ, RZ, R64 ;  /* 0x000000ffff827224 */ /* 0x000fe400078e0040 */
[----:B------:R-:W-:Y:S02]  /*16410*/  IMAD.MOV.U32 R131, RZ, RZ, R65 ;  /* 0x000000ffff837224 */ /* 0x000fe400078e0041 */
[----:B------:R-:W-:Y:S02]  /*16420*/  IMAD.MOV.U32 R64, RZ, RZ, R54 ;  /* 0x000000ffff407224 */ /* 0x000fe400078e0036 */
[----:B------:R-:W-:Y:S01]  /*16430*/  IMAD.MOV.U32 R132, RZ, RZ, R66 ;  /* 0x000000ffff847224 */ /* 0x000fe200078e0042 */
[----:B------:R-:W2:Y:S01]  /*16440*/  LDL.LU R54, [R1+0xf9c] ;  /* 0x000f9c0001367983 */ /* 0x000ea20000300800 */
[----:B------:R-:W-:Y:S01]  /*16450*/  IMAD.MOV.U32 R65, RZ, RZ, R53 ;  /* 0x000000ffff417224 */ /* 0x000fe200078e0035 */
[----:B------:R-:W-:Y:S01]  /*16460*/  UMOV UR28, UR4 ;  /* 0x00000004001c7c82 */ /* 0x000fe20008000000 */
[----:B------:R-:W-:Y:S01]  /*16470*/  IMAD.MOV.U32 R133, RZ, RZ, R67 ;  /* 0x000000ffff857224 */ /* 0x000fe200078e0043 */
[----:B------:R-:W3:Y:S01]  /*16480*/  LDL.LU R53, [R1+0xf98] ;  /* 0x000f980001357983 */ /* 0x000ee20000300800 */
[----:B------:R-:W-:Y:S01]  /*16490*/  IMAD.MOV.U32 R66, RZ, RZ, R52 ;  /* 0x000000ffff427224 */ /* 0x000fe200078e0034 */
[----:B------:R-:W-:Y:S01]  /*164a0*/  UMOV UR29, UR5 ;  /* 0x00000005001d7c82 */ /* 0x000fe20008000000 */
[----:B------:R-:W-:Y:S01]  /*164b0*/  IMAD.MOV.U32 R134, RZ, RZ, R68 ;  /* 0x000000ffff867224 */ /* 0x000fe200078e0044 */
[----:B------:R-:W4:Y:S01]  /*164c0*/  LDL.LU R52, [R1+0xf94] ;  /* 0x000f940001347983 */ /* 0x000f220000300800 */
[----:B------:R-:W-:Y:S01]  /*164d0*/  IMAD.MOV.U32 R67, RZ, RZ, R11 ;  /* 0x000000ffff437224 */ /* 0x000fe200078e000b */
[----:B------:R-:W-:Y:S01]  /*164e0*/  UMOV UR31, 0x80000020 ;  /* 0x80000020001f7882 */ /* 0x000fe20000000000 */
[----:B------:R-:W-:Y:S01]  /*164f0*/  IMAD.MOV.U32 R135, RZ, RZ, R69 ;  /* 0x000000ffff877224 */ /* 0x000fe200078e0045 */
[----:B------:R-:W3:Y:S01]  /*16500*/  LDL.LU R11, [R1+0xf90] ;  /* 0x000f9000010b7983 */ /* 0x000ee20000300800 */
[----:B------:R-:W-:-:S02]  /*16510*/  IMAD.MOV.U32 R68, RZ, RZ, R168 ;  /* 0x000000ffff447224 */ /* 0x000fc400078e00a8 */
[----:B------:R-:W-:Y:S01]  /*16520*/  IMAD.MOV.U32 R160, RZ, RZ, R70 ;  /* 0x000000ffffa07224 */ /* 0x000fe200078e0046 */
[----:B------:R-:W3:Y:S01]  /*16530*/  LDL.LU R168, [R1+0xf8c] ;  /* 0x000f8c0001a87983 */ /* 0x000ee20000300800 */
[----:B------:R-:W-:Y:S02]  /*16540*/  IMAD.MOV.U32 R69, RZ, RZ, R169 ;  /* 0x000000ffff457224 */ /* 0x000fe400078e00a9 */
[----:B------:R-:W-:Y:S01]  /*16550*/  IMAD.MOV.U32 R161, RZ, RZ, R71 ;  /* 0x000000ffffa17224 */ /* 0x000fe200078e0047 */
[----:B------:R-:W3:Y:S01]  /*16560*/  LDL.LU R169, [R1+0xf88] ;  /* 0x000f880001a97983 */ /* 0x000ee20000300800 */
[----:B------:R-:W-:Y:S02]  /*16570*/  IMAD.MOV.U32 R70, RZ, RZ, R170 ;  /* 0x000000ffff467224 */ /* 0x000fe400078e00aa */
[----:B------:R-:W-:Y:S01]  /*16580*/  IMAD.MOV.U32 R71, RZ, RZ, R171 ;  /* 0x000000ffff477224 */ /* 0x000fe200078e00ab */
[----:B------:R-:W3:Y:S04]  /*16590*/  LDL.LU R170, [R1+0xf84] ;  /* 0x000f840001aa7983 */ /* 0x000ee80000300800 */
[----:B------:R-:W3:Y:S04]  /*165a0*/  LDL.LU R171, [R1+0xf80] ;  /* 0x000f800001ab7983 */ /* 0x000ee80000300800 */
[----:B------:R-:W-:Y:S01]  /*165b0*/  STL.64 [R1+0x320], R40 ;  /* 0x0003202801007387 */ /* 0x000fe20000100a00 */
[----:B------:R-:W-:-:S02]  /*165c0*/  WARPGROUP.DEPBAR.LE gsb0, 0x0 ;  /* 0x00008000000079c5 */ /* 0x000fc40000010000 */
[----:B------:R-:W-:Y:S01]  /*165d0*/  WARPGROUP.ARRIVE ;  /* 0x00000000000079c5 */ /* 0x000fe20000000000 */
[----:B------:R-:W-:Y:S05]  /*165e0*/  STL.64 [R1+0x328], R42 ;  /* 0x0003282a01007387 */ /* 0x000fea0000100a00 */
[----:B------:R-:W-:Y:S01]  /*165f0*/  QGMMA.64x16x32.F32.E4M3.E4M3 R208, gdesc[UR28], R208, gsb0 ;  /* 0x002000001cd079f3 */ /* 0x000fe200080008d0 */
        /* <DEDUP_REMOVED lines=41> */
[----:B------:R0:W-:Y:S01]  /*16890*/  STL.64 [R1+0xb8], R110 ;  /* 0x0000b86e01007387 */ /* 0x0001e20000100a00 */
[----:B------:R-:W-:-:S03]  /*168a0*/  WARPGROUP.DEPBAR.LE gsb0, 0x0 ;  /* 0x00008000000079c5 */ /* 0x000fc60000010000 */
        /* <DEDUP_REMOVED lines=8> */
[----:B0-----:R-:W4:Y:S04]  /*16930*/  LDL.LU.64 R214, [R1+0xeb8] ;  /* 0x000eb80001d67983 */ /* 0x001f280000300a00 */
[----:B------:R-:W4:Y:S04]  /*16940*/  LDL.LU.64 R212, [R1+0xeb0] ;  /* 0x000eb00001d47983 */ /* 0x000f280000300a00 */
[----:B------:R-:W4:Y:S04]  /*16950*/  LDL.LU.64 R210, [R1+0xea8] ;  /* 0x000ea80001d27983 */ /* 0x000f280000300a00 */
[----:B------:R-:W4:Y:S01]  /*16960*/  LDL.LU.64 R208, [R1+0xea0] ;  /* 0x000ea00001d07983 */ /* 0x000f220000300a00 */
[----:B------:R-:W-:Y:S01]  /*16970*/  UIADD3 UR34, UR46, 0x242, URZ ;  /* 0x000002422e227890 */ /* 0x000fe2000fffe03f */
[----:B------:R-:W-:Y:S01]  /*16980*/  UMOV UR32, UR4 ;  /* 0x0000000400207c82 */ /* 0x000fe20008000000 */
[----:B------:R-:W-:Y:S01]  /*16990*/  UMOV UR33, UR5 ;  /* 0x0000000500217c82 */ /* 0x000fe20008000000 */
[----:B------:R-:W-:Y:S01]  /*169a0*/  UMOV UR35, 0x80000020 ;  /* 0x8000002000237882 */ /* 0x000fe20000000000 */
[----:B----4-:R-:W-:-:S06]  /*169b0*/  WARPGROUP.ARRIVE ;  /* 0x00000000000079c5 */ /* 0x010fcc0000000000 */
[----:B------:R-:W-:Y:S03]  /*169c0*/  QGMMA.64x16x32.F32.E4M3.E4M3 R208, gdesc[UR32], R208, gsb0 ;  /* 0x0020000020d079f3 */ /* 0x000fe600080008d0 */
[----:B------:R-:W-:Y:S02]  /*169d0*/  WARPGROUP.DEPBAR.LE gsb0, 0x0 ;  /* 0x00008000000079c5 */ /* 0x000fe40000010000 */
[----:B------:R-:W-:Y:S04]  /*169e0*/  STL.64 [R1+0xbd8], R214 ;  /* 0x000bd8d601007387 */ /* 0x000fe80000100a00 */
[----:B------:R-:W-:Y:S04]  /*169f0*/  STL.64 [R1+0xbd0], R212 ;  /* 0x000bd0d401007387 */ /* 0x000fe80000100a00 */
[----:B------:R0:W-:Y:S04]  /*16a00*/  STL.64 [R1+0xbc8], R210 ;  /* 0x000bc8d201007387 */ /* 0x0001e80000100a00 */
[----:B------:R1:W-:Y:S01]  /*16a10*/  STL.64 [R1+0xbc0], R208 ;  /* 0x000bc0d001007387 */ /* 0x0003e20000100a00 */
[----:B0-----:R-:W-:-:S02]  /*16a20*/  IMAD.MOV.U32 R210, RZ, RZ, R182 ;  /* 0x000000ffffd27224 */ /* 0x001fc400078e00b6 */
[----:B-1----:R-:W-:Y:S02]  /*16a30*/  IMAD.MOV.U32 R208, RZ, RZ, R180 ;  /* 0x000000ffffd07224 */ /* 0x002fe400078e00b4 */
[----:B------:R-:W2:Y:S01]  /*16a40*/  LDL.LU R180, [R1+0xe98] ;  /* 0x000e980001b47983 */ /* 0x000ea20000300800 */
[----:B------:R-:W-:Y:S02]  /*16a50*/  IMAD.MOV.U32 R209, RZ, RZ, R181 ;  /* 0x000000ffffd17224 */ /* 0x000fe400078e00b5 */
[----:B------:R-:W-:Y:S01]  /*16a60*/  IMAD.MOV.U32 R211, RZ, RZ, R183 ;  /* 0x000000ffffd37224 */ /* 0x000fe200078e00b7 */
[----:B------:R-:W2:Y:S04]  /*16a70*/  LDL.LU R181, [R1+0xe94] ;  /* 0x000e940001b57983 */ /* 0x000ea80000300800 */
[----:B------:R-:W2:Y:S04]  /*16a80*/  LDL.LU R182, [R1+0xe90] ;  /* 0x000e900001b67983 */ /* 0x000ea80000300800 */
[----:B------:R-:W2:Y:S01]  /*16a90*/  LDL.LU R183, [R1+0xe8c] ;  /* 0x000e8c0001b77983 */ /* 0x000ea20000300800 */
[----:B------:R-:W-:Y:S01]  /*16aa0*/  UIADD3 UR38, UR46, 0x282, URZ ;  /* 0x000002822e267890 */ /* 0x000fe2000fffe03f */
[----:B------:R-:W-:Y:S01]  /*16ab0*/  UMOV UR36, UR4 ;  /* 0x0000000400247c82 */ /* 0x000fe20008000000 */
[----:B------:R-:W-:Y:S01]  /*16ac0*/  UMOV UR37, UR5 ;  /* 0x0000000500257c82 */ /* 0x000fe20008000000 */
[----:B------:R-:W-:Y:S01]  /*16ad0*/  UMOV UR39, 0x80000020 ;  /* 0x8000002000277882 */ /* 0x000fe20000000000 */
[----:B------:R-:W-:-:S02]  /*16ae0*/  IMAD.MOV.U32 R212, RZ, RZ, R144 ;  /* 0x000000ffffd47224 */ /* 0x000fc400078e0090 */
[----:B------:R-:W4:Y:S01]  /*16af0*/  LDL.LU R144, [R1+0xe88] ;  /* 0x000e880001907983 */ /* 0x000f220000300800 */
[----:B------:R-:W-:Y:S02]  /*16b00*/  IMAD.MOV.U32 R213, RZ, RZ, R145 ;  /* 0x000000ffffd57224 */ /* 0x000fe400078e0091 */
[----:B------:R-:W-:Y:S01]  /*16b10*/  IMAD.MOV.U32 R214, RZ, RZ, R146 ;  /* 0x000000ffffd67224 */ /* 0x000fe200078e0092 */
[----:B------:R-:W4:Y:S01]  /*16b20*/  LDL.LU R145, [R1+0xe84] ;  /* 0x000e840001917983 */ /* 0x000f220000300800 */
[----:B------:R-:W-:-:S03]  /*16b30*/  IMAD.MOV.U32 R215, RZ, RZ, R147 ;  /* 0x000000ffffd77224 */ /* 0x000fc600078e0093 */
[----:B------:R-:W4:Y:S04]  /*16b40*/  LDL.LU R146, [R1+0xe80] ;  /* 0x000e800001927983 */ /* 0x000f280000300800 */
[----:B------:R-:W4:Y:S01]  /*16b50*/  LDL.LU R147, [R1+0xe7c] ;  /* 0x000e7c0001937983 */ /* 0x000f220000300800 */
[----:B--2---:R-:W-:-:S06]  /*16b60*/  WARPGROUP.ARRIVE ;  /* 0x00000000000079c5 */ /* 0x004fcc0000000000 */
        /* <DEDUP_REMOVED lines=8> */
[----:B------:R-:W4:Y:S01]  /*16bf0*/  LDL.LU R148, [R1+0xe78] ;  /* 0x000e780001947983 */ /* 0x000f220000300800 */
[----:B------:R-:W-:Y:S02]  /*16c00*/  IMAD.MOV.U32 R177, RZ, RZ, R149 ;  /* 0x000000ffffb17224 */ /* 0x000fe400078e0095 */
[----:B------:R-:W-:Y:S01]  /*16c10*/  IMAD.MOV.U32 R179, RZ, RZ, R151 ;  /* 0x000000ffffb37224 */ /* 0x000fe200078e0097 */
[----:B------:R-:W4:Y:S04]  /*16c20*/  LDL.LU R149, [R1+0xe74] ;  /* 0x000e740001957983 */ /* 0x000f280000300800 */
[----:B------:R-:W4:Y:S04]  /*16c30*/  LDL.LU R150, [R1+0xe70] ;  /* 0x000e700001967983 */ /* 0x000f280000300800 */
[----:B------:R-:W4:Y:S01]  /*16c40*/  LDL.LU R151, [R1+0xe6c] ;  /* 0x000e6c0001977983 */ /* 0x000f220000300800 */
[----:B------:R-:W-:Y:S01]  /*16c50*/  UIADD3 UR42, UR46, 0x2c2, URZ ;  /* 0x000002c22e2a7890 */ /* 0x000fe2000fffe03f */
[----:B------:R-:W-:Y:S01]  /*16c60*/  UMOV UR40, UR4 ;  /* 0x0000000400287c82 */ /* 0x000fe20008000000 */
[----:B------:R-:W-:Y:S01]  /*16c70*/  UMOV UR41, UR5 ;  /* 0x0000000500297c82 */ /* 0x000fe20008000000 */
[----:B------:R-:W-:Y:S01]  /*16c80*/  UMOV UR43, 0x80000020 ;  /* 0x80000020002b7882 */ /* 0x000fe20000000000 */
[----:B------:R-:W-:-:S02]  /*16c90*/  IMAD.MOV.U32 R180, RZ, RZ, R112 ;  /* 0x000000ffffb47224 */ /* 0x000fc400078e0070 */
[----:B------:R-:W2:Y:S01]  /*16ca0*/  LDL.LU R112, [R1+0xe68] ;  /* 0x000e680001707983 */ /* 0x000ea20000300800 */
[----:B------:R-:W-:Y:S02]  /*16cb0*/  IMAD.MOV.U32 R181, RZ, RZ, R113 ;  /* 0x000000ffffb57224 */ /* 0x000fe400078e0071 */
[----:B------:R-:W-:Y:S01]  /*16cc0*/  IMAD.MOV.U32 R182, RZ, RZ, R114 ;  /* 0x000000ffffb67224 */ /* 0x000fe200078e0072 */
[----:B------:R-:W2:Y:S01]  /*16cd0*/  LDL.LU R113, [R1+0xe64] ;  /* 0x000e640001717983 */ /* 0x000ea20000300800 */
[----:B------:R-:W-:-:S03]  /*16ce0*/  IMAD.MOV.U32 R183, RZ, RZ, R115 ;  /* 0x000000ffffb77224 */ /* 0x000fc600078e0073 */
[----:B------:R-:W2:Y:S04]  /*16cf0*/  LDL.LU R114, [R1+0xe60] ;  /* 0x000e600001727983 */ /* 0x000ea80000300800 */
[----:B------:R-:W2:Y:S01]  /*16d00*/  LDL.LU R115, [R1+0xe5c] ;  /* 0x000e5c0001737983 */ /* 0x000ea20000300800 */
        /* <DEDUP_REMOVED lines=15> */
[----:B------:R-:W-:Y:S01]  /*16e00*/  UMOV UR57, UR59 ;  /* 0x0000003b00397c82 */ /* 0x000fe20008000000 */
[----:B------:R-:W-:Y:S01]  /*16e10*/  UMOV UR59, UR47 ;  /* 0x0000002f003b7c82 */ /* 0x000fe20008000000 */
[----:B------:R-:W-:-:S02]  /*16e20*/  UIADD3 UR47, UR46, 0x302, URZ ;  /* 0x000003022e2f7890 */ /* 0x000fc4000fffe03f */
[----:B------:R-:W-:Y:S02]  /*16e30*/  UIADD3 UR50, UR46, 0x342, URZ ;  /* 0x000003422e327890 */ /* 0x000fe4000fffe03f */
[----:B------:R-:W-:Y:S01]  /*16e40*/  UIADD3 UR54, UR46, 0x382, URZ ;  /* 0x000003822e367890 */ /* 0x000fe2000fffe03f */
[----:B------:R-:W-:Y:S02]  /*16e50*/  UMOV UR44, UR4 ;  /* 0x00000004002c7c82 */ /* 0x000fe40008000000 */
[----:B------:R-:W-:Y:S01]  /*16e60*/  UMOV UR46, UR47 ;  /* 0x0000002f002e7c82 */ /* 0x000fe20008000000 */
[----:B------:R-:W-:Y:S01]  /*16e70*/  UMOV UR45, UR5 ;  /* 0x00000005002d7c82 */ /* 0x000fe20008000000 */
[----:B------:R-:W-:Y:S01]  /*16e80*/  UMOV UR47, 0x80000020 ;  /* 0x80000020002f7882 */ /* 0x000fe20000000000 */
[----:B------:R-:W-:Y:S02]  /*16e90*/  IMAD.MOV.U32 R148, RZ, RZ, R80 ;  /* 0x000000ffff947224 */ /* 0x000fe400078e0050 */
[----:B------:R-:W4:Y:S01]  /*16ea0*/  LDL.LU R80, [R1+0xe48] ;  /* 0x000e480001507983 */ /* 0x000f220000300800 */
[----:B------:R-:W-:-:S02]  /*16eb0*/  IMAD.MOV.U32 R149, RZ, RZ, R81 ;  /* 0x000000ffff957224 */ /* 0x000fc400078e0051 */
        /* <DEDUP_REMOVED lines=41> */
[----:B---3--:R-:W-:Y:S02]  /*17150*/  IMAD.MOV.U32 R81, RZ, RZ, R53 ;  /* 0x000000ffff517224 */ /* 0x008fe400078e0035 */
[----:B------:R-:W-:Y:S01]  /*17160*/  IMAD.MOV.U32 R83, RZ, RZ, R55 ;  /* 0x000000ffff537224 */ /* 0x000fe200078e0037 */
[----:B------:R-:W2:Y:S04]  /*17170*/  LDL.LU R53, [R1+0xe14] ;  /* 0x000e140001357983 */ /* 0x000ea80000300800 */
[----:B------:R-:W2:Y:S04]  /*17180*/  LDL.LU R54, [R1+0xe10] ;  /* 0x000e100001367983 */ /* 0x000ea80000300800 */
[----:B------:R-:W2:Y:S01]  /*17190*/  LDL.LU R55, [R1+0xe0c] ;  /* 0x000e0c0001377983 */ /* 0x000ea20000300800 */
[----:B------:R-:W-:Y:S01]  /*171a0*/  UMOV UR52, UR4 ;  /* 0x0000000400347c82 */ /* 0x000fe20008000000 */
[----:B------:R-:W-:Y:S01]  /*171b0*/  UMOV UR53, UR5 ;  /* 0x0000000500357c82 */ /* 0x000fe20008000000 */
[----:B------:R-:W-:Y:S01]  /*171c0*/  UMOV UR55, 0x80000020 ;  /* 0x8000002000377882 */ /* 0x000fe20000000000 */
[----:B------:R-:W-:-:S02]  /*171d0*/  IMAD.MOV.U32 R84, RZ, RZ, R41 ;  /* 0x000000ffff547224 */ /* 0x000fc400078e0029 */
[----:B------:R-:W3:Y:S01]  /*171e0*/  LDL.LU R41, [R1+0xe08] ;  /* 0x000e080001297983 */ /* 0x000ee20000300800 */
[----:B------:R-:W-:Y:S02]  /*171f0*/  IMAD.MOV.U32 R85, RZ, RZ, R42 ;  /* 0x000000ffff557224 */ /* 0x000fe400078e002a */
[----:B------:R-:W-:Y:S01]  /*17200*/  IMAD.MOV.U32 R86, RZ, RZ, R43 ;  /* 0x000000ffff567224 */ /* 0x000fe200078e002b */
[----:B------:R-:W3:Y:S01]  /*17210*/  LDL.LU R42, [R1+0xe04] ;  /* 0x000e0400012a7983 */ /* 0x000ee20000300800 */
[----:B------:R-:W-:-:S03]  /*17220*/  IMAD.MOV.U32 R87, RZ, RZ, R44 ;  /* 0x000000ffff577224 */ /* 0x000fc600078e002c */
[----:B------:R-:W3:Y:S04]  /*17230*/  LDL.LU R43, [R1+0xe00] ;  /* 0x000e0000012b7983 */ /* 0x000ee80000300800 */
[----:B------:R-:W3:Y:S01]  /*17240*/  LDL.LU R44, [R1+0xdfc] ;  /* 0x000dfc00012c7983 */ /* 0x000ee20000300800 */
        /* <DEDUP_REMOVED lines=9> */
[----:B------:R-:W3:Y:S01]  /*172e0*/  LDL.LU R45, [R1+0xdf8] ;  /* 0x000df800012d7983 */ /* 0x000ee20000300800 */
[----:B------:R-:W-:-:S03]  /*172f0*/  IMAD.MOV.U32 R49, RZ, RZ, R46 ;  /* 0x000000ffff317224 */ /* 0x000fc600078e002e */
[----:B------:R-:W3:Y:S04]  /*17300*/  LDL.LU R46, [R1+0xdf4] ;  /* 0x000df400012e7983 */ /* 0x000ee80000300800 */
[----:B------:R-:W3:Y:S01]  /*17310*/  LDL.LU R47, [R1+0xdf0] ;  /* 0x000df000012f7983 */ /* 0x000ee20000300800 */
[----:B------:R-:W-:Y:S02]  /*17320*/  IMAD.MOV.U32 R51, RZ, RZ, R76 ;  /* 0x000000ffff337224 */ /* 0x000fe400078e004c */
[----:B------:R-:W-:Y:S01]  /*17330*/  IMAD.MOV.U32 R52, RZ, RZ, R77 ;  /* 0x000000ffff347224 */ /* 0x000fe200078e004d */
[----:B------:R-:W2:Y:S01]  /*17340*/  LDL.LU R76, [R1+0xdec] ;  /* 0x000dec00014c7983 */ /* 0x000ea20000300800 */
[----:B------:R-:W-:Y:S02]  /*17350*/  IMAD.MOV.U32 R53, RZ, RZ, R78 ;  /* 0x000000ffff357224 */ /* 0x000fe400078e004e */
[----:B------:R-:W-:Y:S01]  /*17360*/  IMAD.MOV.U32 R54, RZ, RZ, R79 ;  /* 0x000000ffff367224 */ /* 0x000fe200078e004f */
[----:B------:R-:W2:Y:S04]  /*17370*/  LDL.LU R77, [R1+0xde8] ;  /* 0x000de800014d7983 */ /* 0x000ea80000300800 */
[----:B------:R-:W2:Y:S04]  /*17380*/  LDL.LU R78, [R1+0xde4] ;  /* 0x000de400014e7983 */ /* 0x000ea80000300800 */
[----:B------:R-:W2:Y:S01]  /*17390*/  LDL.LU R79, [R1+0xde0] ;  /* 0x000de000014f7983 */ /* 0x000ea20000300800 */
[----:B------:R-:W-:Y:S01]  /*173a0*/  UIADD3 UR8, UR59, 0x202, URZ ;  /* 0x000002023b087890 */ /* 0x000fe2000fffe03f */
[----:B------:R-:W-:-:S06]  /*173b0*/  UMOV UR53, 0x80000020 ;  /* 0x8000002000357882 */ /* 0x000fcc0000000000 */
        /* <DEDUP_REMOVED lines=10> */
[----:B------:R-:W-:Y:S03]  /*17460*/  QGMMA.64x16x32.F32.E4M3.E4M3 R40, gdesc[UR52], R40, gsb0 ;  /* 0x00200000342879f3 */ /* 0x000fe60008000828 */
[----:B------:R-:W-:Y:S02]  /*17470*/  WARPGROUP.DEPBAR.LE gsb0, 0x0 ;  /* 0x00008000000079c5 */ /* 0x000fe40000010000 */
[----:B------:R-:W-:Y:S04]  /*17480*/  STL.64 [R1+0xc98], R46 ;  /* 0x000c982e01007387 */ /* 0x000fe80000100a00 */
[----:B------:R-:W-:Y:S04]  /*17490*/  STL.64 [R1+0xc90], R44 ;  /* 0x000c902c01007387 */ /* 0x000fe80000100a00 */
[----:B------:R-:W-:Y:S04]  /*174a0*/  STL.64 [R1+0xc88], R42 ;  /* 0x000c882a01007387 */ /* 0x000fe80000100a00 */
[----:B------:R0:W-:Y:S01]  /*174b0*/  STL.64 [R1+0xc80], R40 ;  /* 0x000c802801007387 */ /* 0x0001e20000100a00 */
[----:B--2---:R-:W-:-:S06]  /*174c0*/  WARPGROUP.ARRIVE ;  /* 0x00000000000079c5 */ /* 0x004fcc0000000000 */
[----:B------:R-:W-:Y:S01]  /*174d0*/  QGMMA.64x16x32.F32.E4M3.E4M3 R72, gdesc[UR48], R72, gsb0 ;  /* 0x00200000304879f3 */ /* 0x000fe20008000848 */
[----:B0-----:R-:W2:Y:S04]  /*174e0*/  LDL.LU.64 R40, [R1] ;  /* 0x0000000001287983 */ /* 0x001ea80000300a00 */
[----:B------:R-:W2:Y:S04]  /*174f0*/  LDL.LU.64 R42, [R1+0x8] ;  /* 0x00000800012a7983 */ /* 0x000ea80000300a00 */
[----:B------:R-:W2:Y:S04]  /*17500*/  LDL.LU.64 R44, [R1+0x10] ;  /* 0x00001000012c7983 */ /* 0x000ea80000300a00 */
[----:B------:R-:W2:Y:S01]  /*17510*/  LDL.LU.64 R46, [R1+0x18] ;  /* 0x00001800012e7983 */ /* 0x000ea20000300a00 */
        /* <DEDUP_REMOVED lines=19> */
[----:B------:R-:W-:Y:S01]  /*17650*/  IMAD.MOV.U32 R55, RZ, RZ, R11 ;  /* 0x000000ffff377224 */ /* 0x000fe200078e000b */
[----:B------:R-:W-:Y:S01]  /*17660*/  UMOV UR24, UR52 ;  /* 0x0000003400187c82 */ /* 0x000fe20008000000 */
[----:B------:R-:W-:Y:S01]  /*17670*/  UMOV UR25, UR53 ;  /* 0x0000003500197c82 */ /* 0x000fe20008000000 */
[----:B------:R-:W-:-:S03]  /*17680*/  WARPGROUP.DEPBAR.LE gsb0, 0x0 ;  /* 0x00008000000079c5 */ /* 0x000fc60000010000 */
        /* <DEDUP_REMOVED lines=39> */
[----:B------:R-:W-:Y:S04]  /*17900*/  STL.64 [R1+0xcb8], R78 ;  /* 0x000cb84e01007387 */ /* 0x000fe80000100a00 */
[----:B------:R-:W-:Y:S04]  /*17910*/  STL.64 [R1+0xcb0], R76 ;  /* 0x000cb04c01007387 */ /* 0x000fe80000100a00 */
[----:B------:R-:W-:Y:S04]  /*17920*/  STL.64 [R1+0xca8], R74 ;  /* 0x000ca84a01007387 */ /* 0x000fe80000100a00 */
[----:B------:R-:W-:Y:S04]  /*17930*/  STL.64 [R1+0xca0], R72 ;  /* 0x000ca04801007387 */ /* 0x000fe80000100a00 */
[----:B------:R-:W-:Y:S01]  /*17940*/  STL.64 [R1], R40 ;  /* 0x0000002801007387 */ /* 0x000fe20000100a00 */
[----:B------:R-:W-:-:S02]  /*17950*/  WARPGROUP.DEPBAR.LE gsb0, 0x0 ;  /* 0x00008000000079c5 */ /* 0x000fc40000010000 */
[----:B------:R-:W-:-:S06]  /*17960*/  WARPGROUP.ARRIVE ;  /* 0x00000000000079c5 */ /* 0x000fcc0000000000 */
[----:B------:R-:W-:Y:S01]  /*17970*/  QGMMA.64x16x32.F32.E4M3.E4M3 R64, gdesc[UR56], R64, gsb0 ;  /* 0x00200000384079f3 */ /* 0x000fe20008000840 */
        /* <DEDUP_REMOVED lines=22> */
[----:B------:R3:W-:Y:S04]  /*17ae0*/  STL.64 [R1+0x298], R182 ;  /* 0x000298b601007387 */ /* 0x0007e80000100a00 */
[----:B------:R-:W-:Y:S04]  /*17af0*/  STL.64 [R1+0x300], R208 ;  /* 0x000300d001007387 */ /* 0x000fe80000100a00 */
[----:B------:R-:W-:Y:S04]  /*17b00*/  STL.64 [R1+0x308], R210 ;  /* 0x000308d201007387 */ /* 0x000fe80000100a00 */
[----:B------:R-:W-:Y:S01]  /*17b10*/  STL.64 [R1+0x310], R212 ;  /* 0x000310d401007387 */ /* 0x000fe20000100a00 */
[----:B------:R-:W-:-:S03]  /*17b20*/  WARPGROUP.DEPBAR.LE gsb0, 0x0 ;  /* 0x00008000000079c5 */ /* 0x000fc60000010000 */
[----:B------:R-:W-:Y:S04]  /*17b30*/  STL.64 [R1+0x318], R214 ;  /* 0x000318d601007387 */ /* 0x000fe80000100a00 */
[----:B0-----:R-:W4:Y:S04]  /*17b40*/  LDL.LU R176, [R1+0xe0] ;  /* 0x0000e00001b07983 */ /* 0x001f280000300800 */
[----:B------:R-:W4:Y:S04]  /*17b50*/  LDL.LU R177, [R1+0xe4] ;  /* 0x0000e40001b17983 */ /* 0x000f280000300800 */
        /* <DEDUP_REMOVED lines=28> */
[----:B------:R-:W4:Y:S01]  /*17d20*/  LDL.LU R42, [R1+0x368] ;  /* 0x00036800012a7983 */ /* 0x000f220000300800 */
[----:B------:R-:W-:-:S03]  /*17d30*/  IMAD.MOV.U32 R11, RZ, RZ, R47 ;  /* 0x000000ffff0b7224 */ /* 0x000fc600078e002f */
[----:B------:R-:W4:Y:S04]  /*17d40*/  LDL.LU R43, [R1+0x36c] ;  /* 0x00036c00012b7983 */ /* 0x000f280000300800 */
[----:B------:R-:W4:Y:S04]  /*17d50*/  LDL.LU R44, [R1+0x370] ;  /* 0x00037000012c7983 */ /* 0x000f280000300800 */
[----:B------:R-:W4:Y:S04]  /*17d60*/  LDL.LU R45, [R1+0x374] ;  /* 0x00037400012d7983 */ /* 0x000f280000300800 */
[----:B------:R-:W4:Y:S04]  /*17d70*/  LDL.LU R46, [R1+0x378] ;  /* 0x00037800012e7983 */ /* 0x000f280000300800 */
[----:B------:R-:W4:Y:S04]  /*17d80*/  LDL.LU R47, [R1+0x37c] ;  /* 0x00037c00012f7983 */ /* 0x000f280000300800 */
        /* <DEDUP_REMOVED lines=25> */
[----:B------:R-:W-:-:S02]  /*17f20*/  UMOV UR5, UR53 ;  /* 0x0000003500057c82 */ /* 0x000fc40008000000 */
[----:B------:R-:W4:Y:S04]  /*17f30*/  LDL.LU R144, [R1+0x160] ;  /* 0x0001600001907983 */ /* 0x000f280000300800 */
[----:B------:R-:W4:Y:S04]  /*17f40*/  LDL.LU R145, [R1+0x164] ;  /* 0x0001640001917983 */ /* 0x000f280000300800 */
[----:B------:R-:W4:Y:S04]  /*17f50*/  LDL.LU R146, [R1+0x168] ;  /* 0x0001680001927983 */ /* 0x000f280000300800 */
[----:B------:R-:W4:Y:S04]  /*17f60*/  LDL.LU R147, [R1+0x16c] ;  /* 0x00016c0001937983 */ /* 0x000f280000300800 */
[----:B------:R-:W4:Y:S04]  /*17f70*/  LDL.LU R148, [R1+0x170] ;  /* 0x0001700001947983 */ /* 0x000f280000300800 */
[----:B------:R-:W4:Y:S01]  /*17f80*/  LDL.LU R149, [R1+0x174] ;  /* 0x0001740001957983 */ /* 0x000f220000300800 */
[----:B------:R-:W-:-:S03]  /*17f90*/  UIADD3 UR8, UR45, 0x402, URZ ;  /* 0x000004022d087890 */ /* 0x000fc6000fffe03f */
[----:B------:R-:W4:Y:S04]  /*17fa0*/  LDL.LU R150, [R1+0x178] ;  /* 0x0001780001967983 */ /* 0x000f280000300800 */
[----:B------:R-:W4:Y:S01]  /*17fb0*/  LDL.LU R151, [R1+0x17c] ;  /* 0x00017c0001977983 */ /* 0x000f220000300800 */
[----:B------:R-:W-:Y:S01]  /*17fc0*/  UMOV UR52, UR40 ;  /* 0x0000002800347c82 */ /* 0x000fe20008000000 */
[----:B------:R-:W-:Y:S01]  /*17fd0*/  UMOV UR53, UR41 ;  /* 0x0000002900357c82 */ /* 0x000fe20008000000 */
[----:B------:R-:W-:Y:S01]  /*17fe0*/  UMOV UR58, UR52 ;  /* 0x00000034003a7c82 */ /* 0x000fe20008000000 */
[----:B------:R-:W-:Y:S01]  /*17ff0*/  UMOV UR59, UR53 ;  /* 0x00000035003b7c82 */ /* 0x000fe20008000000 */
        /* <DEDUP_REMOVED lines=8> */
[----:B--2---:R-:W-:-:S06]  /*18080*/  WARPGROUP.ARRIVE ;  /* 0x00000000000079c5 */ /* 0x004fcc0000000000 */
[----:B------:R-:W-:Y:S01]  /*18090*/  QGMMA.64x16x32.F32.E4M3.E4M3 R64, gdesc[UR4], R64, gsb0 ;  /* 0x00200000044079f3 */ /* 0x000fe20008000840 */
[----:B------:R-:W-:Y:S01]  /*180a0*/  UMOV UR4, UR8 ;  /* 0x0000000800047c82 */ /* 0x000fe20008000000 */
[----:B------:R-:W-:Y:S01]  /*180b0*/  UMOV UR5, 0x80000020 ;  /* 0x8000002000057882 */ /* 0x000fe20000000000 */
[----:B------:R-:W-:Y:S02]  /*180c0*/  WARPGROUP.DEPBAR.LE gsb0, 0x0 ;  /* 0x00008000000079c5 */ /* 0x000fe40000010000 */
[----:B---3--:R-:W-:-:S06]  /*180d0*/  WARPGROUP.ARRIVE ;  /* 0x00000000000079c5 */ /* 0x008fcc0000000000 */
[----:B------:R-:W-:Y:S01]  /*180e0*/  QGMMA.64x16x32.F32.E4M3.E4M3 R72, gdesc[UR4], R72, gsb0 ;  /* 0x00200000044879f3 */ /* 0x000fe20008000848 */
[----:B------:R-:W-:Y:S01]  /*180f0*/  UMOV UR56, UR4 ;  /* 0x0000000400387c82 */ /* 0x000fe20008000000 */
[----:B------:R-:W-:Y:S01]  /*18100*/  UMOV UR57, UR5 ;  /* 0x0000000500397c82 */ /* 0x000fe20008000000 */
[----:B------:R-:W-:Y:S02]  /*18110*/  WARPGROUP.DEPBAR.LE gsb0, 0x0 ;  /* 0x00008000000079c5 */ /* 0x000fe40000010000 */
[----:B----4-:R-:W-:-:S06]  /*18120*/  WARPGROUP.ARRIVE ;  /* 0x00000000000079c5 */ /* 0x010fcc0000000000 */
        /* <DEDUP_REMOVED lines=18> */
[----:B------:R-:W-:Y:S01]  /*18250*/  STL.64 [R1+0x400], R64 ;  /* 0x0004004001007387 */ /* 0x000fe20000100a00 */
        /* <DEDUP_REMOVED lines=9> */
[----:B------:R-:W-:Y:S01]  /*182f0*/  ULDC UR57, c[0x0][0x50c] ;  /* 0x0001430000397ab9 */ /* 0x000fe20000000800 */
        /* <DEDUP_REMOVED lines=12> */
[----:B------:R-:W-:Y:S04]  /*183c0*/  STL.64 [R1+0x408], R66 ;  /* 0x0004084201007387 */ /* 0x000fe80000100a00 */
[----:B------:R-:W-:Y:S04]  /*183d0*/  STL.64 [R1+0x410], R68 ;  /* 0x0004104401007387 */ /* 0x000fe80000100a00 */
[----:B------:R0:W-:Y:S04]  /*183e0*/  STL.64 [R1+0x418], R70 ;  /* 0x0004184601007387 */ /* 0x0001e80000100a00 */
[----:B0-----:R-:W2:Y:S04]  /*183f0*/  LDL.LU.64 R70, [R1+0xdd8] ;  /* 0x000dd80001467983 */ /* 0x001ea80000300a00 */
[----:B------:R-:W2:Y:S04]  /*18400*/  LDL.LU.64 R68, [R1+0xdd0] ;  /* 0x000dd00001447983 */ /* 0x000ea80000300a00 */
[----:B------:R-:W2:Y:S04]  /*18410*/  LDL.LU.64 R66, [R1+0xdc8] ;  /* 0x000dc80001427983 */ /* 0x000ea80000300a00 */
[----:B------:R-:W2:Y:S01]  /*18420*/  LDL.LU.64 R64, [R1+0xdc0] ;  /* 0x000dc00001407983 */ /* 0x000ea20000300a00 */
        /* <DEDUP_REMOVED lines=32> */
[----:B------:R0:W-:Y:S04]  /*18630*/  STL.64 [R1+0x60], R208 ;  /* 0x000060d001007387 */ /* 0x0001e80000100a00 */
[----:B------:R1:W-:Y:S04]  /*18640*/  STL.64 [R1+0x68], R210 ;  /* 0x000068d201007387 */ /* 0x0003e80000100a00 */
[----:B------:R3:W-:Y:S04]  /*18650*/  STL.64 [R1+0x70], R212 ;  /* 0x000070d401007387 */ /* 0x0007e80000100a00 */
[----:B------:R4:W-:Y:S01]  /*18660*/  STL.64 [R1+0x78], R214 ;  /* 0x000078d601007387 */ /* 0x0009e20000100a00 */
[----:B0-----:R-:W-:-:S02]  /*18670*/  IMAD.MOV.U32 R208, RZ, RZ, R98 ;  /* 0x000000ffffd07224 */ /* 0x001fc400078e0062 */
[----:B------:R-:W-:Y:S01]  /*18680*/  IMAD.MOV.U32 R209, RZ, RZ, R99 ;  /* 0x000000ffffd17224 */ /* 0x000fe200078e0063 */
[----:B------:R-:W2:Y:S01]  /*18690*/  LDL.LU R98, [R1+0xdbc] ;  /* 0x000dbc0001627983 */ /* 0x000ea20000300800 */
[----:B-1----:R-:W-:Y:S02]  /*186a0*/  IMAD.MOV.U32 R210, RZ, RZ, R100 ;  /* 0x000000ffffd27224 */ /* 0x002fe400078e0064 */
[----:B------:R-:W-:Y:S01]  /*186b0*/  IMAD.MOV.U32 R211, RZ, RZ, R101 ;  /* 0x000000ffffd37224 */ /* 0x000fe200078e0065 */
[----:B------:R-:W2:Y:S01]  /*186c0*/  LDL.LU R99, [R1+0xdb8] ;  /* 0x000db80001637983 */ /* 0x000ea20000300800 */
[----:B---3--:R-:W-:-:S03]  /*186d0*/  IMAD.MOV.U32 R212, RZ, RZ, R102 ;  /* 0x000000ffffd47224 */ /* 0x008fc600078e0066 */
[----:B------:R-:W2:Y:S01]  /*186e0*/  LDL.LU R100, [R1+0xdb4] ;  /* 0x000db40001647983 */ /* 0x000ea20000300800 */
[----:B------:R-:W-:-:S03]  /*186f0*/  IMAD.MOV.U32 R213, RZ, RZ, R103 ;  /* 0x000000ffffd57224 */ /* 0x000fc600078e0067 */
[----:B------:R-:W2:Y:S01]  /*18700*/  LDL.LU R101, [R1+0xdb0] ;  /* 0x000db00001657983 */ /* 0x000ea20000300800 */
[----:B----4-:R-:W-:-:S03]  /*18710*/  IMAD.MOV.U32 R214, RZ, RZ, R128 ;  /* 0x000000ffffd67224 */ /* 0x010fc600078e0080 */
[----:B------:R-:W2:Y:S01]  /*18720*/  LDL.LU R102, [R1+0xdac] ;  /* 0x000dac0001667983 */ /* 0x000ea20000300800 */
[----:B------:R-:W-:-:S03]  /*18730*/  IMAD.MOV.U32 R215, RZ, RZ, R129 ;  /* 0x000000ffffd77224 */ /* 0x000fc600078e0081 */
[----:B------:R-:W2:Y:S01]  /*18740*/  LDL.LU R103, [R1+0xda8] ;  /* 0x000da80001677983 */ /* 0x000ea20000300800 */
[----:B------:R-:W-:-:S03]  /*18750*/  IMAD.MOV.U32 R176, RZ, RZ, R130 ;  /* 0x000000ffffb07224 */ /* 0x000fc600078e0082 */
[----:B------:R-:W3:Y:S01]  /*18760*/  LDL.LU R128, [R1+0xda4] ;  /* 0x000da40001807983 */ /* 0x000ee20000300800 */
        /* <DEDUP_REMOVED lines=31> */
[----:B------:R-:W2:Y:S01]  /*18960*/  LDL.LU R192, [R1+0xd64] ;  /* 0x000d640001c07983 */ /* 0x000ea20000300800 */
        /* <DEDUP_REMOVED lines=25> */
[----:B------:R-:W3:Y:S04]  /*18b00*/  LDL.LU R229, [R1+0xd30] ;  /* 0x000d300001e57983 */ /* 0x000ee80000300800 */
[----:B------:R-:W3:Y:S04]  /*18b10*/  LDL.LU R230, [R1+0xd2c] ;  /* 0x000d2c0001e67983 */ /* 0x000ee80000300800 */
[----:B------:R-:W3:Y:S01]  /*18b20*/  LDL.LU R231, [R1+0xd28] ;  /* 0x000d280001e77983 */ /* 0x000ee20000300800 */
[----:B------:R-:W-:Y:S01]  /*18b30*/  UMOV UR59, UR45 ;  /* 0x0000002d003b7c82 */ /* 0x000fe20008000000 */
[----:B------:R-:W-:Y:S01]  /*18b40*/  UMOV UR45, UR5 ;  /* 0x00000005002d7c82 */ /* 0x000fe20008000000 */
[----:B---3--:R-:W-:-:S06]  /*18b50*/  WARPGROUP.ARRIVE ;  /* 0x00000000000079c5 */ /* 0x008fcc0000000000 */
[----:B------:R-:W-:Y:S03]  /*18b60*/  QGMMA.64x16x32.F32.E4M3.E4M3 R224, gdesc[UR28], R224, gsb0 ;  /* 0x002000001ce079f3 */ /* 0x000fe600080008e0 */
[----:B------:R-:W-:Y:S02]  /*18b70*/  WARPGROUP.DEPBAR.LE gsb0, 0x0 ;  /* 0x00008000000079c5 */ /* 0x000fe40000010000 */
[----:B--2---:R-:W-:-:S06]  /*18b80*/  WARPGROUP.ARRIVE ;  /* 0x00000000000079c5 */ /* 0x004fcc0000000000 */
[----:B------:R-:W-:Y:S03]  /*18b90*/  QGMMA.64x16x32.F32.E4M3.E4M3 R192, gdesc[UR32], R192, gsb0 ;  /* 0x0020000020c079f3 */ /* 0x000fe600080008c0 */
[----:B------:R-:W-:Y:S02]  /*18ba0*/  WARPGROUP.DEPBAR.LE gsb0, 0x0 ;  /* 0x00008000000079c5 */ /* 0x000fe40000010000 */
[----:B----4-:R-:W-:-:S06]  /*18bb0*/  WARPGROUP.ARRIVE ;  /* 0x00000000000079c5 */ /* 0x010fcc0000000000 */
        /* <DEDUP_REMOVED lines=14> */
[----:B------:R-:W-:Y:S01]  /*18ca0*/  UIADD3 UR8, UR59, 0x602, URZ ;  /* 0x000006023b087890 */ /* 0x000fe2000fffe03f */
[----:B------:R-:W-:Y:S02]  /*18cb0*/  UMOV UR58, UR52 ;  /* 0x00000034003a7c82 */ /* 0x000fe40008000000 */
[----:B------:R-:W-:Y:S01]  /*18cc0*/  UMOV UR59, UR53 ;  /* 0x00000035003b7c82 */ /* 0x000fe20008000000 */
[----:B------:R-:W-:Y:S01]  /*18cd0*/  UMOV UR52, UR4 ;  /* 0x0000000400347c82 */ /* 0x000fe20008000000 */
[----:B------:R-:W-:Y:S01]  /*18ce0*/  UMOV UR53, UR5 ;  /* 0x0000000500357c82 */ /* 0x000fe20008000000 */
[----:B------:R-:W-:Y:S02]  /*18cf0*/  WARPGROUP.DEPBAR.LE gsb0, 0x0 ;  /* 0x00008000000079c5 */ /* 0x000fe40000010000 */
[----:B------:R-:W-:-:S06]  /*18d00*/  WARPGROUP.ARRIVE ;  /* 0x00000000000079c5 */ /* 0x000fcc0000000000 */
[----:B------:R-:W-:Y:S01]  /*18d10*/  QGMMA.64x16x32.F32.E4M3.E4M3 R32, gdesc[UR52], R32, gsb0 ;  /* 0x00200000342079f3 */ /* 0x000fe20008000820 */
[----:B------:R-:W-:Y:S01]  /*18d20*/  UMOV UR52, UR8 ;  /* 0x0000000800347c82 */ /* 0x000fe20008000000 */
[----:B------:R-:W-:Y:S01]  /*18d30*/  UMOV UR53, 0x80000020 ;  /* 0x8000002000357882 */ /* 0x000fe20000000000 */
        /* <DEDUP_REMOVED lines=39> */
[----:B------:R-:W-:Y:S02]  /*18fb0*/  IMAD.MOV.U32 R78, RZ, RZ, R2 ;  /* 0x000000ffff4e7224 */ /* 0x000fe400078e0002 */
[----:B------:R-:W-:Y:S01]  /*18fc0*/  IMAD.MOV.U32 R79, RZ, RZ, R0 ;  /* 0x000000ffff4f7224 */ /* 0x000fe200078e0000 */
[----:B------:R-:W-:Y:S01]  /*18fd0*/  UMOV UR24, UR52 ;  /* 0x0000003400187c82 */ /* 0x000fe20008000000 */
[----:B------:R-:W-:Y:S01]  /*18fe0*/  UMOV UR25, UR53 ;  /* 0x0000003500197c82 */ /* 0x000fe20008000000 */
[----:B------:R-:W-:-:S03]  /*18ff0*/  WARPGROUP.DEPBAR.LE gsb0, 0x0 ;  /* 0x00008000000079c5 */ /* 0x000fc60000010000 */
        /* <DEDUP_REMOVED lines=29> */
[----:B------:R-:W-:Y:S01]  /*191d0*/  IMAD.MOV.U32 R87, RZ, RZ, R6 ;  /* 0x000000ffff577224 */ /* 0x000fe200078e0006 */
[----:B------:R-:W-:Y:S01]  /*191e0*/  UMOV UR4, UR12 ;  /* 0x0000000c00047c82 */ /* 0x000fe20008000000 */
[----:B------:R-:W-:Y:S01]  /*191f0*/  UMOV UR5, UR13 ;  /* 0x0000000d00057c82 */ /* 0x000fe20008000000 */
[----:B------:R-:W-:Y:S01]  /*19200*/  UMOV UR12, UR52 ;  /* 0x00000034000c7c82 */ /* 0x000fe20008000000 */
[----:B------:R-:W-:Y:S01]  /*19210*/  UMOV UR13, UR53 ;  /* 0x00000035000d7c82 */ /* 0x000fe20008000000 */
[----:B------:R-:W-:Y:S01]  /*19220*/  UMOV UR8, UR52 ;  /* 0x0000003400087c82 */ /* 0x000fe20008000000 */
[----:B------:R-:W-:Y:S01]  /*19230*/  UMOV UR9, UR53 ;  /* 0x0000003500097c82 */ /* 0x000fe20008000000 */
[----:B------:R0:W5:Y:S04]  /*19240*/  LDL.LU R5, [R1+0xd24] ;  /* 0x000d240001057983 */ /* 0x0001680000300800 */
[----:B------:R0:W5:Y:S04]  /*19250*/  LDL.LU R6, [R1+0xd20] ;  /* 0x000d200001067983 */ /* 0x0001680000300800 */
[----:B------:R-:W2:Y:S04]  /*19260*/  LDL.LU R7, [R1+0xd1c] ;  /* 0x000d1c0001077983 */ /* 0x000ea80000300800 */
[----:B------:R0:W5:Y:S04]  /*19270*/  LDL.LU R235, [R1+0xd18] ;  /* 0x000d180001eb7983 */ /* 0x0001680000300800 */
[----:B------:R0:W5:Y:S04]  /*19280*/  LDL.LU R234, [R1+0xd14] ;  /* 0x000d140001ea7983 */ /* 0x0001680000300800 */
[----:B------:R0:W5:Y:S04]  /*19290*/  LDL.LU R233, [R1+0xd10] ;  /* 0x000d100001e97983 */ /* 0x0001680000300800 */
[----:B------:R0:W5:Y:S04]  /*192a0*/  LDL.LU R232, [R1+0xd0c] ;  /* 0x000d0c0001e87983 */ /* 0x0001680000300800 */
[----:B------:R0:W5:Y:S04]  /*192b0*/  LDL.LU R23, [R1+0xd08] ;  /* 0x000d080001177983 */ /* 0x0001680000300800 */
[----:B------:R0:W5:Y:S04]  /*192c0*/  LDL.LU R22, [R1+0xd04] ;  /* 0x000d040001167983 */ /* 0x0001680000300800 */
[----:B------:R0:W5:Y:S04]  /*192d0*/  LDL.LU R21, [R1+0xd00] ;  /* 0x000d000001157983 */ /* 0x0001680000300800 */
[----:B------:R0:W5:Y:S01]  /*192e0*/  LDL.LU R20, [R1+0xcfc] ;  /* 0x000cfc0001147983 */ /* 0x0001620000300800 */
[----:B------:R-:W-:-:S02]  /*192f0*/  WARPGROUP.DEPBAR.LE gsb0, 0x0 ;  /* 0x00008000000079c5 */ /* 0x000fc40000010000 */
[----:B------:R-:W-:Y:S01]  /*19300*/  WARPGROUP.ARRIVE ;  /* 0x00000000000079c5 */ /* 0x000fe20000000000 */
[----:B------:R0:W5:Y:S04]  /*19310*/  LDL.LU R19, [R1+0xcf8] ;  /* 0x000cf80001137983 */ /* 0x0001680000300800 */
[----:B------:R0:W5:Y:S01]  /*19320*/  LDL.LU R18, [R1+0xcf4] ;  /* 0x000cf40001127983 */ /* 0x0001620000300800 */
[----:B------:R-:W-:Y:S03]  /*19330*/  QGMMA.64x16x32.F32.E4M3.E4M3 R80, gdesc[UR12], R80, gsb0 ;  /* 0x002000000c5079f3 */ /* 0x000fe60008000850 */
[----:B------:R0:W5:Y:S04]  /*19340*/  LDL.LU R17, [R1+0xcf0] ;  /* 0x000cf00001117983 */ /* 0x0001680000300800 */
        /* <DEDUP_REMOVED lines=29> */
[----:B------:R-:W-:Y:S01]  /*19520*/  STL.64 [R1+0x40], R72 ;  /* 0x0000404801007387 */ /* 0x000fe20000100a00 */
[----:B------:R-:W-:Y:S01]  /*19530*/  UMOV UR4, UR52 ;  /* 0x0000003400047c82 */ /* 0x000fe20008000000 */
[----:B------:R-:W-:Y:S02]  /*19540*/  UMOV UR5, UR53 ;  /* 0x0000003500057c82 */ /* 0x000fe40008000000 */
[----:B------:R-:W-:Y:S04]  /*19550*/  STL.64 [R1+0x48], R74 ;  /* 0x0000484a01007387 */ /* 0x000fe80000100a00 */
[----:B------:R-:W-:Y:S04]  /*19560*/  STL.64 [R1+0x50], R76 ;  /* 0x0000504c01007387 */ /* 0x000fe80000100a00 */
[----:B------:R1:W-:Y:S04]  /*19570*/  STL.64 [R1+0x58], R78 ;  /* 0x0000584e01007387 */ /* 0x0003e80000100a00 */
[----:B-1----:R0:W5:Y:S04]  /*19580*/  LDL.LU.64 R78, [R1+0xcb8] ;  /* 0x000cb800014e7983 */ /* 0x0021680000300a00 */
[----:B------:R0:W5:Y:S04]  /*19590*/  LDL.LU.64 R76, [R1+0xcb0] ;  /* 0x000cb000014c7983 */ /* 0x0001680000300a00 */
[----:B------:R0:W5:Y:S04]  /*195a0*/  LDL.LU.64 R74, [R1+0xca8] ;  /* 0x000ca800014a7983 */ /* 0x0001680000300a00 */
[----:B------:R0:W5:Y:S04]  /*195b0*/  LDL.LU.64 R72, [R1+0xca0] ;  /* 0x000ca00001487983 */ /* 0x0001680000300a00 */
[----:B------:R-:W-:Y:S01]  /*195c0*/  STL.64 [R1+0xc0], R40 ;  /* 0x0000c02801007387 */ /* 0x000fe20000100a00 */
[----:B------:R-:W-:-:S02]  /*195d0*/  WARPGROUP.DEPBAR.LE gsb0, 0x0 ;  /* 0x00008000000079c5 */ /* 0x000fc40000010000 */
[----:B------:R-:W-:Y:S01]  /*195e0*/  WARPGROUP.ARRIVE ;  /* 0x00000000000079c5 */ /* 0x000fe20000000000 */
[----:B------:R-:W-:Y:S05]  /*195f0*/  STL.64 [R1+0xc8], R42 ;  /* 0x0000c82a01007387 */ /* 0x000fea0000100a00 */
[----:B------:R-:W-:Y:S01]  /*19600*/  QGMMA.64x16x32.F32.E4M3.E4M3 R208, gdesc[UR4], R208, gsb0 ;  /* 0x0020000004d079f3 */ /* 0x000fe200080008d0 */
        /* <DEDUP_REMOVED lines=54> */
[----:B------:R0:W5:Y:S01]  /*19970*/  LDL.LU.64 R208, [R1+0xbc0] ;  /* 0x000bc00001d07983 */ /* 0x0001620000300a00 */
[----:B--2---:R-:W-:-:S13]  /*19980*/  R2UR UR56, R7 ;  /* 0x00000000073872ca */ /* 0x004fda00000e0000 */
[----:B------:R-:W-:-:S04]  /*19990*/  UIADD3 UR56, UR56, 0x2, URZ ;  /* 0x0000000238387890 */ /* 0x000fc8000fffe03f */
[----:B------:R-:W-:-:S04]  /*199a0*/  UISETP.NE.AND UP0, UPT, UR56, UR57, UPT ;  /* 0x000000393800728c */ /* 0x000fc8000bf05270 */
[----:B------:R-:W-:-:S06]  /*199b0*/  USEL UR12, URZ, 0x1, UP0 ;  /* 0x000000013f0c7887 */ /* 0x000fcc0008000000 */
[----:B------:R-:W-:Y:S01]  /*199c0*/  ISETP.NE.AND P0, PT, RZ, UR12, PT ;  /* 0x0000000cff007c0c */ /* 0x000fe2000bf05270 */
[----:B------:R-:W-:-:S12]  /*199d0*/  IMAD.U32 R7, RZ, RZ, UR56 ;  /* 0x00000038ff077e24 */ /* 0x000fd8000f8e00ff */
[----:B0-----:R-:W-:Y:S05]  /*199e0*/  @!P0 BRA `(.L_x_28) ;  /* 0x0000006c006c8947 */ /* 0x001fea0003800000 */
[----:B-----5:R0:W-:Y:S04]  /*199f0*/  STL [R1+0xc58], R50 ;  /* 0x000c583201007387 */ /* 0x0201e80000100800 */
[----:B0-----:R-:W2:Y:S04]  /*19a00*/  LDL R50, [R1+0x420] ;  /* 0x0004200001327983 */ /* 0x001ea80000100800 */
[----:B------:R0:W-:Y:S04]  /*19a10*/  STL [R1+0xc54], R51 ;  /* 0x000c543301007387 */ /* 0x0001e80000100800 */
[----:B0-----:R-:W3:Y:S04]  /*19a20*/  LDL R51, [R1+0x424] ;  /* 0x0004240001337983 */ /* 0x001ee80000100800 */
[----:B------:R-:W4:Y:S04]  /*19a30*/  LDL.LU R7, [R1+0x468] ;  /* 0x0004680001077983 */ /* 0x000f280000300800 */
[----:B------:R0:W-:Y:S04]  /*19a40*/  STL [R1+0xc50], R52 ;  /* 0x000c503401007387 */ /* 0x0001e80000100800 */
[----:B0-----:R-:W4:Y:S04]  /*19a50*/  LDL R52, [R1+0x3d0] ;  /* 0x0003d00001347983 */ /* 0x001f280000100800 */
[----:B------:R0:W-:Y:S04]  /*19a60*/  STL [R1+0xc4c], R53 ;  /* 0x000c4c3501007387 */ /* 0x0001e80000100800 */
[----:B0-----:R-:W4:Y:S04]  /*19a70*/  LDL.LU R53, [R1+0x464] ;  /* 0x0004640001357983 */ /* 0x001f280000300800 */
        /* <DEDUP_REMOVED lines=69> */
[----:B0-----:R-:W4:Y:S01]  /*19ed0*/  LDL R0, [R1+0x428] ;  /* 0x0004280001007983 */ /* 0x001f220000100800 */
[----:B--2---:R-:W-:-:S01]  /*19ee0*/  FADD R12, R50, R12 ;  /* 0x0000000c320c7221 */ /* 0x004fc20000000000 */
[----:B---3--:R-:W-:-:S02]  /*19ef0*/  FADD R13, R51, R13 ;  /* 0x0000000d330d7221 */ /* 0x008fc40000000000 */
[----:B------:R-:W2:Y:S01]  /*19f00*/  LDL.LU R50, [R1+0xc58] ;  /* 0x000c580001327983 */ /* 0x000ea20000300800 */
[----:B----4-:R-:W-:-:S03]  /*19f10*/  FADD R33, R34, R33 ;  /* 0x0000002122217221 */ /* 0x010fc60000000000 */
[----:B------:R-:W3:Y:S01]  /*19f20*/  LDL.LU R51, [R1+0xc54] ;  /* 0x000c540001337983 */ /* 0x000ee20000300800 */
[----:B------:R-:W-:-:S01]  /*19f30*/  FADD R47, R32, R47 ;  /* 0x0000002f202f7221 */ /* 0x000fc20000000000 */
[----:B------:R-:W-:Y:S01]  /*19f40*/  FADD R35, R36, R35 ;  /* 0x0000002324237221 */ /* 0x000fe20000000000 */
[----:B------:R-:W-:-:S01]  /*19f50*/  FADD R37, R38, R37 ;  /* 0x0000002526257221 */ /* 0x000fc20000000000 */
[----:B------:R-:W-:-:S05]  /*19f60*/  FADD R39, R24, R39 ;  /* 0x0000002718277221 */ /* 0x000fca0000000000 */
[----:B------:R0:W-:Y:S04]  /*19f70*/  STL [R1+0x440], R39 ;  /* 0x0004402701007387 */ /* 0x0001e80000100800 */
[----:B------:R1:W-:Y:S01]  /*19f80*/  STL [R1+0x444], R37 ;  /* 0x0004442501007387 */ /* 0x0003e20000100800 */
[----:B------:R-:W-:-:S01]  /*19f90*/  FADD R237, R25, R237 ;  /* 0x000000ed19ed7221 */ /* 0x000fc20000000000 */
[----:B------:R-:W-:Y:S02]  /*19fa0*/  FADD R236, R26, R236 ;  /* 0x000000ec1aec7221 */ /* 0x000fe40000000000 */
[----:B------:R-:W4:Y:S04]  /*19fb0*/  LDL R26, [R1+0x3d4] ;  /* 0x0003d400011a7983 */ /* 0x000f280000100800 */
[----:B------:R1:W-:Y:S04]  /*19fc0*/  STL [R1+0x448], R35 ;  /* 0x0004482301007387 */ /* 0x0003e80000100800 */
[----:B------:R-:W2:Y:S04]  /*19fd0*/  LDL R25, [R1+0x3d8] ;  /* 0x0003d80001197983 */ /* 0x000ea80000100800 */
[----:B------:R1:W-:Y:S01]  /*19fe0*/  STL [R1+0x44c], R33 ;  /* 0x00044c2101007387 */ /* 0x0003e20000100800 */
[----:B------:R-:W-:-:S01]  /*19ff0*/  FADD R45, R46, R45 ;  /* 0x0000002d2e2d7221 */ /* 0x000fc20000000000 */
[----:B------:R-:W-:Y:S01]  /*1a000*/  FADD R43, R44, R43 ;  /* 0x0000002b2c2b7221 */ /* 0x000fe20000000000 */
[----:B------:R-:W-:-:S01]  /*1a010*/  FADD R41, R42, R41 ;  /* 0x000000292a297221 */ /* 0x000fc20000000000 */
[----:B------:R-:W3:Y:S01]  /*1a020*/  LDL R24, [R1+0x3dc] ;  /* 0x0003dc0001187983 */ /* 0x000ee20000100800 */
[----:B------:R-:W-:-:S01]  /*1a030*/  FADD R55, R40, R55 ;  /* 0x0000003728377221 */ /* 0x000fc20000000000 */
[----:B------:R-:W-:Y:S01]  /*1a040*/  FADD R53, R54, R53 ;  /* 0x0000003536357221 */ /* 0x000fe20000000000 */
[----:B------:R-:W-:-:S01]  /*1a050*/  FADD R7, R52, R7 ;  /* 0x0000000734077221 */ /* 0x000fc20000000000 */
[----:B------:R1:W-:Y:S01]  /*1a060*/  STL [R1+0x450], R47 ;  /* 0x0004502f01007387 */ /* 0x0003e20000100800 */
[----:B------:R-:W-:-:S01]  /*1a070*/  FADD R235, R27, R235 ;  /* 0x000000eb1beb7221 */ /* 0x000fc20000000000 */
[----:B------:R-:W-:Y:S01]  /*1a080*/  FADD R234, R28, R234 ;  /* 0x000000ea1cea7221 */ /* 0x000fe20000000000 */
        /* <DEDUP_REMOVED lines=9> */
[----:B------:R-:W-:-:S02]  /*1a120*/  FADD R16, R3, R16 ;  /* 0x0000001003107221 */ /* 0x000fc40000000000 */
[----:B------:R-:W4:Y:S01]  /*1a130*/  LDL.LU R3, [R1+0x46c] ;  /* 0x00046c0001037983 */ /* 0x000f220000300800 */
[----:B------:R-:W-:-:S03]  /*1a140*/  FADD R15, R2, R15 ;  /* 0x0000000f020f7221 */ /* 0x000fc60000000000 */
[----:B------:R-:W2:Y:S01]  /*1a150*/  LDL.LU R2, [R1+0x470] ;  /* 0x0004700001027983 */ /* 0x000ea20000300800 */
[----:B------:R-:W-:-:S03]  /*1a160*/  FADD R14, R0, R14 ;  /* 0x0000000e000e7221 */ /* 0x000fc60000000000 */
[----:B------:R-:W3:Y:S04]  /*1a170*/  LDL.LU R0, [R1+0x474] ;  /* 0x0004740001007983 */ /* 0x000ee80000300800 */
[----:B------:R1:W-:Y:S04]  /*1a180*/  STL [R1+0x454], R45 ;  /* 0x0004542d01007387 */ /* 0x0003e80000100800 */
[----:B------:R1:W-:Y:S04]  /*1a190*/  STL [R1+0x458], R43 ;  /* 0x0004582b01007387 */ /* 0x0003e80000100800 */
[----:B------:R1:W-:Y:S04]  /*1a1a0*/  STL [R1+0x45c], R41 ;  /* 0x00045c2901007387 */ /* 0x0003e80000100800 */
[----:B0-----:R-:W3:Y:S04]  /*1a1b0*/  LDL R39, [R1+0x3a0] ;  /* 0x0003a00001277983 */ /* 0x001ee80000100800 */
[----:B------:R0:W-:Y:S04]  /*1a1c0*/  STL [R1+0x460], R55 ;  /* 0x0004603701007387 */ /* 0x0001e80000100800 */
[----:B------:R-:W3:Y:S04]  /*1a1d0*/  LDL R38, [R1+0x3a4] ;  /* 0x0003a40001267983 */ /* 0x000ee80000100800 */
[----:B------:R0:W-:Y:S04]  /*1a1e0*/  STL [R1+0x464], R53 ;  /* 0x0004643501007387 */ /* 0x0001e80000100800 */
[----:B-1----:R-:W3:Y:S04]  /*1a1f0*/  LDL R37, [R1+0x3a8] ;  /* 0x0003a80001257983 */ /* 0x002ee80000100800 */
        /* <DEDUP_REMOVED lines=14> */
[----:B0-----:R-:W3:Y:S04]  /*1a2e0*/  LDL R55, [R1+0x360] ;  /* 0x0003600001377983 */ /* 0x001ee80000100800 */
[----:B------:R-:W3:Y:S04]  /*1a2f0*/  LDL R54, [R1+0x364] ;  /* 0x0003640001367983 */ /* 0x000ee80000100800 */
[----:B------:R-:W3:Y:S04]  /*1a300*/  LDL R53, [R1+0x368] ;  /* 0x0003680001357983 */ /* 0x000ee80000100800 */
[----:B------:R-:W3:Y:S04]  /*1a310*/  LDL R52, [R1+0x36c] ;  /* 0x00036c0001347983 */ /* 0x000ee80000100800 */
[----:B-1----:R-:W3:Y:S04]  /*1a320*/  LDL R7, [R1+0x370] ;  /* 0x0003700001077983 */ /* 0x002ee80000100800 */
[----:B------:R-:W3:Y:S01]  /*1a330*/  LDL.LU R31, [R1+0x478] ;  /* 0x00047800011f7983 */ /* 0x000ee20000300800 */
[----:B----4-:R-:W-:-:S05]  /*1a340*/  FADD R3, R26, R3 ;  /* 0x000000031a037221 */ /* 0x010fca0000000000 */
[----:B------:R0:W-:Y:S04]  /*1a350*/  STL [R1+0x46c], R3 ;  /* 0x00046c0301007387 */ /* 0x0001e80000100800 */
[----:B------:R-:W4:Y:S01]  /*1a360*/  LDL.LU R30, [R1+0x47c] ;  /* 0x00047c00011e7983 */ /* 0x000f220000300800 */
[----:B--2---:R-:W-:-:S05]  /*1a370*/  FADD R2, R25, R2 ;  /* 0x0000000219027221 */ /* 0x004fca0000000000 */
[----:B------:R1:W-:Y:S04]  /*1a380*/  STL [R1+0x470], R2 ;  /* 0x0004700201007387 */ /* 0x0003e80000100800 */
[----:B------:R-:W2:Y:S01]  /*1a390*/  LDL.LU R29, [R1+0x480] ;  /* 0x00048000011d7983 */ /* 0x000ea20000300800 */
[----:B---3--:R-:W-:-:S05]  /*1a3a0*/  FADD R0, R24, R0 ;  /* 0x0000000018007221 */ /* 0x008fca0000000000 */
[----:B------:R3:W-:Y:S04]  /*1a3b0*/  STL [R1+0x474], R0 ;  /* 0x0004740001007387 */ /* 0x0007e80000100800 */
        /* <DEDUP_REMOVED lines=10> */
[----:B0-----:R-:W2:Y:S04]  /*1a460*/  LDL.LU R3, [R1+0x4ac] ;  /* 0x0004ac0001037983 */ /* 0x001ea80000300800 */
[----:B-1----:R-:W2:Y:S04]  /*1a470*/  LDL.LU R2, [R1+0x4b0] ;  /* 0x0004b00001027983 */ /* 0x002ea80000300800 */
[----:B---3--:R-:W3:Y:S04]  /*1a480*/  LDL.LU R0, [R1+0x4b4] ;  /* 0x0004b40001007983 */ /* 0x008ee80000300800 */
[----:B------:R-:W3:Y:S01]  /*1a490*/  LDL.LU R9, [R1+0x4b8] ;  /* 0x0004b80001097983 */ /* 0x000ee20000300800 */
[----:B------:R-:W-:-:S05]  /*1a4a0*/  FADD R31, R39, R31 ;  /* 0x0000001f271f7221 */ /* 0x000fca0000000000 */
[----:B------:R-:W-:Y:S01]  /*1a4b0*/  STL [R1+0x478], R31 ;  /* 0x0004781f01007387 */ /* 0x000fe20000100800 */
[----:B----4-:R-:W-:-:S05]  /*1a4c0*/  FADD R30, R38, R30 ;  /* 0x0000001e261e7221 */ /* 0x010fca0000000000 */
[----:B------:R-:W-:Y:S01]  /*1a4d0*/  STL [R1+0x47c], R30 ;  /* 0x00047c1e01007387 */ /* 0x000fe20000100800 */
[----:B--2---:R-:W-:-:S05]  /*1a4e0*/  FADD R29, R37, R29 ;  /* 0x0000001d251d7221 */ /* 0x004fca0000000000 */
[----:B------:R-:W-:Y:S01]  /*1a4f0*/  STL [R1+0x480], R29 ;  /* 0x0004801d01007387 */ /* 0x000fe20000100800 */
[----:B------:R-:W-:-:S01]  /*1a500*/  FADD R28, R36, R28 ;  /* 0x0000001c241c7221 */ /* 0x000fc20000000000 */
[----:B------:R-:W-:-:S04]  /*1a510*/  FADD R8, R35, R8 ;  /* 0x0000000823087221 */ /* 0x000fc80000000000 */
[----:B------:R-:W-:Y:S01]  /*1a520*/  STL [R1+0x484], R28 ;  /* 0x0004841c01007387 */ /* 0x000fe20000100800 */
[----:B------:R-:W-:-:S03]  /*1a530*/  FADD R6, R34, R6 ;  /* 0x0000000622067221 */ /* 0x000fc60000000000 */
[----:B------:R0:W-:Y:S01]  /*1a540*/  STL [R1+0x488], R8 ;  /* 0x0004880801007387 */ /* 0x0001e20000100800 */
[----:B------:R-:W-:-:S01]  /*1a550*/  FADD R5, R33, R5 ;  /* 0x0000000521057221 */ /* 0x000fc20000000000 */
[----:B------:R-:W-:Y:S02]  /*1a560*/  FADD R4, R32, R4 ;  /* 0x0000000420047221 */ /* 0x000fe40000000000 */
[----:B0-----:R-:W2:Y:S01]  /*1a570*/  LDL.LU R8, [R1+0x4bc] ;  /* 0x0004bc0001087983 */ /* 0x001ea20000300800 */
[----:B------:R-:W-:-:S03]  /*1a580*/  FADD R27, R47, R27 ;  /* 0x0000001b2f1b7221 */ /* 0x000fc60000000000 */
[----:B------:R0:W-:Y:S01]  /*1a590*/  STL [R1+0x48c], R6 ;  /* 0x00048c0601007387 */ /* 0x0001e20000100800 */
[----:B------:R-:W-:-:S01]  /*1a5a0*/  FADD R26, R46, R26 ;  /* 0x0000001a2e1a7221 */ /* 0x000fc20000000000 */
[----:B------:R-:W-:Y:S02]  /*1a5b0*/  FADD R25, R45, R25 ;  /* 0x000000192d197221 */ /* 0x000fe40000000000 */
[----:B0-----:R-:W4:Y:S01]  /*1a5c0*/  LDL.LU R6, [R1+0x4c0] ;  /* 0x0004c00001067983 */ /* 0x001f220000300800 */
[----:B------:R-:W-:-:S03]  /*1a5d0*/  FADD R24, R44, R24 ;  /* 0x000000182c187221 */ /* 0x000fc60000000000 */
[----:B------:R0:W-:Y:S01]  /*1a5e0*/  STL [R1+0x490], R5 ;  /* 0x0004900501007387 */ /* 0x0001e20000100800 */
[----:B------:R-:W-:-:S01]  /*1a5f0*/  FADD R10, R43, R10 ;  /* 0x0000000a2b0a7221 */ /* 0x000fc20000000000 */
[----:B------:R-:W-:Y:S02]  /*1a600*/  FADD R3, R42, R3 ;  /* 0x000000032a037221 */ /* 0x000fe40000000000 */
[----:B0-----:R-:W4:Y:S04]  /*1a610*/  LDL.LU R5, [R1+0x4c4] ;  /* 0x0004c40001057983 */ /* 0x001f280000300800 */
[----:B------:R0:W-:Y:S01]  /*1a620*/  STL [R1+0x494], R4 ;  /* 0x0004940401007387 */ /* 0x0001e20000100800 */
[----:B------:R-:W-:-:S03]  /*1a630*/  FADD R2, R41, R2 ;  /* 0x0000000229027221 */ /* 0x000fc60000000000 */
[----:B0-----:R-:W4:Y:S04]  /*1a640*/  LDL.LU R4, [R1+0x4c8] ;  /* 0x0004c80001047983 */ /* 0x001f280000300800 */
[----:B------:R-:W-:Y:S04]  /*1a650*/  STL [R1+0x498], R27 ;  /* 0x0004981b01007387 */ /* 0x000fe80000100800 */
[----:B------:R0:W-:Y:S04]  /*1a660*/  STL [R1+0x49c], R26 ;  /* 0x00049c1a01007387 */ /* 0x0001e80000100800 */
[----:B------:R1:W-:Y:S04]  /*1a670*/  STL [R1+0x4a0], R25 ;  /* 0x0004a01901007387 */ /* 0x0003e80000100800 */
[----:B------:R1:W-:Y:S04]  /*1a680*/  STL [R1+0x4a4], R24 ;  /* 0x0004a41801007387 */ /* 0x0003e80000100800 */
[----:B0-----:R-:W4:Y:S01]  /*1a690*/  LDL R26, [R1+0x374] ;  /* 0x00037400011a7983 */ /* 0x001f220000100800 */
[----:B---3--:R-:W-:-:S03]  /*1a6a0*/  FADD R0, R40, R0 ;  /* 0x0000000028007221 */ /* 0x008fc60000000000 */
[----:B------:R-:W-:Y:S04]  /*1a6b0*/  STL [R1+0x4a8], R10 ;  /* 0x0004a80a01007387 */ /* 0x000fe80000100800 */
[----:B-1----:R-:W3:Y:S04]  /*1a6c0*/  LDL R25, [R1+0x378] ;  /* 0x0003780001197983 */ /* 0x002ee80000100800 */
[----:B------:R0:W-:Y:S04]  /*1a6d0*/  STL [R1+0x4ac], R3 ;  /* 0x0004ac0301007387 */ /* 0x0001e80000100800 */
[----:B------:R-:W3:Y:S04]  /*1a6e0*/  LDL R24, [R1+0x37c] ;  /* 0x00037c0001187983 */ /* 0x000ee80000100800 */
[----:B------:R1:W-:Y:S04]  /*1a6f0*/  STL [R1+0x4b0], R2 ;  /* 0x0004b00201007387 */ /* 0x0003e80000100800 */
[----:B0-----:R-:W3:Y:S04]  /*1a700*/  LDL.LU R3, [R1+0x4cc] ;  /* 0x0004cc0001037983 */ /* 0x001ee80000300800 */
[----:B-1----:R-:W3:Y:S04]  /*1a710*/  LDL.LU R2, [R1+0x4d0] ;  /* 0x0004d00001027983 */ /* 0x002ee80000300800 */
[----:B------:R0:W-:Y:S04]  /*1a720*/  STL [R1+0x4b4], R0 ;  /* 0x0004b40001007387 */ /* 0x0001e80000100800 */
[----:B0-----:R-:W3:Y:S01]  /*1a730*/  LDL.LU R0, [R1+0x4d4] ;  /* 0x0004d40001007983 */ /* 0x001ee20000300800 */
[----:B------:R-:W-:-:S05]  /*1a740*/  FADD R9, R55, R9 ;  /* 0x0000000937097221 */ /* 0x000fca0000000000 */
[----:B------:R-:W-:Y:S01]  /*1a750*/  STL [R1+0x4b8], R9 ;  /* 0x0004b80901007387 */ /* 0x000fe20000100800 */
[----:B--2---:R-:W-:-:S05]  /*1a760*/  FADD R8, R54, R8 ;  /* 0x0000000836087221 */ /* 0x004fca0000000000 */
[----:B------:R0:W-:Y:S04]  /*1a770*/  STL [R1+0x4bc], R8 ;  /* 0x0004bc0801007387 */ /* 0x0001e80000100800 */
[----:B------:R-:W2:Y:S01]  /*1a780*/  LDL R39, [R1+0x340] ;  /* 0x0003400001277983 */ /* 0x000ea20000100800 */
[----:B----4-:R-:W-:-:S05]  /*1a790*/  FADD R6, R53, R6 ;  /* 0x0000000635067221 */ /* 0x010fca0000000000 */
[----:B------:R1:W-:Y:S04]  /*1a7a0*/  STL [R1+0x4c0], R6 ;  /* 0x0004c00601007387 */ /* 0x0003e80000100800 */
[----:B------:R-:W4:Y:S01]  /*1a7b0*/  LDL R38, [R1+0x344] ;  /* 0x0003440001267983 */ /* 0x000f220000100800 */
[----:B------:R-:W-:-:S05]  /*1a7c0*/  FADD R5, R52, R5 ;  /* 0x0000000534057221 */ /* 0x000fca0000000000 */
[----:B------:R1:W-:Y:S04]  /*1a7d0*/  STL [R1+0x4c4], R5 ;  /* 0x0004c40501007387 */ /* 0x0003e80000100800 */
[----:B------:R-:W4:Y:S01]  /*1a7e0*/  LDL R37, [R1+0x348] ;  /* 0x0003480001257983 */ /* 0x000f220000100800 */
[----:B------:R-:W-:-:S05]  /*1a7f0*/  FADD R4, R7, R4 ;  /* 0x0000000407047221 */ /* 0x000fca0000000000 */
[----:B------:R1:W-:Y:S04]  /*1a800*/  STL [R1+0x4c8], R4 ;  /* 0x0004c80401007387 */ /* 0x0003e80000100800 */
        /* <DEDUP_REMOVED lines=9> */
[----:B---3--:R-:W-:-:S03]  /*1a8a0*/  FADD R3, R26, R3 ;  /* 0x000000031a037221 */ /* 0x008fc60000000000 */
[----:B------:R-:W3:Y:S04]  /*1a8b0*/  LDL R43, [R1+0x330] ;  /* 0x00033000012b7983 */ /* 0x000ee80000100800 */
[----:B------:R-:W3:Y:S01]  /*1a8c0*/  LDL R42, [R1+0x334] ;  /* 0x00033400012a7983 */ /* 0x000ee20000100800 */
[----:B------:R-:W-:-:S03]  /*1a8d0*/  FADD R2, R25, R2 ;  /* 0x0000000219027221 */ /* 0x000fc60000000000 */
[----:B------:R-:W3:Y:S04]  /*1a8e0*/  LDL R41, [R1+0x338] ;  /* 0x0003380001297983 */ /* 0x000ee80000100800 */
[----:B------:R-:W3:Y:S04]  /*1a8f0*/  LDL R40, [R1+0x33c] ;  /* 0x00033c0001287983 */ /* 0x000ee80000100800 */
[----:B------:R-:W3:Y:S01]  /*1a900*/  LDL R55, [R1+0x300] ;  /* 0x0003000001377983 */ /* 0x000ee20000100800 */
[----:B------:R-:W-:-:S03]  /*1a910*/  FADD R0, R24, R0 ;  /* 0x0000000018007221 */ /* 0x000fc60000000000 */
[----:B------:R-:W3:Y:S04]  /*1a920*/  LDL R54, [R1+0x304] ;  /* 0x0003040001367983 */ /* 0x000ee80000100800 */
[----:B------:R-:W3:Y:S04]  /*1a930*/  LDL R53, [R1+0x308] ;  /* 0x0003080001357983 */ /* 0x000ee80000100800 */
[----:B------:R-:W3:Y:S04]  /*1a940*/  LDL R52, [R1+0x30c] ;  /* 0x00030c0001347983 */ /* 0x000ee80000100800 */
[----:B------:R-:W3:Y:S04]  /*1a950*/  LDL R7, [R1+0x310] ;  /* 0x0003100001077983 */ /* 0x000ee80000100800 */
[----:B------:R-:W2:Y:S04]  /*1a960*/  LDL.LU R31, [R1+0x4d8] ;  /* 0x0004d800011f7983 */ /* 0x000ea80000300800 */
[----:B------:R1:W-:Y:S04]  /*1a970*/  STL [R1+0x4cc], R3 ;  /* 0x0004cc0301007387 */ /* 0x0003e80000100800 */
[----:B------:R-:W4:Y:S04]  /*1a980*/  LDL.LU R30, [R1+0x4dc] ;  /* 0x0004dc00011e7983 */ /* 0x000f280000300800 */
[----:B------:R1:W-:Y:S04]  /*1a990*/  STL [R1+0x4d0], R2 ;  /* 0x0004d00201007387 */ /* 0x0003e80000100800 */
[----:B------:R-:W3:Y:S04]  /*1a9a0*/  LDL.LU R29, [R1+0x4e0] ;  /* 0x0004e000011d7983 */ /* 0x000ee80000300800 */
[----:B------:R1:W-:Y:S04]  /*1a9b0*/  STL [R1+0x4d4], R0 ;  /* 0x0004d40001007387 */ /* 0x0003e80000100800 */
[----:B------:R-:W3:Y:S04]  /*1a9c0*/  LDL.LU R28, [R1+0x4e4] ;  /* 0x0004e400011c7983 */ /* 0x000ee80000300800 */
[----:B0-----:R-:W3:Y:S04]  /*1a9d0*/  LDL.LU R8, [R1+0x4e8] ;  /* 0x0004e80001087983 */ /* 0x001ee80000300800 */
[----:B-1----:R-:W3:Y:S04]  /*1a9e0*/  LDL.LU R6, [R1+0x4ec] ;  /* 0x0004ec0001067983 */ /* 0x002ee80000300800 */
        /* <DEDUP_REMOVED lines=11> */
[----:B--2---:R-:W-:-:S01]  /*1aaa0*/  FADD R31, R39, R31 ;  /* 0x0000001f271f7221 */ /* 0x004fc20000000000 */
[----:B----4-:R-:W-:-:S04]  /*1aab0*/  FADD R30, R38, R30 ;  /* 0x0000001e261e7221 */ /* 0x010fc80000000000 */
[----:B------:R-:W-:Y:S01]  /*1aac0*/  STL [R1+0x4d8], R31 ;  /* 0x0004d81f01007387 */ /* 0x000fe20000100800 */
[----:B---3--:R-:W-:-:S03]  /*1aad0*/  FADD R29, R37, R29 ;  /* 0x0000001d251d7221 */ /* 0x008fc60000000000 */
[----:B------:R-:W-:Y:S01]  /*1aae0*/  STL [R1+0x4dc], R30 ;  /* 0x0004dc1e01007387 */ /* 0x000fe20000100800 */
[----:B------:R-:W-:-:S03]  /*1aaf0*/  FADD R28, R36, R28 ;  /* 0x0000001c241c7221 */ /* 0x000fc60000000000 */
[----:B------:R-:W-:Y:S01]  /*1ab00*/  STL [R1+0x4e0], R29 ;  /* 0x0004e01d01007387 */ /* 0x000fe20000100800 */
[----:B------:R-:W-:-:S03]  /*1ab10*/  FADD R8, R35, R8 ;  /* 0x0000000823087221 */ /* 0x000fc60000000000 */
        /* <DEDUP_REMOVED lines=10> */
[----:B0-----:R-:W3:Y:S01]  /*1abc0*/  LDL.LU R6, [R1+0x520] ;  /* 0x0005200001067983 */ /* 0x001ee20000300800 */
        /* <DEDUP_REMOVED lines=13> */
[----:B------:R-:W-:-:S03]  /*1aca0*/  FADD R0, R40, R0 ;  /* 0x0000000028007221 */ /* 0x000fc60000000000 */
[----:B------:R-:W-:Y:S04]  /*1acb0*/  STL [R1+0x508], R10 ;  /* 0x0005080a01007387 */ /* 0x000fe80000100800 */
[----:B-1----:R-:W4:Y:S04]  /*1acc0*/  LDL R25, [R1+0x318] ;  /* 0x0003180001197983 */ /* 0x002f280000100800 */
[----:B------:R0:W-:Y:S04]  /*1acd0*/  STL [R1+0x50c], R3 ;  /* 0x00050c0301007387 */ /* 0x0001e80000100800 */
[----:B------:R-:W4:Y:S04]  /*1ace0*/  LDL R24, [R1+0x31c] ;  /* 0x00031c0001187983 */ /* 0x000f280000100800 */
[----:B------:R1:W-:Y:S04]  /*1acf0*/  STL [R1+0x510], R2 ;  /* 0x0005100201007387 */ /* 0x0003e80000100800 */
[----:B0-----:R-:W4:Y:S04]  /*1ad00*/  LDL.LU R3, [R1+0x52c] ;  /* 0x00052c0001037983 */ /* 0x001f280000300800 */
[----:B-1----:R-:W4:Y:S04]  /*1ad10*/  LDL.LU R2, [R1+0x530] ;  /* 0x0005300001027983 */ /* 0x002f280000300800 */
[----:B------:R0:W-:Y:S04]  /*1ad20*/  STL [R1+0x514], R0 ;  /* 0x0005140001007387 */ /* 0x0001e80000100800 */
[----:B0-----:R-:W4:Y:S01]  /*1ad30*/  LDL.LU R0, [R1+0x534] ;  /* 0x0005340001007983 */ /* 0x001f220000300800 */
[----:B------:R-:W-:-:S05]  /*1ad40*/  FADD R9, R55, R9 ;  /* 0x0000000937097221 */ /* 0x000fca0000000000 */
[----:B------:R-:W-:Y:S01]  /*1ad50*/  STL [R1+0x518], R9 ;  /* 0x0005180901007387 */ /* 0x000fe20000100800 */
[----:B--2---:R-:W-:-:S05]  /*1ad60*/  FADD R8, R54, R8 ;  /* 0x0000000836087221 */ /* 0x004fca0000000000 */
[----:B------:R0:W-:Y:S04]  /*1ad70*/  STL [R1+0x51c], R8 ;  /* 0x00051c0801007387 */ /* 0x0001e80000100800 */
[----:B------:R-:W2:Y:S01]  /*1ad80*/  LDL R39, [R1+0x2e0] ;  /* 0x0002e00001277983 */ /* 0x000ea20000100800 */
[----:B---3--:R-:W-:-:S05]  /*1ad90*/  FADD R6, R53, R6 ;  /* 0x0000000635067221 */ /* 0x008fca0000000000 */
[----:B------:R1:W-:Y:S04]  /*1ada0*/  STL [R1+0x520], R6 ;  /* 0x0005200601007387 */ /* 0x0003e80000100800 */
[----:B------:R-:W3:Y:S01]  /*1adb0*/  LDL R38, [R1+0x2e4] ;  /* 0x0002e40001267983 */ /* 0x000ee20000100800 */
[----:B----4-:R-:W-:-:S05]  /*1adc0*/  FADD R5, R52, R5 ;  /* 0x0000000534057221 */ /* 0x010fca0000000000 */
[----:B------:R4:W-:Y:S04]  /*1add0*/  STL [R1+0x524], R5 ;  /* 0x0005240501007387 */ /* 0x0009e80000100800 */
[----:B------:R-:W3:Y:S01]  /*1ade0*/  LDL R37, [R1+0x2e8] ;  /* 0x0002e80001257983 */ /* 0x000ee20000100800 */
[----:B------:R-:W-:-:S05]  /*1adf0*/  FADD R4, R7, R4 ;  /* 0x0000000407047221 */ /* 0x000fca0000000000 */
        /* <DEDUP_REMOVED lines=9> */
[----:B------:R-:W3:Y:S01]  /*1ae90*/  LDL R44, [R1+0x2cc] ;  /* 0x0002cc00012c7983 */ /* 0x000ee20000100800 */
[----:B------:R-:W-:-:S03]  /*1aea0*/  FADD R3, R26, R3 ;  /* 0x000000031a037221 */ /* 0x000fc60000000000 */
        /* <DEDUP_REMOVED lines=13> */
[----:B------:R-:W3:Y:S04]  /*1af80*/  LDL.LU R30, [R1+0x53c] ;  /* 0x00053c00011e7983 */ /* 0x000ee80000300800 */
[----:B------:R4:W-:Y:S04]  /*1af90*/  STL [R1+0x530], R2 ;  /* 0x0005300201007387 */ /* 0x0009e80000100800 */
[----:B------:R-:W3:Y:S04]  /*1afa0*/  LDL.LU R29, [R1+0x540] ;  /* 0x00054000011d7983 */ /* 0x000ee80000300800 */
[----:B------:R4:W-:Y:S04]  /*1afb0*/  STL [R1+0x534], R0 ;  /* 0x0005340001007387 */ /* 0x0009e80000100800 */
[----:B------:R-:W3:Y:S04]  /*1afc0*/  LDL.LU R28, [R1+0x544] ;  /* 0x00054400011c7983 */ /* 0x000ee80000300800 */
[----:B0-----:R-:W3:Y:S04]  /*1afd0*/  LDL.LU R8, [R1+0x548] ;  /* 0x0005480001087983 */ /* 0x001ee80000300800 */
[----:B-1----:R-:W3:Y:S04]  /*1afe0*/  LDL.LU R6, [R1+0x54c] ;  /* 0x00054c0001067983 */ /* 0x002ee80000300800 */
[----:B----4-:R-:W4:Y:S04]  /*1aff0*/  LDL.LU R5, [R1+0x550] ;  /* 0x0005500001057983 */ /* 0x010f280000300800 */
        /* <DEDUP_REMOVED lines=10> */
[----:B--2---:R-:W-:-:S01]  /*1b0a0*/  FADD R31, R39, R31 ;  /* 0x0000001f271f7221 */ /* 0x004fc20000000000 */
[----:B---3--:R-:W-:-:S04]  /*1b0b0*/  FADD R30, R38, R30 ;  /* 0x0000001e261e7221 */ /* 0x008fc80000000000 */
[----:B------:R-:W-:Y:S01]  /*1b0c0*/  STL [R1+0x538], R31 ;  /* 0x0005381f01007387 */ /* 0x000fe20000100800 */
[----:B------:R-:W-:-:S03]  /*1b0d0*/  FADD R29, R37, R29 ;  /* 0x0000001d251d7221 */ /* 0x000fc60000000000 */
[----:B------:R-:W-:Y:S01]  /*1b0e0*/  STL [R1+0x53c], R30 ;  /* 0x00053c1e01007387 */ /* 0x000fe20000100800 */
[----:B------:R-:W-:-:S03]  /*1b0f0*/  FADD R28, R36, R28 ;  /* 0x0000001c241c7221 */ /* 0x000fc60000000000 */
[----:B------:R-:W-:Y:S01]  /*1b100*/  STL [R1+0x540], R29 ;  /* 0x0005401d01007387 */ /* 0x000fe20000100800 */
[----:B------:R-:W-:-:S03]  /*1b110*/  FADD R8, R35, R8 ;  /* 0x0000000823087221 */ /* 0x000fc60000000000 */
[----:B------:R-:W-:Y:S01]  /*1b120*/  STL [R1+0x544], R28 ;  /* 0x0005441c01007387 */ /* 0x000fe20000100800 */
[----:B------:R-:W-:-:S03]  /*1b130*/  FADD R6, R34, R6 ;  /* 0x0000000622067221 */ /* 0x000fc60000000000 */
[----:B------:R0:W-:Y:S01]  /*1b140*/  STL [R1+0x548], R8 ;  /* 0x0005480801007387 */ /* 0x0001e20000100800 */
[----:B----4-:R-:W-:-:S01]  /*1b150*/  FADD R5, R33, R5 ;  /* 0x0000000521057221 */ /* 0x010fc20000000000 */
        /* <DEDUP_REMOVED lines=486> */
[----:B0-----:R-:W3:Y:S04]  /*1cfc0*/  LDL.LU R6, [R1+0x760] ;  /* 0x0007600001067983 */ /* 0x001ee80000300800 */
[----:B------:R0:W-:Y:S01]  /*1cfd0*/  STL [R1+0x730], R5 ;  /* 0x0007300501007387 */ /* 0x0001e20000100800 */
[----:B------:R-:W-:-:S01]  /*1cfe0*/  FADD R24, R44, R24 ;  /* 0x000000182c187221 */ /* 0x000fc20000000000 */
[----:B------:R-:W-:Y:S01]  /*1cff0*/  FADD R10, R43, R10 ;  /* 0x0000000a2b0a7221 */ /* 0x000fe20000000000 */
[----:B------:R-:W-:-:S01]  /*1d000*/  FADD R3, R42, R3 ;  /* 0x000000032a037221 */ /* 0x000fc20000000000 */
[----:B0-----:R-:W4:Y:S04]  /*1d010*/  LDL.LU R5, [R1+0x764] ;  /* 0x0007640001057983 */ /* 0x001f280000300800 */
[----:B------:R0:W-:Y:S01]  /*1d020*/  STL [R1+0x734], R4 ;  /* 0x0007340401007387 */ /* 0x0001e20000100800 */
[----:B------:R-:W-:-:S01]  /*1d030*/  FADD R2, R41, R2 ;  /* 0x0000000229027221 */ /* 0x000fc20000000000 */
[----:B------:R-:W-:-:S02]  /*1d040*/  FADD R0, R40, R0 ;  /* 0x0000000028007221 */ /* 0x000fc40000000000 */
[----:B0-----:R-:W4:Y:S04]  /*1d050*/  LDL.LU R4, [R1+0x768] ;  /* 0x0007680001047983 */ /* 0x001f280000300800 */
[----:B------:R-:W-:Y:S04]  /*1d060*/  STL [R1+0x738], R27 ;  /* 0x0007381b01007387 */ /* 0x000fe80000100800 */
[----:B------:R-:W4:Y:S04]  /*1d070*/  LDL R38, [R1+0xd4] ;  /* 0x0000d40001267983 */ /* 0x000f280000100800 */
[----:B------:R-:W-:Y:S04]  /*1d080*/  STL [R1+0x73c], R26 ;  /* 0x00073c1a01007387 */ /* 0x000fe80000100800 */
[----:B------:R-:W4:Y:S04]  /*1d090*/  LDL R37, [R1+0xd8] ;  /* 0x0000d80001257983 */ /* 0x000f280000100800 */
[----:B------:R-:W-:Y:S04]  /*1d0a0*/  STL [R1+0x740], R25 ;  /* 0x0007401901007387 */ /* 0x000fe80000100800 */
[----:B------:R-:W4:Y:S04]  /*1d0b0*/  LDL R36, [R1+0xdc] ;  /* 0x0000dc0001247983 */ /* 0x000f280000100800 */
[----:B------:R-:W-:Y:S04]  /*1d0c0*/  STL [R1+0x744], R24 ;  /* 0x0007441801007387 */ /* 0x000fe80000100800 */
[----:B------:R-:W-:Y:S04]  /*1d0d0*/  STL [R1+0x748], R10 ;  /* 0x0007480a01007387 */ /* 0x000fe80000100800 */
[----:B------:R0:W-:Y:S04]  /*1d0e0*/  STL [R1+0x74c], R3 ;  /* 0x00074c0301007387 */ /* 0x0001e80000100800 */
[----:B0-----:R-:W4:Y:S04]  /*1d0f0*/  LDL.LU R3, [R1+0x76c] ;  /* 0x00076c0001037983 */ /* 0x001f280000300800 */
[----:B------:R0:W-:Y:S04]  /*1d100*/  STL [R1+0x750], R2 ;  /* 0x0007500201007387 */ /* 0x0001e80000100800 */
[----:B0-----:R-:W4:Y:S04]  /*1d110*/  LDL.LU R2, [R1+0x770] ;  /* 0x0007700001027983 */ /* 0x001f280000300800 */
[----:B------:R0:W-:Y:S04]  /*1d120*/  STL [R1+0x754], R0 ;  /* 0x0007540001007387 */ /* 0x0001e80000100800 */
[----:B0-----:R-:W4:Y:S01]  /*1d130*/  LDL.LU R0, [R1+0x774] ;  /* 0x0007740001007983 */ /* 0x001f220000300800 */
[----:B------:R-:W-:-:S05]  /*1d140*/  FADD R9, R55, R9 ;  /* 0x0000000937097221 */ /* 0x000fca0000000000 */
[----:B------:R-:W-:Y:S01]  /*1d150*/  STL [R1+0x758], R9 ;  /* 0x0007580901007387 */ /* 0x000fe20000100800 */
[----:B--2---:R-:W-:-:S05]  /*1d160*/  FADD R8, R54, R8 ;  /* 0x0000000836087221 */ /* 0x004fca0000000000 */
[----:B------:R-:W-:Y:S04]  /*1d170*/  STL [R1+0x75c], R8 ;  /* 0x00075c0801007387 */ /* 0x000fe80000100800 */
[----:B------:R-:W2:Y:S01]  /*1d180*/  LDL R35, [R1+0xa0] ;  /* 0x0000a00001237983 */ /* 0x000ea20000100800 */
[----:B---3--:R-:W-:-:S05]  /*1d190*/  FADD R6, R53, R6 ;  /* 0x0000000635067221 */ /* 0x008fca0000000000 */
[----:B------:R-:W-:Y:S04]  /*1d1a0*/  STL [R1+0x760], R6 ;  /* 0x0007600601007387 */ /* 0x000fe80000100800 */
[----:B------:R-:W2:Y:S01]  /*1d1b0*/  LDL.LU R31, [R1+0x778] ;  /* 0x00077800011f7983 */ /* 0x000ea20000300800 */
[----:B----4-:R-:W-:-:S05]  /*1d1c0*/  FADD R5, R52, R5 ;  /* 0x0000000534057221 */ /* 0x010fca0000000000 */
[----:B------:R0:W-:Y:S04]  /*1d1d0*/  STL [R1+0x764], R5 ;  /* 0x0007640501007387 */ /* 0x0001e80000100800 */
[----:B------:R-:W3:Y:S01]  /*1d1e0*/  LDL R43, [R1+0xa4] ;  /* 0x0000a400012b7983 */ /* 0x000ee20000100800 */
        /* <DEDUP_REMOVED lines=12> */
[----:B------:R-:W-:-:S03]  /*1d2b0*/  FADD R3, R38, R3 ;  /* 0x0000000326037221 */ /* 0x000fc60000000000 */
[----:B------:R-:W4:Y:S04]  /*1d2c0*/  LDL R44, [R1+0x90] ;  /* 0x00009000012c7983 */ /* 0x000f280000100800 */
[----:B------:R-:W4:Y:S04]  /*1d2d0*/  LDL R42, [R1+0x94] ;  /* 0x00009400012a7983 */ /* 0x000f280000100800 */
[----:B------:R-:W4:Y:S01]  /*1d2e0*/  LDL R40, [R1+0x98] ;  /* 0x0000980001287983 */ /* 0x000f220000100800 */
[----:B------:R-:W-:-:S03]  /*1d2f0*/  FADD R2, R37, R2 ;  /* 0x0000000225027221 */ /* 0x000fc60000000000 */
[----:B------:R-:W4:Y:S04]  /*1d300*/  LDL R54, [R1+0x9c] ;  /* 0x00009c0001367983 */ /* 0x000f280000100800 */
[----:B------:R-:W4:Y:S04]  /*1d310*/  LDL R52, [R1+0x60] ;  /* 0x0000600001347983 */ /* 0x000f280000100800 */
[----:B------:R-:W3:Y:S04]  /*1d320*/  LDL.LU R30, [R1+0x77c] ;  /* 0x00077c00011e7983 */ /* 0x000ee80000300800 */
[----:B------:R1:W-:Y:S01]  /*1d330*/  STL [R1+0x76c], R3 ;  /* 0x00076c0301007387 */ /* 0x0003e20000100800 */
[----:B------:R-:W-:-:S03]  /*1d340*/  FADD R0, R36, R0 ;  /* 0x0000000024007221 */ /* 0x000fc60000000000 */
[----:B------:R-:W4:Y:S04]  /*1d350*/  LDL.LU R29, [R1+0x780] ;  /* 0x00078000011d7983 */ /* 0x000f280000300800 */
[----:B------:R1:W-:Y:S04]  /*1d360*/  STL [R1+0x770], R2 ;  /* 0x0007700201007387 */ /* 0x0003e80000100800 */
[----:B0-----:R-:W4:Y:S04]  /*1d370*/  LDL.LU R5, [R1+0x784] ;  /* 0x0007840001057983 */ /* 0x001f280000300800 */
[----:B------:R0:W-:Y:S04]  /*1d380*/  STL [R1+0x774], R0 ;  /* 0x0007740001007387 */ /* 0x0001e80000100800 */
[----:B-1----:R-:W4:Y:S04]  /*1d390*/  LDL.LU R4, [R1+0x788] ;  /* 0x0007880001047983 */ /* 0x002f280000300800 */
[----:B------:R-:W4:Y:S04]  /*1d3a0*/  LDL.LU R3, [R1+0x78c] ;  /* 0x00078c0001037983 */ /* 0x000f280000300800 */
[----:B------:R-:W4:Y:S04]  /*1d3b0*/  LDL.LU R2, [R1+0x790] ;  /* 0x0007900001027983 */ /* 0x000f280000300800 */
[----:B0-----:R-:W4:Y:S04]  /*1d3c0*/  LDL.LU R0, [R1+0x794] ;  /* 0x0007940001007983 */ /* 0x001f280000300800 */
        /* <DEDUP_REMOVED lines=9> */
[----:B--2---:R-:W-:-:S05]  /*1d460*/  FADD R31, R35, R31 ;  /* 0x0000001f231f7221 */ /* 0x004fca0000000000 */
[----:B------:R-:W-:Y:S01]  /*1d470*/  STL [R1+0x778], R31 ;  /* 0x0007781f01007387 */ /* 0x000fe20000100800 */
[----:B---3--:R-:W-:-:S01]  /*1d480*/  FADD R30, R43, R30 ;  /* 0x0000001e2b1e7221 */ /* 0x008fc20000000000 */
[----:B----4-:R-:W-:-:S04]  /*1d490*/  FADD R29, R41, R29 ;  /* 0x0000001d291d7221 */ /* 0x010fc80000000000 */
[----:B------:R-:W-:Y:S04]  /*1d4a0*/  STL [R1+0x77c], R30 ;  /* 0x00077c1e01007387 */ /* 0x000fe80000100800 */
[----:B------:R-:W-:Y:S01]  /*1d4b0*/  STL [R1+0x780], R29 ;  /* 0x0007801d01007387 */ /* 0x000fe20000100800 */
[----:B------:R-:W-:-:S03]  /*1d4c0*/  FADD R5, R55, R5 ;  /* 0x0000000537057221 */ /* 0x000fc60000000000 */
[----:B------:R-:W2:Y:S04]  /*1d4d0*/  LDL R43, [R1+0x64] ;  /* 0x00006400012b7983 */ /* 0x000ea80000100800 */
[----:B------:R0:W-:Y:S01]  /*1d4e0*/  STL [R1+0x784], R5 ;  /* 0x0007840501007387 */ /* 0x0001e20000100800 */
[----:B------:R-:W-:-:S03]  /*1d4f0*/  FADD R4, R53, R4 ;  /* 0x0000000435047221 */ /* 0x000fc60000000000 */
[----:B------:R-:W3:Y:S01]  /*1d500*/  LDL R41, [R1+0x68] ;  /* 0x0000680001297983 */ /* 0x000ee20000100800 */
[----:B------:R-:W-:-:S03]  /*1d510*/  FADD R3, R7, R3 ;  /* 0x0000000307037221 */ /* 0x000fc60000000000 */
[----:B------:R1:W-:Y:S01]  /*1d520*/  STL [R1+0x788], R4 ;  /* 0x0007880401007387 */ /* 0x0003e20000100800 */
[----:B------:R-:W-:-:S03]  /*1d530*/  FADD R2, R34, R2 ;  /* 0x0000000222027221 */ /* 0x000fc60000000000 */
[----:B------:R-:W4:Y:S01]  /*1d540*/  LDL R55, [R1+0x6c] ;  /* 0x00006c0001377983 */ /* 0x000f220000100800 */
[----:B------:R-:W-:-:S03]  /*1d550*/  FADD R0, R33, R0 ;  /* 0x0000000021007221 */ /* 0x000fc60000000000 */
[----:B------:R1:W-:Y:S04]  /*1d560*/  STL [R1+0x78c], R3 ;  /* 0x00078c0301007387 */ /* 0x0003e80000100800 */
[----:B------:R-:W4:Y:S04]  /*1d570*/  LDL R53, [R1+0x70] ;  /* 0x0000700001357983 */ /* 0x000f280000100800 */
[----:B------:R-:W4:Y:S04]  /*1d580*/  LDL R7, [R1+0x74] ;  /* 0x0000740001077983 */ /* 0x000f280000100800 */
[----:B0-----:R-:W2:Y:S04]  /*1d590*/  LDL.LU R5, [R1+0x7bc] ;  /* 0x0007bc0001057983 */ /* 0x001ea80000300800 */
[----:B-1----:R-:W3:Y:S04]  /*1d5a0*/  LDL.LU R4, [R1+0x7c0] ;  /* 0x0007c00001047983 */ /* 0x002ee80000300800 */
[----:B------:R-:W-:Y:S04]  /*1d5b0*/  STL [R1+0x790], R2 ;  /* 0x0007900201007387 */ /* 0x000fe80000100800 */
[----:B------:R-:W4:Y:S04]  /*1d5c0*/  LDL.LU R3, [R1+0x7c4] ;  /* 0x0007c40001037983 */ /* 0x000f280000300800 */
[----:B------:R0:W-:Y:S04]  /*1d5d0*/  STL [R1+0x794], R0 ;  /* 0x0007940001007387 */ /* 0x0001e80000100800 */
[----:B0-----:R-:W4:Y:S04]  /*1d5e0*/  LDL.LU R0, [R1+0x7c8] ;  /* 0x0007c80001007983 */ /* 0x001f280000300800 */
[----:B------:R-:W4:Y:S01]  /*1d5f0*/  LDL.LU R2, [R1+0x7cc] ;  /* 0x0007cc0001027983 */ /* 0x000f220000300800 */
[----:B------:R-:W-:-:S01]  /*1d600*/  FADD R28, R32, R28 ;  /* 0x0000001c201c7221 */ /* 0x000fc20000000000 */
[----:B------:R-:W-:Y:S01]  /*1d610*/  FADD R27, R47, R27 ;  /* 0x0000001b2f1b7221 */ /* 0x000fe20000000000 */
[----:B------:R-:W-:-:S01]  /*1d620*/  FADD R26, R46, R26 ;  /* 0x0000001a2e1a7221 */ /* 0x000fc20000000000 */
[----:B------:R-:W-:Y:S01]  /*1d630*/  FADD R25, R45, R25 ;  /* 0x000000192d197221 */ /* 0x000fe20000000000 */
[----:B------:R-:W-:-:S01]  /*1d640*/  FADD R24, R44, R24 ;  /* 0x000000182c187221 */ /* 0x000fc20000000000 */
[----:B------:R-:W-:Y:S01]  /*1d650*/  STL [R1+0x798], R28 ;  /* 0x0007981c01007387 */ /* 0x000fe20000100800 */
[----:B------:R-:W-:-:S01]  /*1d660*/  FADD R10, R42, R10 ;  /* 0x0000000a2a0a7221 */ /* 0x000fc20000000000 */
[----:B------:R-:W-:-:S02]  /*1d670*/  FADD R9, R40, R9 ;  /* 0x0000000928097221 */ /* 0x000fc40000000000 */
[----:B------:R-:W-:Y:S01]  /*1d680*/  STL [R1+0x79c], R27 ;  /* 0x00079c1b01007387 */ /* 0x000fe20000100800 */
[----:B------:R-:W-:-:S03]  /*1d690*/  FADD R8, R54, R8 ;  /* 0x0000000836087221 */ /* 0x000fc60000000000 */
[----:B------:R-:W-:Y:S01]  /*1d6a0*/  STL [R1+0x7a0], R26 ;  /* 0x0007a01a01007387 */ /* 0x000fe20000100800 */
[----:B------:R-:W-:-:S03]  /*1d6b0*/  FADD R6, R52, R6 ;  /* 0x0000000634067221 */ /* 0x000fc60000000000 */
[----:B------:R-:W-:Y:S04]  /*1d6c0*/  STL [R1+0x7a4], R25 ;  /* 0x0007a41901007387 */ /* 0x000fe80000100800 */
[----:B------:R0:W-:Y:S04]  /*1d6d0*/  STL [R1+0x7a8], R24 ;  /* 0x0007a81801007387 */ /* 0x0001e80000100800 */
[----:B------:R-:W-:Y:S04]  /*1d6e0*/  STL [R1+0x7ac], R10 ;  /* 0x0007ac0a01007387 */ /* 0x000fe80000100800 */
[----:B------:R-:W4:Y:S04]  /*1d6f0*/  LDL R52, [R1+0x78] ;  /* 0x0000780001347983 */ /* 0x000f280000100800 */
[----:B------:R-:W-:Y:S04]  /*1d700*/  STL [R1+0x7b0], R9 ;  /* 0x0007b00901007387 */ /* 0x000fe80000100800 */
[----:B------:R-:W4:Y:S04]  /*1d710*/  LDL R54, [R1+0x7c] ;  /* 0x00007c0001367983 */ /* 0x000f280000100800 */
[----:B------:R-:W-:Y:S04]  /*1d720*/  STL [R1+0x7b4], R8 ;  /* 0x0007b40801007387 */ /* 0x000fe80000100800 */
[----:B------:R-:W4:Y:S04]  /*1d730*/  LDL R40, [R1+0x40] ;  /* 0x0000400001287983 */ /* 0x000f280000100800 */
[----:B------:R-:W-:Y:S04]  /*1d740*/  STL [R1+0x7b8], R6 ;  /* 0x0007b80601007387 */ /* 0x000fe80000100800 */
[----:B------:R-:W4:Y:S04]  /*1d750*/  LDL R42, [R1+0x44] ;  /* 0x00004400012a7983 */ /* 0x000f280000100800 */
[----:B------:R-:W4:Y:S04]  /*1d760*/  LDL R44, [R1+0x48] ;  /* 0x00004800012c7983 */ /* 0x000f280000100800 */
[----:B------:R-:W4:Y:S04]  /*1d770*/  LDL R31, [R1+0x4c] ;  /* 0x00004c00011f7983 */ /* 0x000f280000100800 */
[----:B------:R-:W4:Y:S04]  /*1d780*/  LDL R29, [R1+0x50] ;  /* 0x00005000011d7983 */ /* 0x000f280000100800 */
[----:B0-----:R-:W4:Y:S04]  /*1d790*/  LDL R24, [R1+0x54] ;  /* 0x0000540001187983 */ /* 0x001f280000100800 */
[----:B------:R-:W4:Y:S04]  /*1d7a0*/  LDL R38, [R1+0x58] ;  /* 0x0000580001267983 */ /* 0x000f280000100800 */
[----:B------:R-:W4:Y:S04]  /*1d7b0*/  LDL R36, [R1+0x5c] ;  /* 0x00005c0001247983 */ /* 0x000f280000100800 */
[----:B------:R-:W4:Y:S04]  /*1d7c0*/  LDL R34, [R1+0x20] ;  /* 0x0000200001227983 */ /* 0x000f280000100800 */
[----:B------:R-:W4:Y:S04]  /*1d7d0*/  LDL R32, [R1+0x24] ;  /* 0x0000240001207983 */ /* 0x000f280000100800 */
[----:B------:R-:W4:Y:S01]  /*1d7e0*/  LDL R46, [R1+0x28] ;  /* 0x00002800012e7983 */ /* 0x000f220000100800 */
[----:B--2---:R-:W-:-:S01]  /*1d7f0*/  FADD R5, R43, R5 ;  /* 0x000000052b057221 */ /* 0x004fc20000000000 */
[----:B---3--:R-:W-:-:S04]  /*1d800*/  FADD R4, R41, R4 ;  /* 0x0000000429047221 */ /* 0x008fc80000000000 */
[----:B------:R-:W-:Y:S01]  /*1d810*/  STL [R1+0x7bc], R5 ;  /* 0x0007bc0501007387 */ /* 0x000fe20000100800 */
[----:B----4-:R-:W-:-:S01]  /*1d820*/  FADD R3, R55, R3 ;  /* 0x0000000337037221 */ /* 0x010fc20000000000 */
[----:B------:R-:W-:-:S05]  /*1d830*/  FADD R0, R53, R0 ;  /* 0x0000000035007221 */ /* 0x000fca0000000000 */
[----:B------:R0:W-:Y:S04]  /*1d840*/  STL [R1+0x7c8], R0 ;  /* 0x0007c80001007387 */ /* 0x0001e80000100800 */
[----:B------:R1:W-:Y:S01]  /*1d850*/  STL [R1+0x7c0], R4 ;  /* 0x0007c00401007387 */ /* 0x0003e20000100800 */
[----:B------:R-:W-:-:S03]  /*1d860*/  FADD R2, R7, R2 ;  /* 0x0000000207027221 */ /* 0x000fc60000000000 */
[----:B0-----:R-:W2:Y:S04]  /*1d870*/  LDL.LU R0, [R1+0x800] ;  /* 0x0008000001007983 */ /* 0x001ea80000300800 */
[----:B------:R0:W-:Y:S04]  /*1d880*/  STL [R1+0x7c4], R3 ;  /* 0x0007c40301007387 */ /* 0x0001e80000100800 */
[----:B------:R-:W3:Y:S04]  /*1d890*/  LDL.LU R53, [R1+0x7d0] ;  /* 0x0007d00001357983 */ /* 0x000ee80000300800 */
[----:B------:R-:W4:Y:S04]  /*1d8a0*/  LDL.LU R55, [R1+0x7d4] ;  /* 0x0007d40001377983 */ /* 0x000f280000300800 */
[----:B------:R-:W2:Y:S04]  /*1d8b0*/  LDL.LU R41, [R1+0x7d8] ;  /* 0x0007d80001297983 */ /* 0x000ea80000300800 */
[----:B------:R0:W-:Y:S04]  /*1d8c0*/  STL [R1+0x7cc], R2 ;  /* 0x0007cc0201007387 */ /* 0x0001e80000100800 */
[----:B------:R-:W2:Y:S04]  /*1d8d0*/  LDL.LU R43, [R1+0x7dc] ;  /* 0x0007dc00012b7983 */ /* 0x000ea80000300800 */
[----:B------:R-:W2:Y:S04]  /*1d8e0*/  LDL.LU R10, [R1+0x7e0] ;  /* 0x0007e000010a7983 */ /* 0x000ea80000300800 */
[----:B------:R-:W2:Y:S04]  /*1d8f0*/  LDL.LU R9, [R1+0x7e4] ;  /* 0x0007e40001097983 */ /* 0x000ea80000300800 */
[----:B------:R-:W2:Y:S04]  /*1d900*/  LDL.LU R8, [R1+0x7e8] ;  /* 0x0007e80001087983 */ /* 0x000ea80000300800 */
[----:B------:R-:W2:Y:S04]  /*1d910*/  LDL.LU R6, [R1+0x7ec] ;  /* 0x0007ec0001067983 */ /* 0x000ea80000300800 */
[----:B------:R-:W2:Y:S04]  /*1d920*/  LDL.LU R5, [R1+0x7f0] ;  /* 0x0007f00001057983 */ /* 0x000ea80000300800 */
[----:B-1----:R-:W2:Y:S04]  /*1d930*/  LDL.LU R4, [R1+0x7f4] ;  /* 0x0007f40001047983 */ /* 0x002ea80000300800 */
[----:B0-----:R-:W2:Y:S04]  /*1d940*/  LDL.LU R3, [R1+0x7f8] ;  /* 0x0007f80001037983 */ /* 0x001ea80000300800 */
[----:B------:R-:W2:Y:S04]  /*1d950*/  LDL.LU R2, [R1+0x7fc] ;  /* 0x0007fc0001027983 */ /* 0x000ea80000300800 */
[----:B------:R-:W2:Y:S04]  /*1d960*/  LDL R45, [R1+0x2c] ;  /* 0x00002c00012d7983 */ /* 0x000ea80000100800 */
[----:B------:R-:W2:Y:S04]  /*1d970*/  LDL R47, [R1+0x30] ;  /* 0x00003000012f7983 */ /* 0x000ea80000100800 */
[----:B------:R-:W2:Y:S04]  /*1d980*/  LDL R33, [R1+0x34] ;  /* 0x0000340001217983 */ /* 0x000ea80000100800 */
[----:B------:R-:W2:Y:S04]  /*1d990*/  LDL R35, [R1+0x38] ;  /* 0x0000380001237983 */ /* 0x000ea80000100800 */
[----:B------:R-:W2:Y:S04]  /*1d9a0*/  LDL R37, [R1+0x3c] ;  /* 0x00003c0001257983 */ /* 0x000ea80000100800 */
[----:B------:R-:W2:Y:S04]  /*1d9b0*/  LDL R39, [R1] ;  /* 0x0000000001277983 */ /* 0x000ea80000100800 */
[----:B------:R-:W2:Y:S04]  /*1d9c0*/  LDL R25, [R1+0x4] ;  /* 0x0000040001197983 */ /* 0x000ea80000100800 */
[----:B------:R-:W2:Y:S04]  /*1d9d0*/  LDL R30, [R1+0x8] ;  /* 0x00000800011e7983 */ /* 0x000ea80000100800 */
[----:B------:R-:W2:Y:S04]  /*1d9e0*/  LDL R28, [R1+0xc] ;  /* 0x00000c00011c7983 */ /* 0x000ea80000100800 */
[----:B------:R-:W2:Y:S04]  /*1d9f0*/  LDL R27, [R1+0x10] ;  /* 0x00001000011b7983 */ /* 0x000ea80000100800 */
[----:B------:R-:W2:Y:S04]  /*1da00*/  LDL R26, [R1+0x14] ;  /* 0x00001400011a7983 */ /* 0x000ea80000100800 */
[----:B------:R-:W2:Y:S01]  /*1da10*/  LDL R7, [R1+0x18] ;  /* 0x0000180001077983 */ /* 0x000ea20000100800 */
[----:B---3--:R-:W-:-:S03]  /*1da20*/  FADD R53, R52, R53 ;  /* 0x0000003534357221 */ /* 0x008fc60000000000 */
[----:B------:R-:W3:Y:S01]  /*1da30*/  LDL.LU R52, [R1+0xc50] ;  /* 0x000c500001347983 */ /* 0x000ee20000300800 */
[----:B----4-:R-:W-:-:S03]  /*1da40*/  FADD R55, R54, R55 ;  /* 0x0000003736377221 */ /* 0x010fc60000000000 */
[----:B------:R0:W-:Y:S01]  /*1da50*/  STL [R1+0x7d0], R53 ;  /* 0x0007d03501007387 */ /* 0x0001e20000100800 */
[----:B--2---:R-:W-:-:S03]  /*1da60*/  FADD R41, R40, R41 ;  /* 0x0000002928297221 */ /* 0x004fc60000000000 */
[----:B0-----:R-:W2:Y:S01]  /*1da70*/  LDL.LU R53, [R1+0xc4c] ;  /* 0x000c4c0001357983 */ /* 0x001ea20000300800 */
[----:B------:R-:W-:-:S03]  /*1da80*/  FADD R43, R42, R43 ;  /* 0x0000002b2a2b7221 */ /* 0x000fc60000000000 */
[----:B------:R-:W4:Y:S04]  /*1da90*/  LDL.LU R54, [R1+0xc48] ;  /* 0x000c480001367983 */ /* 0x000f280000300800 */
[----:B------:R0:W-:Y:S01]  /*1daa0*/  STL [R1+0x7d4], R55 ;  /* 0x0007d43701007387 */ /* 0x0001e20000100800 */
[----:B------:R-:W-:-:S01]  /*1dab0*/  FADD R10, R44, R10 ;  /* 0x0000000a2c0a7221 */ /* 0x000fc20000000000 */
[----:B------:R-:W-:Y:S01]  /*1dac0*/  FADD R9, R31, R9 ;  /* 0x000000091f097221 */ /* 0x000fe20000000000 */
[----:B------:R-:W-:-:S01]  /*1dad0*/  FADD R8, R29, R8 ;  /* 0x000000081d087221 */ /* 0x000fc20000000000 */
[----:B0-----:R-:W4:Y:S04]  /*1dae0*/  LDL.LU R55, [R1+0xc44] ;  /* 0x000c440001377983 */ /* 0x001f280000300800 */
        /* <DEDUP_REMOVED lines=9> */
[----:B------:R-:W-:-:S02]  /*1db80*/  FADD R0, R46, R0 ;  /* 0x000000002e007221 */ /* 0x000fc40000000000 */
[----:B0-----:R-:W4:Y:S04]  /*1db90*/  LDL.LU R43, [R1+0xc34] ;  /* 0x000c3400012b7983 */ /* 0x001f280000300800 */
[----:B------:R-:W4:Y:S04]  /*1dba0*/  LDL.LU R44, [R1+0xc30] ;  /* 0x000c3000012c7983 */ /* 0x000f280000300800 */
[----:B------:R0:W-:Y:S04]  /*1dbb0*/  STL [R1+0x7e0], R10 ;  /* 0x0007e00a01007387 */ /* 0x0001e80000100800 */
[----:B------:R1:W-:Y:S04]  /*1dbc0*/  STL [R1+0x7e4], R9 ;  /* 0x0007e40901007387 */ /* 0x0003e80000100800 */
[----:B------:R1:W-:Y:S01]  /*1dbd0*/  STL [R1+0x7e8], R8 ;  /* 0x0007e80801007387 */ /* 0x0003e20000100800 */
[----:B------:R-:W-:-:S03]  /*1dbe0*/  FADD R2, R32, R2 ;  /* 0x0000000220027221 */ /* 0x000fc60000000000 */
[----:B------:R1:W-:Y:S04]  /*1dbf0*/  STL [R1+0x7ec], R6 ;  /* 0x0007ec0601007387 */ /* 0x0003e80000100800 */
[----:B------:R1:W-:Y:S04]  /*1dc00*/  STL [R1+0x7f0], R5 ;  /* 0x0007f00501007387 */ /* 0x0003e80000100800 */
[----:B------:R1:W-:Y:S04]  /*1dc10*/  STL [R1+0x7f4], R4 ;  /* 0x0007f40401007387 */ /* 0x0003e80000100800 */
[----:B------:R-:W3:Y:S04]  /*1dc20*/  LDL.LU R46, [R1+0x804] ;  /* 0x00080400012e7983 */ /* 0x000ee80000300800 */
[----:B------:R1:W-:Y:S04]  /*1dc30*/  STL [R1+0x7f8], R3 ;  /* 0x0007f80301007387 */ /* 0x0003e80000100800 */
[----:B------:R-:W2:Y:S04]  /*1dc40*/  LDL.LU R32, [R1+0x808] ;  /* 0x0008080001207983 */ /* 0x000ea80000300800 */
[----:B------:R1:W-:Y:S04]  /*1dc50*/  STL [R1+0x7fc], R2 ;  /* 0x0007fc0201007387 */ /* 0x0003e80000100800 */
[----:B------:R-:W4:Y:S04]  /*1dc60*/  LDL.LU R34, [R1+0x80c] ;  /* 0x00080c0001227983 */ /* 0x000f280000300800 */
[----:B------:R1:W-:Y:S04]  /*1dc70*/  STL [R1+0x800], R0 ;  /* 0x0008000001007387 */ /* 0x0003e80000100800 */
[----:B------:R-:W4:Y:S04]  /*1dc80*/  LDL.LU R36, [R1+0x810] ;  /* 0x0008100001247983 */ /* 0x000f280000300800 */
[----:B------:R-:W4:Y:S04]  /*1dc90*/  LDL.LU R38, [R1+0x814] ;  /* 0x0008140001267983 */ /* 0x000f280000300800 */
[----:B------:R-:W4:Y:S04]  /*1dca0*/  LDL.LU R24, [R1+0x818] ;  /* 0x0008180001187983 */ /* 0x000f280000300800 */
[----:B------:R-:W4:Y:S04]  /*1dcb0*/  LDL.LU R31, [R1+0x81c] ;  /* 0x00081c00011f7983 */ /* 0x000f280000300800 */
[----:B------:R-:W4:Y:S04]  /*1dcc0*/  LDL.LU R29, [R1+0x820] ;  /* 0x00082000011d7983 */ /* 0x000f280000300800 */
[----:B0-----:R-:W4:Y:S04]  /*1dcd0*/  LDL.LU R10, [R1+0x824] ;  /* 0x00082400010a7983 */ /* 0x001f280000300800 */
[----:B-1----:R-:W4:Y:S04]  /*1dce0*/  LDL.LU R9, [R1+0x828] ;  /* 0x0008280001097983 */ /* 0x002f280000300800 */
[----:B------:R-:W4:Y:S04]  /*1dcf0*/  LDL.LU R8, [R1+0x82c] ;  /* 0x00082c0001087983 */ /* 0x000f280000300800 */
[----:B------:R-:W4:Y:S04]  /*1dd00*/  LDL.LU R6, [R1+0x830] ;  /* 0x0008300001067983 */ /* 0x000f280000300800 */
[----:B------:R-:W4:Y:S04]  /*1dd10*/  LDL.LU R5, [R1+0x834] ;  /* 0x0008340001057983 */ /* 0x000f280000300800 */
[----:B------:R-:W4:Y:S04]  /*1dd20*/  LDL.LU R4, [R1+0x838] ;  /* 0x0008380001047983 */ /* 0x000f280000300800 */
[----:B------:R-:W4:Y:S04]  /*1dd30*/  LDL.LU R3, [R1+0x83c] ;  /* 0x00083c0001037983 */ /* 0x000f280000300800 */
[----:B------:R-:W4:Y:S04]  /*1dd40*/  LDL.LU R2, [R1+0x840] ;  /* 0x0008400001027983 */ /* 0x000f280000300800 */
[----:B------:R-:W4:Y:S01]  /*1dd50*/  LDL.LU R0, [R1+0x844] ;  /* 0x0008440001007983 */ /* 0x000f220000300800 */
[----:B---3--:R-:W-:-:S03]  /*1dd60*/  FADD R46, R45, R46 ;  /* 0x0000002e2d2e7221 */ /* 0x008fc60000000000 */
[----:B------:R-:W3:Y:S04]  /*1dd70*/  LDL.LU R45, [R1+0xc2c] ;  /* 0x000c2c00012d7983 */ /* 0x000ee80000300800 */
[----:B------:R0:W-:Y:S01]  /*1dd80*/  STL [R1+0x804], R46 ;  /* 0x0008042e01007387 */ /* 0x0001e20000100800 */
[----:B--2---:R-:W-:-:S03]  /*1dd90*/  FADD R32, R47, R32 ;  /* 0x000000202f207221 */ /* 0x004fc60000000000 */
[----:B0-----:R-:W2:Y:S01]  /*1dda0*/  LDL.LU R46, [R1+0xc28] ;  /* 0x000c2800012e7983 */ /* 0x001ea20000300800 */
[----:B----4-:R-:W-:-:S03]  /*1ddb0*/  FADD R34, R33, R34 ;  /* 0x0000002221227221 */ /* 0x010fc60000000000 */
[----:B------:R-:W4:Y:S04]  /*1ddc0*/  LDL.LU R47, [R1+0xc24] ;  /* 0x000c2400012f7983 */ /* 0x000f280000300800 */
[----:B------:R0:W-:Y:S01]  /*1ddd0*/  STL [R1+0x808], R32 ;  /* 0x0008082001007387 */ /* 0x0001e20000100800 */
[----:B------:R-:W-:-:S01]  /*1dde0*/  FADD R36, R35, R36 ;  /* 0x0000002423247221 */ /* 0x000fc20000000000 */
[----:B------:R-:W-:Y:S02]  /*1ddf0*/  FADD R38, R37, R38 ;  /* 0x0000002625267221 */ /* 0x000fe40000000000 */
        /* <DEDUP_REMOVED lines=27> */
[----:B------:R1:W-:Y:S04]  /*1dfb0*/  STL [R1+0x824], R10 ;  /* 0x0008240a01007387 */ /* 0x0003e80000100800 */
[----:B------:R1:W-:Y:S04]  /*1dfc0*/  STL [R1+0x828], R9 ;  /* 0x0008280901007387 */ /* 0x0003e80000100800 */
[----:B------:R1:W-:Y:S01]  /*1dfd0*/  STL [R1+0x82c], R8 ;  /* 0x00082c0801007387 */ /* 0x0003e20000100800 */
[----:B------:R-:W-:-:S03]  /*1dfe0*/  FADD R0, R227, R0 ;  /* 0x00000000e3007221 */ /* 0x000fc60000000000 */
[----:B------:R1:W-:Y:S04]  /*1dff0*/  STL [R1+0x830], R6 ;  /* 0x0008300601007387 */ /* 0x0003e80000100800 */
[----:B------:R1:W-:Y:S04]  /*1e000*/  STL [R1+0x834], R5 ;  /* 0x0008340501007387 */ /* 0x0003e80000100800 */
[----:B------:R1:W-:Y:S04]  /*1e010*/  STL [R1+0x838], R4 ;  /* 0x0008380401007387 */ /* 0x0003e80000100800 */
[----:B0-----:R-:W3:Y:S04]  /*1e020*/  LDL.LU R31, [R1+0x848] ;  /* 0x00084800011f7983 */ /* 0x001ee80000300800 */
[----:B------:R0:W-:Y:S04]  /*1e030*/  STL [R1+0x83c], R3 ;  /* 0x00083c0301007387 */ /* 0x0001e80000100800 */
[----:B------:R-:W2:Y:S04]  /*1e040*/  LDL.LU R30, [R1+0x84c] ;  /* 0x00084c00011e7983 */ /* 0x000ea80000300800 */
[----:B------:R0:W-:Y:S04]  /*1e050*/  STL [R1+0x840], R2 ;  /* 0x0008400201007387 */ /* 0x0001e80000100800 */
[----:B-1----:R-:W4:Y:S04]  /*1e060*/  LDL.LU R29, [R1+0x850] ;  /* 0x00085000011d7983 */ /* 0x002f280000300800 */
[----:B------:R1:W-:Y:S04]  /*1e070*/  STL [R1+0x844], R0 ;  /* 0x0008440001007387 */ /* 0x0003e80000100800 */
        /* <DEDUP_REMOVED lines=11> */
[----:B0-----:R-:W4:Y:S04]  /*1e130*/  LDL.LU R3, [R1+0x880] ;  /* 0x0008800001037983 */ /* 0x001f280000300800 */
[----:B------:R-:W4:Y:S04]  /*1e140*/  LDL.LU R2, [R1+0x884] ;  /* 0x0008840001027983 */ /* 0x000f280000300800 */
[----:B-1----:R-:W4:Y:S01]  /*1e150*/  LDL.LU R0, [R1+0x888] ;  /* 0x0008880001007983 */ /* 0x002f220000300800 */
[----:B---3--:R-:W-:-:S01]  /*1e160*/  FADD R31, R228, R31 ;  /* 0x0000001fe41f7221 */ /* 0x008fc20000000000 */
[----:B--2---:R-:W-:-:S04]  /*1e170*/  FADD R30, R229, R30 ;  /* 0x0000001ee51e7221 */ /* 0x004fc80000000000 */
[----:B------:R0:W-:Y:S01]  /*1e180*/  STL [R1+0x848], R31 ;  /* 0x0008481f01007387 */ /* 0x0001e20000100800 */
[----:B----4-:R-:W-:-:S03]  /*1e190*/  FADD R29, R230, R29 ;  /* 0x0000001de61d7221 */ /* 0x010fc60000000000 */
[----:B------:R1:W-:Y:S01]  /*1e1a0*/  STL [R1+0x84c], R30 ;  /* 0x00084c1e01007387 */ /* 0x0003e20000100800 */
[----:B------:R-:W-:-:S03]  /*1e1b0*/  FADD R28, R231, R28 ;  /* 0x0000001ce71c7221 */ /* 0x000fc60000000000 */
        /* <DEDUP_REMOVED lines=24> */
[----:B0-----:R-:W4:Y:S01]  /*1e340*/  LDL.LU R31, [R1+0x88c] ;  /* 0x00088c00011f7983 */ /* 0x001f220000300800 */
[----:B------:R-:W-:-:S03]  /*1e350*/  FADD R0, R212, R0 ;  /* 0x00000000d4007221 */ /* 0x000fc60000000000 */
[----:B------:R0:W-:Y:S04]  /*1e360*/  STL [R1+0x880], R3 ;  /* 0x0008800301007387 */ /* 0x0001e80000100800 */
[----:B-1----:R-:W4:Y:S04]  /*1e370*/  LDL.LU R30, [R1+0x890] ;  /* 0x00089000011e7983 */ /* 0x002f280000300800 */
[----:B------:R1:W-:Y:S04]  /*1e380*/  STL [R1+0x884], R2 ;  /* 0x0008840201007387 */ /* 0x0003e80000100800 */
[----:B--2---:R-:W2:Y:S04]  /*1e390*/  LDL.LU R29, [R1+0x894] ;  /* 0x00089400011d7983 */ /* 0x004ea80000300800 */
[----:B------:R1:W-:Y:S04]  /*1e3a0*/  STL [R1+0x888], R0 ;  /* 0x0008880001007387 */ /* 0x0003e80000100800 */
[----:B---3--:R-:W3:Y:S04]  /*1e3b0*/  LDL.LU R28, [R1+0x898] ;  /* 0x00089800011c7983 */ /* 0x008ee80000300800 */
        /* <DEDUP_REMOVED lines=11> */
[----:B-1----:R-:W4:Y:S04]  /*1e470*/  LDL.LU R2, [R1+0x8c8] ;  /* 0x0008c80001027983 */ /* 0x002f280000300800 */
[----:B------:R-:W4:Y:S01]  /*1e480*/  LDL.LU R0, [R1+0x8cc] ;  /* 0x0008cc0001007983 */ /* 0x000f220000300800 */
[----:B------:R-:W-:-:S01]  /*1e490*/  FADD R31, R213, R31 ;  /* 0x0000001fd51f7221 */ /* 0x000fc20000000000 */
[----:B------:R-:W-:-:S04]  /*1e4a0*/  FADD R30, R214, R30 ;  /* 0x0000001ed61e7221 */ /* 0x000fc80000000000 */
[----:B------:R0:W-:Y:S01]  /*1e4b0*/  STL [R1+0x88c], R31 ;  /* 0x00088c1f01007387 */ /* 0x0001e20000100800 */
[----:B--2---:R-:W-:-:S03]  /*1e4c0*/  FADD R29, R215, R29 ;  /* 0x0000001dd71d7221 */ /* 0x004fc60000000000 */
[----:B------:R1:W-:Y:S01]  /*1e4d0*/  STL [R1+0x890], R30 ;  /* 0x0008901e01007387 */ /* 0x0003e20000100800 */
[----:B---3--:R-:W-:-:S03]  /*1e4e0*/  FADD R28, R200, R28 ;  /* 0x0000001cc81c7221 */ /* 0x008fc60000000000 */
        /* <DEDUP_REMOVED lines=455> */
[----:B------:R-:W-:Y:S01]  /*20160*/  STL [R1+0xaf0], R31 ;  /* 0x000af01f01007387 */ /* 0x000fe20000100800 */
[----:B--2---:R-:W-:-:S03]  /*20170*/  FADD R29, R48, R29 ;  /* 0x0000001d301d7221 */ /* 0x004fc60000000000 */
[----:B------:R-:W-:Y:S01]  /*20180*/  STL [R1+0xaf4], R30 ;  /* 0x000af41e01007387 */ /* 0x000fe20000100800 */
[----:B---3--:R-:W-:-:S03]  /*20190*/  FADD R28, R49, R28 ;  /* 0x0000001c311c7221 */ /* 0x008fc60000000000 */
[----:B------:R-:W-:Y:S01]  /*201a0*/  STL [R1+0xaf8], R29 ;  /* 0x000af81d01007387 */ /* 0x000fe20000100800 */
[----:B----4-:R-:W-:-:S03]  /*201b0*/  FADD R27, R50, R27 ;  /* 0x0000001b321b7221 */ /* 0x010fc60000000000 */
[----:B------:R-:W-:Y:S01]  /*201c0*/  STL [R1+0xafc], R28 ;  /* 0x000afc1c01007387 */ /* 0x000fe20000100800 */
[----:B------:R-:W-:-:S03]  /*201d0*/  FADD R26, R51, R26 ;  /* 0x0000001a331a7221 */ /* 0x000fc60000000000 */
[----:B------:R-:W-:Y:S01]  /*201e0*/  STL [R1+0xb00], R27 ;  /* 0x000b001b01007387 */ /* 0x000fe20000100800 */
[----:B------:R-:W-:-:S03]  /*201f0*/  FADD R11, R52, R11 ;  /* 0x0000000b340b7221 */ /* 0x000fc60000000000 */
[----:B------:R0:W-:Y:S01]  /*20200*/  STL [R1+0xb04], R26 ;  /* 0x000b041a01007387 */ /* 0x0001e20000100800 */
[----:B------:R-:W-:-:S03]  /*20210*/  FADD R10, R53, R10 ;  /* 0x0000000a350a7221 */ /* 0x000fc60000000000 */
[----:B------:R-:W-:Y:S01]  /*20220*/  STL [R1+0xb08], R11 ;  /* 0x000b080b01007387 */ /* 0x000fe20000100800 */
[----:B------:R-:W-:-:S03]  /*20230*/  FADD R9, R54, R9 ;  /* 0x0000000936097221 */ /* 0x000fc60000000000 */
[----:B------:R1:W-:Y:S01]  /*20240*/  STL [R1+0xb0c], R10 ;  /* 0x000b0c0a01007387 */ /* 0x0003e20000100800 */
[----:B------:R-:W-:-:S03]  /*20250*/  FADD R8, R55, R8 ;  /* 0x0000000837087221 */ /* 0x000fc60000000000 */
[----:B------:R2:W-:Y:S01]  /*20260*/  STL [R1+0xb10], R9 ;  /* 0x000b100901007387 */ /* 0x0005e20000100800 */
        /* <DEDUP_REMOVED lines=14> */
[----:B------:R-:W4:Y:S04]  /*20350*/  LDL.LU R27, [R1+0xb38] ;  /* 0x000b3800011b7983 */ /* 0x000f280000300800 */
[----:B------:R0:W-:Y:S04]  /*20360*/  STL [R1+0xb2c], R2 ;  /* 0x000b2c0201007387 */ /* 0x0001e80000100800 */
[----:B------:R-:W4:Y:S04]  /*20370*/  LDL.LU R28, [R1+0xb3c] ;  /* 0x000b3c00011c7983 */ /* 0x000f280000300800 */
[----:B------:R0:W-:Y:S04]  /*20380*/  STL [R1+0xb30], R0 ;  /* 0x000b300001007387 */ /* 0x0001e80000100800 */
[----:B------:R-:W4:Y:S04]  /*20390*/  LDL.LU R29, [R1+0xb40] ;  /* 0x000b4000011d7983 */ /* 0x000f280000300800 */
[----:B------:R-:W4:Y:S04]  /*203a0*/  LDL.LU R30, [R1+0xb44] ;  /* 0x000b4400011e7983 */ /* 0x000f280000300800 */
[----:B------:R-:W4:Y:S04]  /*203b0*/  LDL.LU R31, [R1+0xb48] ;  /* 0x000b4800011f7983 */ /* 0x000f280000300800 */
[----:B-1----:R-:W4:Y:S04]  /*203c0*/  LDL.LU R10, [R1+0xb4c] ;  /* 0x000b4c00010a7983 */ /* 0x002f280000300800 */
[----:B--2---:R-:W2:Y:S04]  /*203d0*/  LDL.LU R9, [R1+0xb50] ;  /* 0x000b500001097983 */ /* 0x004ea80000300800 */
[----:B---3--:R-:W3:Y:S04]  /*203e0*/  LDL.LU R8, [R1+0xb54] ;  /* 0x000b540001087983 */ /* 0x008ee80000300800 */
[----:B----4-:R-:W4:Y:S04]  /*203f0*/  LDL.LU R6, [R1+0xb58] ;  /* 0x000b580001067983 */ /* 0x010f280000300800 */
[----:B------:R-:W4:Y:S04]  /*20400*/  LDL.LU R5, [R1+0xb5c] ;  /* 0x000b5c0001057983 */ /* 0x000f280000300800 */
[----:B------:R-:W4:Y:S04]  /*20410*/  LDL.LU R4, [R1+0xb60] ;  /* 0x000b600001047983 */ /* 0x000f280000300800 */
[----:B0-----:R-:W4:Y:S04]  /*20420*/  LDL.LU R3, [R1+0xb64] ;  /* 0x000b640001037983 */ /* 0x001f280000300800 */
[----:B------:R-:W4:Y:S04]  /*20430*/  LDL.LU R2, [R1+0xb68] ;  /* 0x000b680001027983 */ /* 0x000f280000300800 */
[----:B------:R-:W4:Y:S04]  /*20440*/  LDL.LU R0, [R1+0xb6c] ;  /* 0x000b6c0001007983 */ /* 0x000f280000300800 */
[----:B------:R-:W4:Y:S04]  /*20450*/  LDL.LU R11, [R1+0xb70] ;  /* 0x000b7000010b7983 */ /* 0x000f280000300800 */
[----:B------:R-:W4:Y:S01]  /*20460*/  LDL.LU R7, [R1+0xb74] ;  /* 0x000b740001077983 */ /* 0x000f220000300800 */
[----:B------:R-:W-:-:S05]  /*20470*/  FADD R26, R47, R26 ;  /* 0x0000001a2f1a7221 */ /* 0x000fca0000000000 */
[----:B------:R0:W-:Y:S01]  /*20480*/  STL [R1+0xb34], R26 ;  /* 0x000b341a01007387 */ /* 0x0001e20000100800 */
[----:B------:R-:W-:-:S03]  /*20490*/  FADD R27, R32, R27 ;  /* 0x0000001b201b7221 */ /* 0x000fc60000000000 */
[----:B0-----:R-:W4:Y:S01]  /*204a0*/  LDL.LU R26, [R1+0xbf8] ;  /* 0x000bf800011a7983 */ /* 0x001f220000300800 */
[----:B------:R-:W-:-:S03]  /*204b0*/  FADD R28, R33, R28 ;  /* 0x0000001c211c7221 */ /* 0x000fc60000000000 */
[----:B------:R0:W-:Y:S01]  /*204c0*/  STL [R1+0xb38], R27 ;  /* 0x000b381b01007387 */ /* 0x0001e20000100800 */
[----:B------:R-:W-:-:S01]  /*204d0*/  FADD R29, R34, R29 ;  /* 0x0000001d221d7221 */ /* 0x000fc20000000000 */
[----:B------:R-:W-:Y:S02]  /*204e0*/  FADD R30, R35, R30 ;  /* 0x0000001e231e7221 */ /* 0x000fe40000000000 */
[----:B0-----:R-:W4:Y:S01]  /*204f0*/  LDL.LU R27, [R1+0xbf4] ;  /* 0x000bf400011b7983 */ /* 0x001f220000300800 */
[----:B------:R-:W-:-:S03]  /*20500*/  FADD R31, R36, R31 ;  /* 0x0000001f241f7221 */ /* 0x000fc60000000000 */
[----:B------:R0:W-:Y:S04]  /*20510*/  STL [R1+0xb3c], R28 ;  /* 0x000b3c1c01007387 */ /* 0x0001e80000100800 */
[----:B0-----:R-:W4:Y:S04]  /*20520*/  LDL.LU R28, [R1+0xbf0] ;  /* 0x000bf000011c7983 */ /* 0x001f280000300800 */
[----:B------:R0:W-:Y:S04]  /*20530*/  STL [R1+0xb40], R29 ;  /* 0x000b401d01007387 */ /* 0x0001e80000100800 */
[----:B0-----:R-:W4:Y:S04]  /*20540*/  LDL.LU R29, [R1+0xbec] ;  /* 0x000bec00011d7983 */ /* 0x001f280000300800 */
[----:B------:R0:W-:Y:S04]  /*20550*/  STL [R1+0xb44], R30 ;  /* 0x000b441e01007387 */ /* 0x0001e80000100800 */
[----:B0-----:R-:W4:Y:S04]  /*20560*/  LDL.LU R30, [R1+0xbe8] ;  /* 0x000be800011e7983 */ /* 0x001f280000300800 */
[----:B------:R0:W-:Y:S04]  /*20570*/  STL [R1+0xb48], R31 ;  /* 0x000b481f01007387 */ /* 0x0001e80000100800 */
[----:B0-----:R-:W4:Y:S01]  /*20580*/  LDL.LU R31, [R1+0xbe4] ;  /* 0x000be400011f7983 */ /* 0x001f220000300800 */
[----:B------:R-:W-:-:S01]  /*20590*/  FADD R10, R37, R10 ;  /* 0x0000000a250a7221 */ /* 0x000fc20000000000 */
[----:B--2---:R-:W-:Y:S01]  /*205a0*/  FADD R9, R38, R9 ;  /* 0x0000000926097221 */ /* 0x004fe20000000000 */
[----:B---3--:R-:W-:-:S01]  /*205b0*/  FADD R8, R39, R8 ;  /* 0x0000000827087221 */ /* 0x008fc20000000000 */
[----:B----4-:R-:W-:-:S02]  /*205c0*/  FADD R6, R24, R6 ;  /* 0x0000000618067221 */ /* 0x010fc40000000000 */
[----:B------:R0:W-:Y:S01]  /*205d0*/  STL [R1+0xb4c], R10 ;  /* 0x000b4c0a01007387 */ /* 0x0001e20000100800 */
[----:B------:R-:W-:-:S03]  /*205e0*/  FADD R5, R25, R5 ;  /* 0x0000000519057221 */ /* 0x000fc60000000000 */
        /* <DEDUP_REMOVED lines=8> */
[----:B-1----:R0:W5:Y:S01]  /*20670*/  LDL.LU R5, [R1+0xbd0] ;  /* 0x000bd00001057983 */ /* 0x0021620000300800 */
[----:B------:R-:W-:Y:S01]  /*20680*/  UMOV UR4, URZ ;  /* 0x0000003f00047c82 */ /* 0x000fe20008000000 */
[----:B------:R-:W-:-:S05]  /*20690*/  FADD R4, R26, R4 ;  /* 0x000000041a047221 */ /* 0x000fca0000000000 */
[----:B------:R1:W-:Y:S01]  /*206a0*/  STL [R1+0xb60], R4 ;  /* 0x000b600401007387 */ /* 0x0003e20000100800 */
[----:B------:R-:W-:-:S03]  /*206b0*/  FADD R3, R27, R3 ;  /* 0x000000031b037221 */ /* 0x000fc60000000000 */
[----:B-1----:R0:W5:Y:S04]  /*206c0*/  LDL.LU R4, [R1+0xbcc] ;  /* 0x000bcc0001047983 */ /* 0x0021680000300800 */
        /* <DEDUP_REMOVED lines=8> */
[----:B-1----:R0:W5:Y:S01]  /*20750*/  LDL.LU R0, [R1+0xbc0] ;  /* 0x000bc00001007983 */ /* 0x0021620000300800 */
[----:B------:R-:W-:-:S05]  /*20760*/  FADD R7, R7, R31 ;  /* 0x0000001f07077221 */ /* 0x000fca0000000000 */
[----:B------:R1:W-:Y:S04]  /*20770*/  STL [R1+0xb74], R7 ;  /* 0x000b740701007387 */ /* 0x0003e80000100800 */
[----:B------:R0:W-:Y:S01]  /*20780*/  STL [R1+0xb70], R11 ;  /* 0x000b700b01007387 */ /* 0x0001e20000100800 */
[----:B-1----:R-:W-:-:S07]  /*20790*/  IMAD.U32 R7, RZ, RZ, UR4 ;  /* 0x00000004ff077e24 */ /* 0x002fce000f8e00ff */
.L_x_28:
[----:B------:R-:W-:Y:S05]  /*207a0*/  @!P1 BRA `(.L_x_29) ;  /* 0x0000000000049947 */ /* 0x000fea0003800000 */
[----:B------:R-:W-:Y:S01]  /*207b0*/  BPT.TRAP 0x1 ;  /* 0x000000040000795c */ /* 0x000fe20000300000 */
.L_x_29:
[----:B-----5:R1:W-:Y:S04]  /*207c0*/  STL [R1+0xbc4], R2 ;  /* 0x000bc40201007387 */ /* 0x0203e80000100800 */
[----:B0-----:R-:W2:Y:S04]  /*207d0*/  LDL R11, [R1+0xb98] ;  /* 0x000b9800010b7983 */ /* 0x001ea80000100800 */
[----:B-1----:R-:W3:Y:S04]  /*207e0*/  LDL R2, [R1+0xba4] ;  /* 0x000ba40001027983 */ /* 0x002ee80000100800 */
[----:B------:R0:W-:Y:S04]  /*207f0*/  STL [R1+0xbc0], R0 ;  /* 0x000bc00001007387 */ /* 0x0001e80000100800 */
[----:B0-----:R-:W4:Y:S01]  /*20800*/  LDL R0, [R1+0xba0] ;  /* 0x000ba00001007983 */ /* 0x001f220000100800 */
[----:B------:R-:W-:-:S02]  /*20810*/  R2UR UR6, R10 ;  /* 0x000000000a0672ca */ /* 0x000fc400000e0000 */
[----:B------:R-:W-:Y:S02]  /*20820*/  R2UR UR5, R6 ;  /* 0x00000000060572ca */ /* 0x000fe400000e0000 */
[----:B--2---:R-:W-:-:S09]  /*20830*/  ISETP.NE.AND P0, PT, R11, RZ, PT ;  /* 0x000000ff0b00720c */ /* 0x004fd20003f05270 */
[----:B------:R-:W-:-:S05]  /*20840*/  IMAD.U32 R11, RZ, RZ, UR6 ;  /* 0x00000006ff0b7e24 */ /* 0x000fca000f8e00ff */
[----:B------:R-:W-:-:S05]  /*20850*/  @P0 LEA R11, R11, UR5, 0x3 ;  /* 0x000000050b0b0c11 */ /* 0x000fca000f8e18ff */
[----:B------:R-:W-:Y:S01]  /*20860*/  @P0 VIADD R11, R11, 0x20 ;  /* 0x000000200b0b0836 */ /* 0x000fe20000000000 */
[----:B---3--:R-:W-:Y:S02]  /*20870*/  R2UR UR4, R2 ;  /* 0x00000000020472ca */ /* 0x008fe400000e0000 */
[----:B------:R0:W5:Y:S02]  /*20880*/  LDL.LU R2, [R1+0xbc4] ;  /* 0x000bc40001027983 */ /* 0x0001640000300800 */
[----:B----4-:R-:W-:Y:S02]  /*20890*/  @P0 PRMT R11, R0, 0x654, R11 ;  /* 0x00000654000b0816 */ /* 0x010fe4000000000b */
[----:B------:R0:W5:Y:S02]  /*208a0*/  LDL.LU R0, [R1+0xbc0] ;  /* 0x000bc00001007983 */ /* 0x0001640000300800 */
[----:B------:R0:W-:Y:S05]  /*208b0*/  @P0 SYNCS.ARRIVE.TRANS64.RED.A1T0 RZ, [R11+URZ], RZ ;  /* 0x000000ff0bff09a7 */ /* 0x0001ea000810043f */
[----:B------:R-:W-:-:S06]  /*208c0*/  UISETP.GT.U32.AND UP0, UPT, UR4, 0x1, UPT ;  /* 0x000000010400788c */ /* 0x000fcc000bf04070 */
[----:B------:R-:W-:-:S13]  /*208d0*/  PLOP3.LUT P0, PT, PT, PT, UP0, 0x80, 0x0 ;  /* 0x000000000000781c */ /* 0x000fda0003f0f008 */
[----:B0-----:R-:W-:Y:S05]  /*208e0*/  @P0 BRA `(.L_x_30) ;  /* 0x0000000000040947 */ /* 0x001fea0003800000 */
[----:B------:R-:W-:Y:S01]  /*208f0*/  BPT.TRAP 0x1 ;  /* 0x000000040000795c */ /* 0x000fe20000300000 */
.L_x_30:
[----:B------:R-:W-:Y:S02]  /*20900*/  R2UR UR4, R5 ;  /* 0x00000000050472ca */ /* 0x000fe400000e0000 */
[----:B------:R-:W-:Y:S02]  /*20910*/  R2UR UR5, R10 ;  /* 0x000000000a0572ca */ /* 0x000fe400000e0000 */
[C---:B------:R-:W-:Y:S01]  /*20920*/  ISETP.GT.AND P0, PT, R9.reuse, 0x1, PT ;  /* 0x000000010900780c */ /* 0x040fe20003f04270 */
[----:B------:R-:W-:-:S08]  /*20930*/  VIADD R9, R9, 0xffffffff ;  /* 0xffffffff09097836 */ /* 0x000fd00000000000 */
[----:B------:R-:W-:Y:S02]  /*20940*/  UIADD3 UR4, UR4, 0x1, URZ ;  /* 0x0000000104047890 */ /* 0x000fe4000fffe03f */
[----:B------:R-:W-:Y:S02]  /*20950*/  UIADD3 UR5, UR5, 0x1, URZ ;  /* 0x0000000105057890 */ /* 0x000fe4000fffe03f */
[----:B------:R-:W-:Y:S02]  /*20960*/  UISETP.NE.AND UP0, UPT, UR4, 0x4, UPT ;  /* 0x000000040400788c */ /* 0x000fe4000bf05270 */
[----:B------:R-:W-:Y:S02]  /*20970*/  UISETP.NE.AND UP1, UPT, UR5, 0x4, UPT ;  /* 0x000000040500788c */ /* 0x000fe4000bf25270 */
[----:B------:R-:W-:Y:S02]  /*20980*/  USEL UR6, UR4, URZ, UP0 ;  /* 0x0000003f04067287 */ /* 0x000fe40008000000 */
[----:B------:R-:W-:-:S02]  /*20990*/  USEL UR4, URZ, 0x1, UP0 ;  /* 0x000000013f047887 */ /* 0x000fc40008000000 */
[----:B------:R-:W-:Y:S02]  /*209a0*/  USEL UR5, UR5, URZ, UP1 ;  /* 0x0000003f05057287 */ /* 0x000fe40008800000 */
[----:B------:R-:W-:Y:S02]  /*209b0*/  IMAD.U32 R5, RZ, RZ, UR6 ;  /* 0x00000006ff057e24 */ /* 0x000fe4000f8e00ff */
[----:B------:R-:W-:Y:S01]  /*209c0*/  LOP3.LUT R8, R8, UR4, RZ, 0x3c, !PT ;  /* 0x0000000408087c12 */ /* 0x000fe2000f8e3cff */
[----:B------:R-:W-:Y:S01]  /*209d0*/  UMOV UR4, 0x1 ;  /* 0x0000000100047882 */ /* 0x000fe20000000000 */
[----:B------:R-:W-:Y:S01]  /*209e0*/  IMAD.U32 R10, RZ, RZ, UR5 ;  /* 0x00000005ff0a7e24 */ /* 0x000fe2000f8e00ff */
[----:B------:R-:W-:Y:S06]  /*209f0*/  @P0 BRA `(.L_x_31) ;  /* 0xffffff1400bc0947 */ /* 0x000fec000383ffff */
.L_x_23:
[----:B------:R-:W-:-:S13]  /*20a00*/  R2UR UR4, R7 ;  /* 0x00000000070472ca */ /* 0x000fda00000e0000 */
[----:B------:R-:W-:-:S04]  /*20a10*/  UISETP.NE.AND UP0, UPT, UR4, URZ, UPT ;  /* 0x0000003f0400728c */ /* 0x000fc8000bf05270 */
[----:B------:R-:W-:-:S06]  /*20a20*/  USEL UR4, URZ, 0x1, !UP0 ;  /* 0x000000013f047887 */ /* 0x000fcc000c000000 */
[----:B------:R-:W-:-:S13]  /*20a30*/  ISETP.NE.AND P0, PT, RZ, UR4, PT ;  /* 0x00000004ff007c0c */ /* 0x000fda000bf05270 */
[----:B------:R-:W-:Y:S05]  /*20a40*/  @!P0 BRA `(.L_x_32) ;  /* 0x0000006c00f08947 */ /* 0x000fea0003800000 */
[----:B------:R-:W2:Y:S04]  /*20a50*/  LDL.LU R7, [R1+0x428] ;  /* 0x0004280001077983 */ /* 0x000ea80000300800 */
[----:B------:R-:W3:Y:S04]  /*20a60*/  LDL.LU R8, [R1+0x42c] ;  /* 0x00042c0001087983 */ /* 0x000ee80000300800 */
[----:B------:R-:W4:Y:S04]  /*20a70*/  LDL.LU R5, [R1+0x430] ;  /* 0x0004300001057983 */ /* 0x000f280000300800 */
[----:B------:R-:W4:Y:S04]  /*20a80*/  LDL.LU R9, [R1+0x434] ;  /* 0x0004340001097983 */ /* 0x000f280000300800 */
[----:B------:R-:W4:Y:S04]  /*20a90*/  LDL.LU R10, [R1+0x438] ;  /* 0x00043800010a7983 */ /* 0x000f280000300800 */
[----:B------:R-:W4:Y:S04]  /*20aa0*/  LDL.LU R11, [R1+0x43c] ;  /* 0x00043c00010b7983 */ /* 0x000f280000300800 */
[----:B------:R0:W-:Y:S04]  /*20ab0*/  STL [R1+0xc9c], R77 ;  /* 0x000c9c4d01007387 */ /* 0x0001e80000100800 */
[----:B0-----:R-:W4:Y:S04]  /*20ac0*/  LDL.LU R77, [R1+0x424] ;  /* 0x00042400014d7983 */ /* 0x001f280000300800 */
[----:B------:R0:W-:Y:S04]  /*20ad0*/  STL [R1+0xc98], R78 ;  /* 0x000c984e01007387 */ /* 0x0001e80000100800 */
[----:B0-----:R-:W4:Y:S04]  /*20ae0*/  LDL.LU R78, [R1+0x420] ;  /* 0x00042000014e7983 */ /* 0x001f280000300800 */
        /* <DEDUP_REMOVED lines=43> */
[----:B------:R0:W-:Y:S04]  /*20da0*/  STL [R1+0xbe8], R26 ;  /* 0x000be81a01007387 */ /* 0x0001e80000100800 */
        /* <DEDUP_REMOVED lines=8> */
[----:B-----5:R-:W-:Y:S04]  /*20e30*/  STL [R1+0xbc4], R2 ;  /* 0x000bc40201007387 */ /* 0x020fe80000100800 */
[----:B------:R1:W-:Y:S04]  /*20e40*/  STL [R1+0xbc0], R0 ;  /* 0x000bc00001007387 */ /* 0x0003e80000100800 */
        /* <DEDUP_REMOVED lines=9> */
[----:B--2---:R-:W-:-:S03]  /*20ee0*/  FADD R14, R7, R14 ;  /* 0x0000000e070e7221 */ /* 0x004fc60000000000 */
[----:B------:R-:W2:Y:S01]  /*20ef0*/  LDL.LU R33, [R1+0x3e4] ;  /* 0x0003e40001217983 */ /* 0x000ea20000300800 */
[----:B---3--:R-:W-:-:S03]  /*20f00*/  FADD R15, R8, R15 ;  /* 0x0000000f080f7221 */ /* 0x008fc60000000000 */
[----:B------:R-:W3:Y:S01]  /*20f10*/  LDL.LU R32, [R1+0x3e8] ;  /* 0x0003e80001207983 */ /* 0x000ee20000300800 */
[----:B----4-:R-:W-:-:S03]  /*20f20*/  FADD R16, R5, R16 ;  /* 0x0000001005107221 */ /* 0x010fc60000000000 */
[----:B------:R-:W3:Y:S01]  /*20f30*/  LDL.LU R47, [R1+0x440] ;  /* 0x00044000012f7983 */ /* 0x000ee20000300800 */
[----:B------:R-:W-:-:S03]  /*20f40*/  FADD R17, R9, R17 ;  /* 0x0000001109117221 */ /* 0x000fc60000000000 */
[----:B------:R-:W4:Y:S01]  /*20f50*/  LDL.LU R46, [R1+0x3ec] ;  /* 0x0003ec00012e7983 */ /* 0x000f220000300800 */
[----:B------:R-:W-:-:S03]  /*20f60*/  FADD R18, R10, R18 ;  /* 0x000000120a127221 */ /* 0x000fc60000000000 */
[----:B------:R-:W4:Y:S01]  /*20f70*/  LDL.LU R45, [R1+0x444] ;  /* 0x00044400012d7983 */ /* 0x000f220000300800 */
[----:B------:R-:W-:-:S03]  /*20f80*/  FADD R19, R11, R19 ;  /* 0x000000130b137221 */ /* 0x000fc60000000000 */
[----:B------:R-:W2:Y:S04]  /*20f90*/  LDL.LU R44, [R1+0x3f0] ;  /* 0x0003f000012c7983 */ /* 0x000ea80000300800 */
[----:B------:R-:W2:Y:S04]  /*20fa0*/  LDL.LU R43, [R1+0x448] ;  /* 0x00044800012b7983 */ /* 0x000ea80000300800 */
[----:B------:R-:W2:Y:S01]  /*20fb0*/  LDL.LU R42, [R1+0x3f4] ;  /* 0x0003f400012a7983 */ /* 0x000ea20000300800 */
[----:B------:R-:W-:-:S03]  /*20fc0*/  FADD R13, R77, R13 ;  /* 0x0000000d4d0d7221 */ /* 0x000fc60000000000 */
[----:B------:R-:W2:Y:S04]  /*20fd0*/  LDL.LU R41, [R1+0x44c] ;  /* 0x00044c0001297983 */ /* 0x000ea80000300800 */
[----:B------:R-:W2:Y:S04]  /*20fe0*/  LDL.LU R40, [R1+0x3f8] ;  /* 0x0003f80001287983 */ /* 0x000ea80000300800 */
[----:B------:R-:W2:Y:S04]  /*20ff0*/  LDL.LU R55, [R1+0x450] ;  /* 0x0004500001377983 */ /* 0x000ea80000300800 */
[----:B------:R-:W2:Y:S01]  /*21000*/  LDL.LU R54, [R1+0x3fc] ;  /* 0x0003fc0001367983 */ /* 0x000ea20000300800 */
[----:B------:R-:W-:-:S03]  /*21010*/  FADD R12, R78, R12 ;  /* 0x0000000c4e0c7221 */ /* 0x000fc60000000000 */
        /* <DEDUP_REMOVED lines=31> */
[----:B------:R-:W-:Y:S01]  /*21210*/  FADD R20, R26, R20 ;  /* 0x000000141a147221 */ /* 0x000fe20000000000 */
[----:B------:R-:W-:Y:S01]  /*21220*/  FADD R21, R25, R21 ;  /* 0x0000001519157221 */ /* 0x000fe20000000000 */
[----:B---3--:R-:W-:Y:S01]  /*21230*/  FADD R47, R32, R47 ;  /* 0x0000002f202f7221 */ /* 0x008fe20000000000 */
[----:B----4-:R-:W-:-:S04]  /*21240*/  FADD R45, R46, R45 ;  /* 0x0000002d2e2d7221 */ /* 0x010fc80000000000 */
[----:B------:R0:W-:Y:S01]  /*21250*/  STL [R1+0x440], R47 ;  /* 0x0004402f01007387 */ /* 0x0001e20000100800 */
[----:B--2---:R-:W-:-:S03]  /*21260*/  FADD R43, R44, R43 ;  /* 0x0000002b2c2b7221 */ /* 0x004fc60000000000 */
        /* <DEDUP_REMOVED lines=30> */
[----:B------:R4:W-:Y:S04]  /*21450*/  STL [R1+0x480], R79 ;  /* 0x0004804f01007387 */ /* 0x0009e80000100800 */
[----:B------:R4:W-:Y:S01]  /*21460*/  STL [R1+0x484], R77 ;  /* 0x0004844d01007387 */ /* 0x0009e20000100800 */
[----:B------:R-:W-:-:S03]  /*21470*/  FADD R8, R7, R8 ;  /* 0x0000000807087221 */ /* 0x000fc60000000000 */
[----:B-1----:R-:W4:Y:S04]  /*21480*/  LDL.LU R0, [R1+0x3bc] ;  /* 0x0003bc0001007983 */ /* 0x002f280000300800 */
[----:B------:R1:W-:Y:S01]  /*21490*/  STL [R1+0x488], R8 ;  /* 0x0004880801007387 */ /* 0x0003e20000100800 */
[----:B------:R-:W-:-:S03]  /*214a0*/  FADD R9, R5, R9 ;  /* 0x0000000905097221 */ /* 0x000fc60000000000 */
[----:B------:R-:W4:Y:S04]  /*214b0*/  LDL.LU R2, [R1+0x494] ;  /* 0x0004940001027983 */ /* 0x000f280000300800 */
[----:B------:R1:W-:Y:S01]  /*214c0*/  STL [R1+0x48c], R9 ;  /* 0x00048c0901007387 */ /* 0x0003e20000100800 */
[----:B------:R-:W-:-:S03]  /*214d0*/  FADD R11, R10, R11 ;  /* 0x0000000b0a0b7221 */ /* 0x000fc60000000000 */
[----:B------:R-:W4:Y:S04]  /*214e0*/  LDL.LU R3, [R1+0x380] ;  /* 0x0003800001037983 */ /* 0x000f280000300800 */
[----:B------:R1:W-:Y:S04]  /*214f0*/  STL [R1+0x490], R11 ;  /* 0x0004900b01007387 */ /* 0x0003e80000100800 */
[----:B------:R-:W4:Y:S04]  /*21500*/  LDL.LU R4, [R1+0x498] ;  /* 0x0004980001047983 */ /* 0x000f280000300800 */
[----:B------:R-:W4:Y:S04]  /*21510*/  LDL.LU R6, [R1+0x384] ;  /* 0x0003840001067983 */ /* 0x000f280000300800 */
[----:B------:R-:W4:Y:S04]  /*21520*/  LDL.LU R31, [R1+0x49c] ;  /* 0x00049c00011f7983 */ /* 0x000f280000300800 */
[----:B------:R-:W4:Y:S04]  /*21530*/  LDL.LU R30, [R1+0x388] ;  /* 0x00038800011e7983 */ /* 0x000f280000300800 */
[----:B------:R-:W4:Y:S01]  /*21540*/  LDL.LU R29, [R1+0x4a0] ;  /* 0x0004a000011d7983 */ /* 0x000f220000300800 */
[----:B------:R-:W-:-:S03]  /*21550*/  FADD R22, R24, R22 ;  /* 0x0000001618167221 */ /* 0x000fc60000000000 */
        /* <DEDUP_REMOVED lines=22> */
[----:B--2---:R-:W2:Y:S04]  /*216c0*/  LDL.LU R45, [R1+0x4c0] ;  /* 0x0004c000012d7983 */ /* 0x004ea80000300800 */
[----:B------:R-:W2:Y:S04]  /*216d0*/  LDL.LU R44, [R1+0x36c] ;  /* 0x00036c00012c7983 */ /* 0x000ea80000300800 */
[----:B---3--:R-:W3:Y:S04]  /*216e0*/  LDL.LU R43, [R1+0x4c4] ;  /* 0x0004c400012b7983 */ /* 0x008ee80000300800 */
[----:B------:R-:W3:Y:S04]  /*216f0*/  LDL.LU R42, [R1+0x370] ;  /* 0x00037000012a7983 */ /* 0x000ee80000300800 */
        /* <DEDUP_REMOVED lines=30> */
[----:B-1----:R-:W4:Y:S04]  /*218e0*/  LDL.LU R8, [R1+0x504] ;  /* 0x0005040001087983 */ /* 0x002f280000300800 */
[----:B------:R-:W4:Y:S04]  /*218f0*/  LDL.LU R5, [R1+0x330] ;  /* 0x0003300001057983 */ /* 0x000f280000300800 */
[----:B------:R-:W4:Y:S04]  /*21900*/  LDL.LU R9, [R1+0x508] ;  /* 0x0005080001097983 */ /* 0x000f280000300800 */
[----:B------:R-:W4:Y:S04]  /*21910*/  LDL.LU R10, [R1+0x334] ;  /* 0x00033400010a7983 */ /* 0x000f280000300800 */
[----:B------:R-:W4:Y:S01]  /*21920*/  LDL.LU R11, [R1+0x50c] ;  /* 0x00050c00010b7983 */ /* 0x000f220000300800 */
[----:B------:R-:W-:-:S05]  /*21930*/  FADD R2, R0, R2 ;  /* 0x0000000200027221 */ /* 0x000fca0000000000 */
[----:B------:R0:W-:Y:S01]  /*21940*/  STL [R1+0x494], R2 ;  /* 0x0004940201007387 */ /* 0x0001e20000100800 */
[----:B------:R-:W-:Y:S01]  /*21950*/  FADD R4, R3, R4 ;  /* 0x0000000403047221 */ /* 0x000fe20000000000 */
[----:B------:R-:W-:-:S04]  /*21960*/  FADD R31, R6, R31 ;  /* 0x0000001f061f7221 */ /* 0x000fc80000000000 */
        /* <DEDUP_REMOVED lines=53> */
[----:B------:R-:W4:Y:S04]  /*21cc0*/  LDL.LU R0, [R1+0x338] ;  /* 0x0003380001007983 */ /* 0x000f280000300800 */
[----:B------:R4:W-:Y:S01]  /*21cd0*/  STL [R1+0x504], R8 ;  /* 0x0005040801007387 */ /* 0x0009e20000100800 */
[----:B------:R-:W-:-:S03]  /*21ce0*/  FADD R9, R5, R9 ;  /* 0x0000000905097221 */ /* 0x000fc60000000000 */
[----:B0-----:R-:W4:Y:S04]  /*21cf0*/  LDL.LU R2, [R1+0x510] ;  /* 0x0005100001027983 */ /* 0x001f280000300800 */
[----:B------:R0:W-:Y:S01]  /*21d00*/  STL [R1+0x508], R9 ;  /* 0x0005080901007387 */ /* 0x0001e20000100800 */
[----:B------:R-:W-:-:S03]  /*21d10*/  FADD R11, R10, R11 ;  /* 0x0000000b0a0b7221 */ /* 0x000fc60000000000 */
[----:B------:R-:W4:Y:S04]  /*21d20*/  LDL.LU R3, [R1+0x33c] ;  /* 0x00033c0001037983 */ /* 0x000f280000300800 */
[----:B------:R0:W-:Y:S04]  /*21d30*/  STL [R1+0x50c], R11 ;  /* 0x00050c0b01007387 */ /* 0x0001e80000100800 */
        /* <DEDUP_REMOVED lines=556> */
[----:B------:R-:W-:Y:S01]  /*24000*/  STL [R1+0x700], R2 ;  /* 0x0007000201007387 */ /* 0x000fe20000100800 */
[----:B------:R-:W-:Y:S01]  /*24010*/  FADD R4, R3, R4 ;  /* 0x0000000403047221 */ /* 0x000fe20000000000 */
[----:B------:R-:W-:-:S04]  /*24020*/  FADD R31, R6, R31 ;  /* 0x0000001f061f7221 */ /* 0x000fc80000000000 */
[----:B------:R-:W-:Y:S01]  /*24030*/  STL [R1+0x704], R4 ;  /* 0x0007040401007387 */ /* 0x000fe20000100800 */
[----:B------:R-:W-:-:S03]  /*24040*/  FADD R29, R30, R29 ;  /* 0x0000001d1e1d7221 */ /* 0x000fc60000000000 */
[----:B------:R-:W-:Y:S01]  /*24050*/  STL [R1+0x708], R31 ;  /* 0x0007081f01007387 */ /* 0x000fe20000100800 */
[----:B------:R-:W-:-:S03]  /*24060*/  FADD R27, R28, R27 ;  /* 0x0000001b1c1b7221 */ /* 0x000fc60000000000 */
[----:B------:R-:W-:Y:S01]  /*24070*/  STL [R1+0x70c], R29 ;  /* 0x00070c1d01007387 */ /* 0x000fe20000100800 */
[----:B------:R-:W-:-:S03]  /*24080*/  FADD R25, R26, R25 ;  /* 0x000000191a197221 */ /* 0x000fc60000000000 */
        /* <DEDUP_REMOVED lines=44> */
[----:B------:R-:W-:Y:S04]  /*24350*/  STL [R1+0x768], R79 ;  /* 0x0007684f01007387 */ /* 0x000fe80000100800 */
[----:B------:R0:W-:Y:S01]  /*24360*/  STL [R1+0x76c], R77 ;  /* 0x00076c4d01007387 */ /* 0x0001e20000100800 */
[----:B------:R-:W-:-:S03]  /*24370*/  FADD R8, R7, R8 ;  /* 0x0000000807087221 */ /* 0x000fc60000000000 */
[----:B0-----:R-:W2:Y:S01]  /*24380*/  LDL.LU R77, [R1+0xa4] ;  /* 0x0000a400014d7983 */ /* 0x001ea20000300800 */
[----:B------:R-:W-:-:S03]  /*24390*/  FADD R9, R5, R9 ;  /* 0x0000000905097221 */ /* 0x000fc60000000000 */
[----:B------:R0:W-:Y:S04]  /*243a0*/  STL [R1+0x770], R8 ;  /* 0x0007700801007387 */ /* 0x0001e80000100800 */
[----:B------:R-:W2:Y:S01]  /*243b0*/  LDL.LU R78, [R1+0x77c] ;  /* 0x00077c00014e7983 */ /* 0x000ea20000300800 */
[----:B------:R-:W-:-:S03]  /*243c0*/  FADD R11, R10, R11 ;  /* 0x0000000b0a0b7221 */ /* 0x000fc60000000000 */
[----:B------:R1:W-:Y:S04]  /*243d0*/  STL [R1+0x774], R9 ;  /* 0x0007740901007387 */ /* 0x0003e80000100800 */
[----:B------:R-:W3:Y:S04]  /*243e0*/  LDL.LU R79, [R1+0xa8] ;  /* 0x0000a800014f7983 */ /* 0x000ee80000300800 */
[----:B------:R4:W-:Y:S04]  /*243f0*/  STL [R1+0x778], R11 ;  /* 0x0007780b01007387 */ /* 0x0009e80000100800 */
        /* <DEDUP_REMOVED lines=54> */
[----:B0-----:R-:W3:Y:S04]  /*24760*/  LDL.LU R8, [R1+0x7ec] ;  /* 0x0007ec0001087983 */ /* 0x001ee80000300800 */
[----:B------:R-:W3:Y:S04]  /*24770*/  LDL.LU R5, [R1+0x58] ;  /* 0x0000580001057983 */ /* 0x000ee80000300800 */
[----:B-1----:R-:W3:Y:S04]  /*24780*/  LDL.LU R9, [R1+0x7f0] ;  /* 0x0007f00001097983 */ /* 0x002ee80000300800 */
[----:B------:R-:W3:Y:S04]  /*24790*/  LDL.LU R10, [R1+0x5c] ;  /* 0x00005c00010a7983 */ /* 0x000ee80000300800 */
[----:B----4-:R-:W4:Y:S01]  /*247a0*/  LDL.LU R11, [R1+0x7f4] ;  /* 0x0007f400010b7983 */ /* 0x010f220000300800 */
[----:B--2---:R-:W-:-:S03]  /*247b0*/  FADD R78, R77, R78 ;  /* 0x0000004e4d4e7221 */ /* 0x004fc60000000000 */
[----:B------:R-:W2:Y:S04]  /*247c0*/  LDL.LU R77, [R1+0xc9c] ;  /* 0x000c9c00014d7983 */ /* 0x000ea80000300800 */
[----:B------:R0:W-:Y:S01]  /*247d0*/  STL [R1+0x77c], R78 ;  /* 0x00077c4e01007387 */ /* 0x0001e20000100800 */
[----:B---3--:R-:W-:-:S03]  /*247e0*/  FADD R64, R79, R64 ;  /* 0x000000404f407221 */ /* 0x008fc60000000000 */
[----:B0-----:R-:W3:Y:S04]  /*247f0*/  LDL.LU R78, [R1+0xc98] ;  /* 0x000c9800014e7983 */ /* 0x001ee80000300800 */
[----:B------:R-:W3:Y:S01]  /*24800*/  LDL.LU R79, [R1+0xc94] ;  /* 0x000c9400014f7983 */ /* 0x000ee20000300800 */
[----:B------:R-:W-:-:S03]  /*24810*/  FADD R66, R65, R66 ;  /* 0x0000004241427221 */ /* 0x000fc60000000000 */
[----:B------:R0:W-:Y:S01]  /*24820*/  STL [R1+0x780], R64 ;  /* 0x0007804001007387 */ /* 0x0001e20000100800 */
[----:B------:R-:W-:-:S03]  /*24830*/  FADD R68, R67, R68 ;  /* 0x0000004443447221 */ /* 0x000fc60000000000 */
[----:B0-----:R-:W3:Y:S04]  /*24840*/  LDL.LU R64, [R1+0xc90] ;  /* 0x000c900001407983 */ /* 0x001ee80000300800 */
[----:B------:R-:W3:Y:S01]  /*24850*/  LDL.LU R65, [R1+0xc8c] ;  /* 0x000c8c0001417983 */ /* 0x000ee20000300800 */
[----:B------:R-:W-:-:S03]  /*24860*/  FADD R70, R69, R70 ;  /* 0x0000004645467221 */ /* 0x000fc60000000000 */
[----:B------:R0:W-:Y:S01]  /*24870*/  STL [R1+0x784], R66 ;  /* 0x0007844201007387 */ /* 0x0001e20000100800 */
[----:B------:R-:W-:-:S03]  /*24880*/  FADD R56, R71, R56 ;  /* 0x0000003847387221 */ /* 0x000fc60000000000 */
[----:B0-----:R-:W3:Y:S04]  /*24890*/  LDL.LU R66, [R1+0xc88] ;  /* 0x000c880001427983 */ /* 0x001ee80000300800 */
[----:B------:R-:W3:Y:S04]  /*248a0*/  LDL.LU R67, [R1+0xc84] ;  /* 0x000c840001437983 */ /* 0x000ee80000300800 */
[----:B------:R0:W-:Y:S01]  /*248b0*/  STL [R1+0x788], R68 ;  /* 0x0007884401007387 */ /* 0x0001e20000100800 */
[----:B------:R-:W-:Y:S01]  /*248c0*/  FADD R58, R57, R58 ;  /* 0x0000003a393a7221 */ /* 0x000fe20000000000 */
[----:B------:R-:W-:-:S02]  /*248d0*/  FADD R60, R59, R60 ;  /* 0x0000003c3b3c7221 */ /* 0x000fc40000000000 */
[----:B0-----:R-:W3:Y:S04]  /*248e0*/  LDL.LU R68, [R1+0xc80] ;  /* 0x000c800001447983 */ /* 0x001ee80000300800 */
[----:B------:R-:W3:Y:S04]  /*248f0*/  LDL.LU R69, [R1+0xc7c] ;  /* 0x000c7c0001457983 */ /* 0x000ee80000300800 */
[----:B------:R0:W-:Y:S01]  /*24900*/  STL [R1+0x78c], R70 ;  /* 0x00078c4601007387 */ /* 0x0001e20000100800 */
[----:B------:R-:W-:-:S03]  /*24910*/  FADD R62, R61, R62 ;  /* 0x0000003e3d3e7221 */ /* 0x000fc60000000000 */
        /* <DEDUP_REMOVED lines=28> */
[----:B------:R-:W-:Y:S01]  /*24ae0*/  FADD R6, R4, R6 ;  /* 0x0000000604067221 */ /* 0x000fe20000000000 */
[----:B------:R-:W-:Y:S01]  /*24af0*/  FADD R30, R31, R30 ;  /* 0x0000001e1f1e7221 */ /* 0x000fe20000000000 */
[----:B------:R-:W-:Y:S01]  /*24b00*/  FADD R28, R29, R28 ;  /* 0x0000001c1d1c7221 */ /* 0x000fe20000000000 */
        /* <DEDUP_REMOVED lines=14> */
[----:B------:R-:W-:Y:S04]  /*24bf0*/  STL [R1+0x7b4], R0 ;  /* 0x0007b40001007387 */ /* 0x000fe80000100800 */
[----:B------:R-:W-:Y:S04]  /*24c00*/  STL [R1+0x7b8], R3 ;  /* 0x0007b80301007387 */ /* 0x000fe80000100800 */
[----:B------:R-:W-:Y:S01]  /*24c10*/  STL [R1+0x7bc], R6 ;  /* 0x0007bc0601007387 */ /* 0x000fe20000100800 */
[----:B------:R-:W-:-:S03]  /*24c20*/  FADD R46, R47, R46 ;  /* 0x0000002e2f2e7221 */ /* 0x000fc60000000000 */
[----:B------:R-:W-:Y:S01]  /*24c30*/  STL [R1+0x7c0], R30 ;  /* 0x0007c01e01007387 */ /* 0x000fe20000100800 */
[----:B------:R-:W-:-:S03]  /*24c40*/  FADD R44, R45, R44 ;  /* 0x0000002c2d2c7221 */ /* 0x000fc60000000000 */
[----:B------:R-:W-:Y:S01]  /*24c50*/  STL [R1+0x7c4], R28 ;  /* 0x0007c41c01007387 */ /* 0x000fe20000100800 */
[----:B------:R-:W-:-:S03]  /*24c60*/  FADD R42, R43, R42 ;  /* 0x0000002a2b2a7221 */ /* 0x000fc60000000000 */
[----:B------:R-:W-:Y:S04]  /*24c70*/  STL [R1+0x7c8], R26 ;  /* 0x0007c81a01007387 */ /* 0x000fe80000100800 */
[----:B------:R-:W-:Y:S01]  /*24c80*/  STL [R1+0x7cc], R24 ;  /* 0x0007cc1801007387 */ /* 0x000fe20000100800 */
[----:B------:R-:W-:-:S03]  /*24c90*/  FADD R8, R7, R8 ;  /* 0x0000000807087221 */ /* 0x000fc60000000000 */
[----:B------:R-:W-:Y:S04]  /*24ca0*/  STL [R1+0x7d0], R38 ;  /* 0x0007d02601007387 */ /* 0x000fe80000100800 */
[----:B------:R-:W-:Y:S01]  /*24cb0*/  STL [R1+0x7d4], R36 ;  /* 0x0007d42401007387 */ /* 0x000fe20000100800 */
[----:B------:R-:W-:-:S03]  /*24cc0*/  FADD R9, R5, R9 ;  /* 0x0000000905097221 */ /* 0x000fc60000000000 */
[----:B------:R-:W-:Y:S04]  /*24cd0*/  STL [R1+0x7d8], R34 ;  /* 0x0007d82201007387 */ /* 0x000fe80000100800 */
[----:B------:R-:W-:Y:S01]  /*24ce0*/  STL [R1+0x7dc], R32 ;  /* 0x0007dc2001007387 */ /* 0x000fe20000100800 */
[----:B----4-:R-:W-:-:S03]  /*24cf0*/  FADD R11, R10, R11 ;  /* 0x0000000b0a0b7221 */ /* 0x010fc60000000000 */
[----:B------:R-:W-:Y:S04]  /*24d00*/  STL [R1+0x7e0], R46 ;  /* 0x0007e02e01007387 */ /* 0x000fe80000100800 */
[----:B------:R-:W-:Y:S04]  /*24d10*/  STL [R1+0x7e4], R44 ;  /* 0x0007e42c01007387 */ /* 0x000fe80000100800 */
[----:B------:R0:W-:Y:S04]  /*24d20*/  STL [R1+0x7e8], R42 ;  /* 0x0007e82a01007387 */ /* 0x0001e80000100800 */
[----:B0-----:R-:W4:Y:S04]  /*24d30*/  LDL.LU R42, [R1+0x20] ;  /* 0x00002000012a7983 */ /* 0x001f280000300800 */
[----:B------:R0:W-:Y:S04]  /*24d40*/  STL [R1+0x7ec], R8 ;  /* 0x0007ec0801007387 */ /* 0x0001e80000100800 */
[----:B------:R-:W4:Y:S04]  /*24d50*/  LDL.LU R29, [R1+0x7f8] ;  /* 0x0007f800011d7983 */ /* 0x000f280000300800 */
[----:B------:R1:W-:Y:S04]  /*24d60*/  STL [R1+0x7f0], R9 ;  /* 0x0007f00901007387 */ /* 0x0003e80000100800 */
[----:B------:R-:W2:Y:S04]  /*24d70*/  LDL.LU R0, [R1+0x24] ;  /* 0x0000240001007983 */ /* 0x000ea80000300800 */
[----:B------:R1:W-:Y:S04]  /*24d80*/  STL [R1+0x7f4], R11 ;  /* 0x0007f40b01007387 */ /* 0x0003e80000100800 */
[----:B------:R-:W2:Y:S04]  /*24d90*/  LDL.LU R30, [R1+0x7fc] ;  /* 0x0007fc00011e7983 */ /* 0x000ea80000300800 */
        /* <DEDUP_REMOVED lines=10> */
[----:B------:R-:W3:Y:S04]  /*24e40*/  LDL.LU R43, [R1+0x3c] ;  /* 0x00003c00012b7983 */ /* 0x000ee80000300800 */
[----:B------:R-:W3:Y:S04]  /*24e50*/  LDL.LU R11, [R1+0x814] ;  /* 0x00081400010b7983 */ /* 0x000ee80000300800 */
[----:B------:R-:W3:Y:S04]  /*24e60*/  LDL.LU R44, [R1] ;  /* 0x00000000012c7983 */ /* 0x000ee80000300800 */
        /* <DEDUP_REMOVED lines=16> */
[----:B----4-:R-:W-:-:S03]  /*24f70*/  FADD R29, R42, R29 ;  /* 0x0000001d2a1d7221 */ /* 0x010fc60000000000 */
[----:B------:R-:W4:Y:S04]  /*24f80*/  LDL.LU R42, [R1+0xc28] ;  /* 0x000c2800012a7983 */ /* 0x000f280000300800 */
[----:B------:R0:W-:Y:S01]  /*24f90*/  STL [R1+0x7f8], R29 ;  /* 0x0007f81d01007387 */ /* 0x0001e20000100800 */
[----:B--2---:R-:W-:-:S03]  /*24fa0*/  FADD R30, R0, R30 ;  /* 0x0000001e001e7221 */ /* 0x004fc60000000000 */
[----:B0-----:R-:W2:Y:S04]  /*24fb0*/  LDL.LU R29, [R1+0x83c] ;  /* 0x00083c00011d7983 */ /* 0x001ea80000300800 */
[----:B------:R0:W-:Y:S01]  /*24fc0*/  STL [R1+0x7fc], R30 ;  /* 0x0007fc1e01007387 */ /* 0x0001e20000100800 */
[----:B---3--:R-:W-:-:S03]  /*24fd0*/  FADD R31, R2, R31 ;  /* 0x0000001f021f7221 */ /* 0x008fc60000000000 */
[----:B0-----:R-:W3:Y:S01]  /*24fe0*/  LDL.LU R30, [R1+0x840] ;  /* 0x00084000011e7983 */ /* 0x001ee20000300800 */
[----:B------:R-:W-:-:S03]  /*24ff0*/  FADD R6, R3, R6 ;  /* 0x0000000603067221 */ /* 0x000fc60000000000 */
[----:B------:R0:W-:Y:S01]  /*25000*/  STL [R1+0x800], R31 ;  /* 0x0008001f01007387 */ /* 0x0001e20000100800 */
[----:B------:R-:W-:-:S03]  /*25010*/  FADD R7, R4, R7 ;  /* 0x0000000704077221 */ /* 0x000fc60000000000 */
[----:B0-----:R-:W4:Y:S04]  /*25020*/  LDL.LU R31, [R1+0x844] ;  /* 0x00084400011f7983 */ /* 0x001f280000300800 */
[----:B------:R0:W-:Y:S04]  /*25030*/  STL [R1+0x804], R6 ;  /* 0x0008040601007387 */ /* 0x0001e80000100800 */
[----:B0-----:R-:W4:Y:S04]  /*25040*/  LDL.LU R6, [R1+0x848] ;  /* 0x0008480001067983 */ /* 0x001f280000300800 */
[----:B------:R-:W4:Y:S04]  /*25050*/  LDL.LU R4, [R1+0x84c] ;  /* 0x00084c0001047983 */ /* 0x000f280000300800 */
[----:B------:R-:W4:Y:S01]  /*25060*/  LDL.LU R3, [R1+0x850] ;  /* 0x0008500001037983 */ /* 0x000f220000300800 */
[----:B------:R-:W-:Y:S01]  /*25070*/  FADD R5, R8, R5 ;  /* 0x0000000508057221 */ /* 0x000fe20000000000 */
[----:B------:R-:W-:-:S02]  /*25080*/  FADD R10, R9, R10 ;  /* 0x0000000a090a7221 */ /* 0x000fc40000000000 */
[----:B------:R0:W-:Y:S04]  /*25090*/  STL [R1+0x808], R7 ;  /* 0x0008080701007387 */ /* 0x0001e80000100800 */
[----:B------:R-:W4:Y:S04]  /*250a0*/  LDL.LU R0, [R1+0x870] ;  /* 0x0008700001007983 */ /* 0x000f280000300800 */
[----:B------:R1:W-:Y:S01]  /*250b0*/  STL [R1+0x80c], R5 ;  /* 0x00080c0501007387 */ /* 0x0003e20000100800 */
[----:B------:R-:W-:-:S03]  /*250c0*/  FADD R11, R43, R11 ;  /* 0x0000000b2b0b7221 */ /* 0x000fc60000000000 */
[----:B------:R-:W4:Y:S04]  /*250d0*/  LDL.LU R2, [R1+0x874] ;  /* 0x0008740001027983 */ /* 0x000f280000300800 */
[----:B0-----:R-:W4:Y:S04]  /*250e0*/  LDL.LU R7, [R1+0x878] ;  /* 0x0008780001077983 */ /* 0x001f280000300800 */
[----:B------:R0:W-:Y:S01]  /*250f0*/  STL [R1+0x810], R10 ;  /* 0x0008100a01007387 */ /* 0x0001e20000100800 */
[----:B------:R-:W-:-:S03]  /*25100*/  FADD R45, R44, R45 ;  /* 0x0000002d2c2d7221 */ /* 0x000fc60000000000 */
[----:B------:R-:W4:Y:S04]  /*25110*/  LDL.LU R8, [R1+0x87c] ;  /* 0x00087c0001087983 */ /* 0x000f280000300800 */
[----:B-1----:R-:W4:Y:S04]  /*25120*/  LDL.LU R5, [R1+0x880] ;  /* 0x0008800001057983 */ /* 0x002f280000300800 */
[----:B------:R-:W4:Y:S01]  /*25130*/  LDL.LU R9, [R1+0x884] ;  /* 0x0008840001097983 */ /* 0x000f220000300800 */
[----:B------:R-:W-:-:S03]  /*25140*/  FADD R47, R46, R47 ;  /* 0x0000002f2e2f7221 */ /* 0x000fc60000000000 */
[----:B0-----:R-:W4:Y:S04]  /*25150*/  LDL.LU R10, [R1+0x888] ;  /* 0x00088800010a7983 */ /* 0x001f280000300800 */
[----:B------:R-:W4:Y:S04]  /*25160*/  LDL.LU R43, [R1+0xc24] ;  /* 0x000c2400012b7983 */ /* 0x000f280000300800 */
[----:B------:R0:W-:Y:S01]  /*25170*/  STL [R1+0x814], R11 ;  /* 0x0008140b01007387 */ /* 0x0001e20000100800 */
[----:B------:R-:W-:Y:S01]  /*25180*/  FADD R33, R32, R33 ;  /* 0x0000002120217221 */ /* 0x000fe20000000000 */
[----:B------:R-:W-:-:S02]  /*25190*/  FADD R35, R34, R35 ;  /* 0x0000002322237221 */ /* 0x000fc40000000000 */
[----:B0-----:R-:W4:Y:S04]  /*251a0*/  LDL.LU R11, [R1+0x88c] ;  /* 0x00088c00010b7983 */ /* 0x001f280000300800 */
[----:B------:R-:W4:Y:S04]  /*251b0*/  LDL.LU R44, [R1+0xc20] ;  /* 0x000c2000012c7983 */ /* 0x000f280000300800 */
[----:B------:R0:W-:Y:S01]  /*251c0*/  STL [R1+0x818], R45 ;  /* 0x0008182d01007387 */ /* 0x0001e20000100800 */
[----:B------:R-:W-:-:S03]  /*251d0*/  FADD R37, R36, R37 ;  /* 0x0000002524257221 */ /* 0x000fc60000000000 */
        /* <DEDUP_REMOVED lines=15> */
[----:B------:R0:W-:Y:S04]  /*252d0*/  STL [R1+0x828], R37 ;  /* 0x0008282501007387 */ /* 0x0001e80000100800 */
        /* <DEDUP_REMOVED lines=10> */
[----:B------:R0:W-:Y:S04]  /*25380*/  STL [R1+0x838], R28 ;  /* 0x0008381c01007387 */ /* 0x0001e80000100800 */
[----:B0-----:R-:W4:Y:S04]  /*25390*/  LDL.LU R28, [R1+0xbe0] ;  /* 0x000be000011c7983 */ /* 0x001f280000300800 */
[----:B------:R-:W4:Y:S01]  /*253a0*/  LDL.LU R224, [R1+0x86c] ;  /* 0x00086c0001e07983 */ /* 0x000f220000300800 */
[----:B--2---:R-:W-:-:S05]  /*253b0*/  FADD R29, R225, R29 ;  /* 0x0000001de11d7221 */ /* 0x004fca0000000000 */
[----:B------:R0:W-:Y:S01]  /*253c0*/  STL [R1+0x83c], R29 ;  /* 0x00083c1d01007387 */ /* 0x0001e20000100800 */
[----:B---3--:R-:W-:-:S03]  /*253d0*/  FADD R30, R226, R30 ;  /* 0x0000001ee21e7221 */ /* 0x008fc60000000000 */
[----:B0-----:R-:W2:Y:S04]  /*253e0*/  LDL.LU R29, [R1+0xbdc] ;  /* 0x000bdc00011d7983 */ /* 0x001ea80000300800 */
[----:B------:R-:W3:Y:S04]  /*253f0*/  LDL.LU R225, [R1+0x868] ;  /* 0x0008680001e17983 */ /* 0x000ee80000300800 */
[----:B------:R0:W-:Y:S01]  /*25400*/  STL [R1+0x840], R30 ;  /* 0x0008401e01007387 */ /* 0x0001e20000100800 */
[----:B----4-:R-:W-:-:S03]  /*25410*/  FADD R31, R227, R31 ;  /* 0x0000001fe31f7221 */ /* 0x010fc60000000000 */
[----:B0-----:R-:W4:Y:S04]  /*25420*/  LDL.LU R30, [R1+0xbd8] ;  /* 0x000bd800011e7983 */ /* 0x001f280000300800 */
[----:B------:R-:W2:Y:S01]  /*25430*/  LDL.LU R226, [R1+0x864] ;  /* 0x0008640001e27983 */ /* 0x000ea20000300800 */
[----:B------:R-:W-:-:S03]  /*25440*/  FADD R6, R228, R6 ;  /* 0x00000006e4067221 */ /* 0x000fc60000000000 */
[----:B------:R0:W-:Y:S01]  /*25450*/  STL [R1+0x844], R31 ;  /* 0x0008441f01007387 */ /* 0x0001e20000100800 */
[----:B------:R-:W-:Y:S01]  /*25460*/  FADD R4, R229, R4 ;  /* 0x00000004e5047221 */ /* 0x000fe20000000000 */
[----:B------:R-:W-:Y:S02]  /*25470*/  FADD R3, R230, R3 ;  /* 0x00000003e6037221 */ /* 0x000fe40000000000 */
[----:B0-----:R-:W4:Y:S04]  /*25480*/  LDL.LU R31, [R1+0xbd4] ;  /* 0x000bd400011f7983 */ /* 0x001f280000300800 */
[----:B------:R-:W4:Y:S04]  /*25490*/  LDL.LU R227, [R1+0x860] ;  /* 0x0008600001e37983 */ /* 0x000f280000300800 */
[----:B------:R0:W-:Y:S04]  /*254a0*/  STL [R1+0x848], R6 ;  /* 0x0008480601007387 */ /* 0x0001e80000100800 */
[----:B0-----:R0:W5:Y:S04]  /*254b0*/  LDL.LU R6, [R1+0xbd0] ;  /* 0x000bd00001067983 */ /* 0x0011680000300800 */
[----:B------:R-:W4:Y:S04]  /*254c0*/  LDL.LU R228, [R1+0x85c] ;  /* 0x00085c0001e47983 */ /* 0x000f280000300800 */
[----:B------:R1:W-:Y:S04]  /*254d0*/  STL [R1+0x84c], R4 ;  /* 0x00084c0401007387 */ /* 0x0003e80000100800 */
[----:B-1----:R0:W5:Y:S04]  /*254e0*/  LDL.LU R4, [R1+0xbcc] ;  /* 0x000bcc0001047983 */ /* 0x0021680000300800 */
[----:B------:R-:W4:Y:S04]  /*254f0*/  LDL.LU R229, [R1+0x858] ;  /* 0x0008580001e57983 */ /* 0x000f280000300800 */
[----:B------:R1:W-:Y:S04]  /*25500*/  STL [R1+0x850], R3 ;  /* 0x0008500301007387 */ /* 0x0003e80000100800 */
[----:B-1----:R0:W5:Y:S04]  /*25510*/  LDL.LU R3, [R1+0xbc8] ;  /* 0x000bc80001037983 */ /* 0x0021680000300800 */
[----:B------:R-:W4:Y:S01]  /*25520*/  LDL.LU R230, [R1+0x854] ;  /* 0x0008540001e67983 */ /* 0x000f220000300800 */
[----:B------:R-:W-:Y:S01]  /*25530*/  FADD R0, R222, R0 ;  /* 0x00000000de007221 */ /* 0x000fe20000000000 */
[----:B------:R-:W-:Y:S01]  /*25540*/  FADD R2, R223, R2 ;  /* 0x00000002df027221 */ /* 0x000fe20000000000 */
[----:B------:R-:W-:Y:S01]  /*25550*/  FADD R7, R208, R7 ;  /* 0x00000007d0077221 */ /* 0x000fe20000000000 */
[----:B------:R-:W-:Y:S01]  /*25560*/  FADD R8, R209, R8 ;  /* 0x00000008d1087221 */ /* 0x000fe20000000000 */
[----:B------:R-:W-:Y:S01]  /*25570*/  FADD R224, R221, R224 ;  /* 0x000000e0dde07221 */ /* 0x000fe20000000000 */
[----:B---3--:R-:W-:Y:S01]  /*25580*/  FADD R225, R220, R225 ;  /* 0x000000e1dce17221 */ /* 0x008fe20000000000 */
[----:B--2---:R-:W-:Y:S01]  /*25590*/  FADD R226, R219, R226 ;  /* 0x000000e2dbe27221 */ /* 0x004fe20000000000 */
[----:B----4-:R-:W-:Y:S01]  /*255a0*/  FADD R227, R218, R227 ;  /* 0x000000e3dae37221 */ /* 0x010fe20000000000 */
[----:B------:R-:W-:Y:S01]  /*255b0*/  FADD R228, R217, R228 ;  /* 0x000000e4d9e47221 */ /* 0x000fe20000000000 */
[----:B------:R-:W-:Y:S01]  /*255c0*/  FADD R229, R216, R229 ;  /* 0x000000e5d8e57221 */ /* 0x000fe20000000000 */
[----:B------:R-:W-:-:S05]  /*255d0*/  FADD R230, R231, R230 ;  /* 0x000000e6e7e67221 */ /* 0x000fca0000000000 */
        /* <DEDUP_REMOVED lines=9> */
[----:B------:R2:W-:Y:S04]  /*25670*/  STL [R1+0x878], R7 ;  /* 0x0008780701007387 */ /* 0x0005e80000100800 */
[----:B------:R3:W-:Y:S04]  /*25680*/  STL [R1+0x87c], R8 ;  /* 0x00087c0801007387 */ /* 0x0007e80000100800 */
[----:B-1----:R-:W4:Y:S01]  /*25690*/  LDL.LU R2, [R1+0x890] ;  /* 0x0008900001027983 */ /* 0x002f220000300800 */
[----:B------:R-:W-:Y:S01]  /*256a0*/  FADD R5, R210, R5 ;  /* 0x00000005d2057221 */ /* 0x000fe20000000000 */
[----:B------:R-:W-:Y:S01]  /*256b0*/  FADD R9, R211, R9 ;  /* 0x00000009d3097221 */ /* 0x000fe20000000000 */
[----:B------:R-:W-:Y:S01]  /*256c0*/  FADD R10, R212, R10 ;  /* 0x0000000ad40a7221 */ /* 0x000fe20000000000 */
[----:B------:R-:W-:-:S02]  /*256d0*/  FADD R11, R213, R11 ;  /* 0x0000000bd50b7221 */ /* 0x000fc40000000000 */
[----:B------:R1:W-:Y:S04]  /*256e0*/  STL [R1+0x880], R5 ;  /* 0x0008800501007387 */ /* 0x0003e80000100800 */
[----:B------:R0:W-:Y:S04]  /*256f0*/  STL [R1+0x884], R9 ;  /* 0x0008840901007387 */ /* 0x0001e80000100800 */
[----:B------:R-:W4:Y:S04]  /*25700*/  LDL.LU R0, [R1+0x894] ;  /* 0x0008940001007983 */ /* 0x000f280000300800 */
[----:B------:R0:W-:Y:S04]  /*25710*/  STL [R1+0x888], R10 ;  /* 0x0008880a01007387 */ /* 0x0001e80000100800 */
[----:B------:R-:W4:Y:S04]  /*25720*/  LDL.LU R213, [R1+0x89c] ;  /* 0x00089c0001d57983 */ /* 0x000f280000300800 */
[----:B------:R-:W4:Y:S04]  /*25730*/  LDL.LU R212, [R1+0x8a0] ;  /* 0x0008a00001d47983 */ /* 0x000f280000300800 */
        /* <DEDUP_REMOVED lines=22> */
[----:B---3--:R-:W3:Y:S04]  /*258a0*/  LDL.LU R8, [R1+0x8f8] ;  /* 0x0008f80001087983 */ /* 0x008ee80000300800 */
[----:B-1----:R-:W3:Y:S04]  /*258b0*/  LDL.LU R5, [R1+0x8fc] ;  /* 0x0008fc0001057983 */ /* 0x002ee80000300800 */
[----:B0-----:R-:W3:Y:S04]  /*258c0*/  LDL.LU R9, [R1+0x900] ;  /* 0x0009000001097983 */ /* 0x001ee80000300800 */
[----:B------:R-:W3:Y:S04]  /*258d0*/  LDL.LU R10, [R1+0x904] ;  /* 0x00090400010a7983 */ /* 0x000ee80000300800 */
[----:B------:R-:W3:Y:S01]  /*258e0*/  LDL.LU R11, [R1+0x908] ;  /* 0x00090800010b7983 */ /* 0x000ee20000300800 */
[----:B----4-:R-:W-:-:S05]  /*258f0*/  FADD R2, R214, R2 ;  /* 0x00000002d6027221 */ /* 0x010fca0000000000 */
[----:B------:R0:W-:Y:S04]  /*25900*/  STL [R1+0x890], R2 ;  /* 0x0008900201007387 */ /* 0x0001e80000100800 */
[----:B0-----:R0:W5:Y:S04]  /*25910*/  LDL.LU R2, [R1+0xbc4] ;  /* 0x000bc40001027983 */ /* 0x0011680000300800 */
[----:B------:R-:W4:Y:S01]  /*25920*/  LDL.LU R214, [R1+0x898] ;  /* 0x0008980001d67983 */ /* 0x000f220000300800 */
[----:B------:R-:W-:Y:S01]  /*25930*/  FADD R0, R215, R0 ;  /* 0x00000000d7007221 */ /* 0x000fe20000000000 */
[----:B------:R-:W-:-:S04]  /*25940*/  FADD R213, R201, R213 ;  /* 0x000000d5c9d57221 */ /* 0x000fc80000000000 */
[----:B------:R1:W-:Y:S01]  /*25950*/  STL [R1+0x894], R0 ;  /* 0x0008940001007387 */ /* 0x0003e20000100800 */
[----:B------:R-:W-:Y:S01]  /*25960*/  FADD R212, R202, R212 ;  /* 0x000000d4cad47221 */ /* 0x000fe20000000000 */
[----:B------:R-:W-:Y:S02]  /*25970*/  FADD R211, R203, R211 ;  /* 0x000000d3cbd37221 */ /* 0x000fe40000000000 */
[----:B-1----:R0:W5:Y:S01]  /*25980*/  LDL.LU R0, [R1+0xbc0] ;  /* 0x000bc00001007983 */ /* 0x0021620000300800 */
[----:B------:R-:W-:Y:S01]  /*25990*/  FADD R210, R204, R210 ;  /* 0x000000d2ccd27221 */ /* 0x000fe20000000000 */
        /* <DEDUP_REMOVED lines=18> */
[----:B--2---:R-:W-:Y:S01]  /*25ac0*/  FADD R7, R191, R7 ;  /* 0x00000007bf077221 */ /* 0x004fe20000000000 */
[----:B---3--:R-:W-:Y:S01]  /*25ad0*/  FADD R8, R176, R8 ;  /* 0x00000008b0087221 */ /* 0x008fe20000000000 */
[----:B------:R-:W-:Y:S01]  /*25ae0*/  FADD R5, R177, R5 ;  /* 0x00000005b1057221 */ /* 0x000fe20000000000 */
[----:B------:R-:W-:Y:S01]  /*25af0*/  FADD R9, R178, R9 ;  /* 0x00000009b2097221 */ /* 0x000fe20000000000 */
[----:B------:R-:W-:Y:S01]  /*25b00*/  FADD R10, R179, R10 ;  /* 0x0000000ab30a7221 */ /* 0x000fe20000000000 */
[----:B------:R-:W-:Y:S01]  /*25b10*/  FADD R11, R180, R11 ;  /* 0x0000000bb40b7221 */ /* 0x000fe20000000000 */
[----:B----4-:R-:W-:-:S05]  /*25b20*/  FADD R214, R200, R214 ;  /* 0x000000d6c8d67221 */ /* 0x010fca0000000000 */
[----:B------:R1:W-:Y:S04]  /*25b30*/  STL [R1+0x898], R214 ;  /* 0x000898d601007387 */ /* 0x0003e80000100800 */
        /* <DEDUP_REMOVED lines=25> */
[----:B------:R-:W4:Y:S04]  /*25cd0*/  LDL.LU R200, [R1+0x90c] ;  /* 0x00090c0001c87983 */ /* 0x000f280000300800 */
[----:B------:R0:W-:Y:S04]  /*25ce0*/  STL [R1+0x900], R9 ;  /* 0x0009000901007387 */ /* 0x0001e80000100800 */
[----:B------:R-:W4:Y:S04]  /*25cf0*/  LDL.LU R215, [R1+0x910] ;  /* 0x0009100001d77983 */ /* 0x000f280000300800 */
[----:B------:R0:W-:Y:S04]  /*25d00*/  STL [R1+0x904], R10 ;  /* 0x0009040a01007387 */ /* 0x0001e80000100800 */
[----:B-1----:R-:W4:Y:S04]  /*25d10*/  LDL.LU R214, [R1+0x914] ;  /* 0x0009140001d67983 */ /* 0x002f280000300800 */
[----:B------:R1:W-:Y:S04]  /*25d20*/  STL [R1+0x908], R11 ;  /* 0x0009080b01007387 */ /* 0x0003e80000100800 */
[----:B--2---:R-:W2:Y:S04]  /*25d30*/  LDL.LU R213, [R1+0x918] ;  /* 0x0009180001d57983 */ /* 0x004ea80000300800 */
[----:B---3--:R-:W3:Y:S04]  /*25d40*/  LDL.LU R212, [R1+0x91c] ;  /* 0x00091c0001d47983 */ /* 0x008ee80000300800 */
[----:B----4-:R-:W4:Y:S04]  /*25d50*/  LDL.LU R211, [R1+0x920] ;  /* 0x0009200001d37983 */ /* 0x010f280000300800 */
        /* <DEDUP_REMOVED lines=24> */
[----:B-1----:R-:W4:Y:S01]  /*25ee0*/  LDL.LU R11, [R1+0x984] ;  /* 0x00098400010b7983 */ /* 0x002f220000300800 */
[----:B------:R-:W-:Y:S01]  /*25ef0*/  FADD R200, R181, R200 ;  /* 0x000000c8b5c87221 */ /* 0x000fe20000000000 */
[----:B------:R-:W-:-:S04]  /*25f00*/  FADD R215, R182, R215 ;  /* 0x000000d7b6d77221 */ /* 0x000fc80000000000 */
        /* <DEDUP_REMOVED lines=91> */
[----:B------:R-:W-:Y:S01]  /*264c0*/  FADD R200, R148, R200 ;  /* 0x000000c894c87221 */ /* 0x000fe20000000000 */
        /* <DEDUP_REMOVED lines=335> */
[----:B------:R-:W-:Y:S01]  /*279c0*/  FADD R10, R30, R10 ;  /* 0x0000000a1e0a7221 */ /* 0x000fe20000000000 */
[----:B------:R-:W-:-:S05]  /*279d0*/  FADD R11, R11, R31 ;  /* 0x0000001f0b0b7221 */ /* 0x000fca0000000000 */
[----:B------:R0:W-:Y:S04]  /*279e0*/  STL [R1+0xb74], R11 ;  /* 0x000b740b01007387 */ /* 0x0001e80000100800 */
[----:B------:R0:W-:Y:S04]  /*279f0*/  STL [R1+0xb6c], R9 ;  /* 0x000b6c0901007387 */ /* 0x0001e80000100800 */
[----:B------:R0:W-:Y:S02]  /*27a00*/  STL [R1+0xb70], R10 ;  /* 0x000b700a01007387 */ /* 0x0001e40000100800 */
.L_x_32:
[----:B0-----:R-:W0:Y:S02]  /*27a10*/  LDC R5, c[0x0][0x28c] ;  /* 0x0000a300ff057b82 */ /* 0x001e240000000800 */
[----:B0-----:R-:W-:-:S13]  /*27a20*/  ISETP.GE.AND P0, PT, R5, 0x1, PT ;  /* 0x000000010500780c */ /* 0x001fda0003f06270 */
[----:B------:R-:W-:Y:S05]  /*27a30*/  @!P0 BRA `(.L_x_33) ;  /* 0x00000000007c8947 */ /* 0x000fea0003800000 */
[----:B------:R-:W2:Y:S02]  /*27a40*/  LDL R7, [R1+0xb9c] ;  /* 0x000b9c0001077983 */ /* 0x000ea40000100800 */
[----:B--2---:R-:W-:-:S13]  /*27a50*/  R2UR UR4, R7 ;  /* 0x00000000070472ca */ /* 0x004fda00000e0000 */
[----:B------:R-:W-:-:S06]  /*27a60*/  UISETP.NE.AND UP0, UPT, UR4, 0x3, UPT ;  /* 0x000000030400788c */ /* 0x000fcc000bf05270 */
[----:B------:R-:W-:-:S13]  /*27a70*/  PLOP3.LUT P0, PT, PT, PT, UP0, 0x80, 0x0 ;  /* 0x000000000000781c */ /* 0x000fda0003f0f008 */
[----:B------:R-:W-:Y:S05]  /*27a80*/  @!P0 BRA `(.L_x_34) ;  /* 0x0000000000048947 */ /* 0x000fea0003800000 */
[----:B------:R-:W-:Y:S01]  /*27a90*/  BPT.TRAP 0x1 ;  /* 0x000000040000795c */ /* 0x000fe20000300000 */
.L_x_34:
[----:B------:R-:W2:Y:S04]  /*27aa0*/  LDL R5, [R1+0xb98] ;  /* 0x000b980001057983 */ /* 0x000ea80000100800 */
[----:B------:R-:W3:Y:S04]  /*27ab0*/  LDL R10, [R1+0xbbc] ;  /* 0x000bbc00010a7983 */ /* 0x000ee80000100800 */
[----:B------:R-:W4:Y:S04]  /*27ac0*/  LDL R9, [R1+0xbb4] ;  /* 0x000bb40001097983 */ /* 0x000f280000100800 */
[----:B------:R-:W4:Y:S04]  /*27ad0*/  LDL R8, [R1+0xba4] ;  /* 0x000ba40001087983 */ /* 0x000f280000100800 */
[----:B------:R-:W4:Y:S01]  /*27ae0*/  LDL R7, [R1+0xba0] ;  /* 0x000ba00001077983 */ /* 0x000f220000100800 */
[----:B-----5:R-:W-:-:S02]  /*27af0*/  R2UR UR6, R6 ;  /* 0x00000000060672ca */ /* 0x020fc400000e0000 */
[----:B--2---:R-:W-:Y:S02]  /*27b00*/  ISETP.NE.AND P0, PT, R5, RZ, PT ;  /* 0x000000ff0500720c */ /* 0x004fe40003f05270 */
[----:B---3--:R-:W-:Y:S02]  /*27b10*/  R2UR UR8, R10 ;  /* 0x000000000a0872ca */ /* 0x008fe400000e0000 */
[----:B----4-:R-:W-:-:S09]  /*27b20*/  R2UR UR7, R9 ;  /* 0x00000000090772ca */ /* 0x010fd200000e0000 */
[----:B------:R-:W-:Y:S02]  /*27b30*/  VOTEU.ANY UP0, P0 ;  /* 0x00000000003f7886 */ /* 0x000fe40000000100 */
[----:B------:R-:W-:-:S04]  /*27b40*/  UISETP.LT.AND UP1, UPT, UR8, 0x1, UPT ;  /* 0x000000010800788c */ /* 0x000fc8000bf21270 */
[----:B------:R-:W-:-:S04]  /*27b50*/  @UP0 USEL UR4, UR8, 0x1, UP1 ;  /* 0x0000000108040887 */ /* 0x000fc80008800000 */
[----:B------:R-:W-:Y:S01]  /*27b60*/  @UP0 UIADD3 UR4, UR7, UR8, -UR4 ;  /* 0x0000000807040290 */ /* 0x000fe2000fffe804 */
[----:B------:R-:W-:-:S05]  /*27b70*/  R2UR UR5, R8 ;  /* 0x00000000080572ca */ /* 0x000fca00000e0000 */
[----:B------:R-:W-:-:S04]  /*27b80*/  IMAD.U32 R6, RZ, RZ, UR4 ;  /* 0x00000004ff067e24 */ /* 0x000fc8000f8e00ff */
[----:B------:R-:W-:Y:S02]  /*27b90*/  @P0 IMAD.SHL.U32 R6, R6, 0x8, RZ ;  /* 0x0000000806060824 */ /* 0x000fe400078e00ff */
[----:B------:R-:W-:-:S03]  /*27ba0*/  IMAD.U32 R5, RZ, RZ, UR6 ;  /* 0x00000006ff057e24 */ /* 0x000fc6000f8e00ff */
[----:B------:R-:W-:Y:S01]  /*27bb0*/  @P0 LOP3.LUT R6, R6, 0x18, RZ, 0xc0, !PT ;  /* 0x0000001806060812 */ /* 0x000fe200078ec0ff */
[----:B------:R-:W-:-:S03]  /*27bc0*/  UISETP.GT.U32.AND UP0, UPT, UR5, 0x1, UPT ;  /* 0x000000010500788c */ /* 0x000fc6000bf04070 */
[----:B------:R-:W-:-:S04]  /*27bd0*/  @P0 IADD3 R5, R5, 0x20, R6 ;  /* 0x0000002005050810 */ /* 0x000fc80007ffe006 */
[----:B------:R-:W-:-:S04]  /*27be0*/  @P0 PRMT R5, R7, 0x654, R5 ;  /* 0x0000065407050816 */ /* 0x000fc80000000005 */
[----:B------:R0:W-:Y:S01]  /*27bf0*/  @P0 SYNCS.ARRIVE.TRANS64.RED.A1T0 RZ, [R5+URZ], RZ ;  /* 0x000000ff05ff09a7 */ /* 0x0001e2000810043f */
[----:B------:R-:W-:-:S13]  /*27c00*/  PLOP3.LUT P0, PT, PT, PT, UP0, 0x80, 0x0 ;  /* 0x000000000000781c */ /* 0x000fda0003f0f008 */
[----:B0-----:R-:W-:Y:S05]  /*27c10*/  @P0 BRA `(.L_x_33) ;  /* 0x0000000000040947 */ /* 0x001fea0003800000 */
[----:B------:R-:W-:Y:S01]  /*27c20*/  BPT.TRAP 0x1 ;  /* 0x000000040000795c */ /* 0x000fe20000300000 */
.L_x_33:
[----:B------:R-:W2:Y:S01]  /*27c30*/  LDL.LU R10, [R1+0xb88] ;  /* 0x000b8800010a7983 */ /* 0x000ea20000300800 */
[----:B------:R-:W0:Y:S01]  /*27c40*/  LDC R8, c[0x0][0x288] ;  /* 0x0000a200ff087b82 */ /* 0x000e220000000800 */
[----:B------:R-:W-:Y:S01]  /*27c50*/  ULDC UR4, c[0x0][0x284] ;  /* 0x0000a10000047ab9 */ /* 0x000fe20000000800 */
[----:B------:R-:W-:Y:S01]  /*27c60*/  ULDC.64 UR8, c[0x0][0x5d0] ;  /* 0x0001740000087ab9 */ /* 0x000fe20000000a00 */
[----:B------:R-:W3:Y:S04]  /*27c70*/  LDL.LU R27, [R1+0xb84] ;  /* 0x000b8400011b7983 */ /* 0x000ee80000300800 */
[----:B------:R-:W4:Y:S01]  /*27c80*/  LDL R33, [R1+0xb80] ;  /* 0x000b800001217983 */ /* 0x000f220000100800 */
[----:B------:R-:W1:Y:S02]  /*27c90*/  S2R R9, SR_TID.X ;  /* 0x0000000000097919 */ /* 0x000e640000002100 */
[----:B-1----:R-:W-:-:S02]  /*27ca0*/  SHF.R.U32.HI R7, RZ, 0x2, R9 ;  /* 0x00000002ff077819 */ /* 0x002fc40000011609 */
[----:B------:R-:W-:Y:S02]  /*27cb0*/  LOP3.LUT R25, R9, 0x60, RZ, 0xc0, !PT ;  /* 0x0000006009197812 */ /* 0x000fe400078ec0ff */
[----:B-----5:R-:W-:Y:S02]  /*27cc0*/  SHF.R.U32.HI R6, RZ, 0x7, R9 ;  /* 0x00000007ff067819 */ /* 0x020fe40000011609 */
[----:B------:R-:W-:Y:S02]  /*27cd0*/  LOP3.LUT R7, R7, 0x7, RZ, 0xc0, !PT ;  /* 0x0000000707077812 */ /* 0x000fe400078ec0ff */
[----:B------:R-:W-:Y:S02]  /*27ce0*/  SHF.R.U32.HI R25, RZ, 0x1, R25 ;  /* 0x00000001ff197819 */ /* 0x000fe40000011619 */
[----:B------:R-:W-:Y:S02]  /*27cf0*/  LOP3.LUT R6, R6, 0x1, RZ, 0xc0, !PT ;  /* 0x0000000106067812 */ /* 0x000fe400078ec0ff */
[----:B------:R-:W-:-:S03]  /*27d00*/  IADD3 R5, RZ, -R25, -R7 ;  /* 0x80000019ff057210 */ /* 0x000fc60007ffe807 */
[C---:B------:R-:W-:Y:S02]  /*27d10*/  IMAD.SHL.U32 R24, R6.reuse, 0x40, RZ ;  /* 0x0000004006187824 */ /* 0x040fe400078e00ff */
[----:B------:R-:W-:Y:S01]  /*27d20*/  IMAD R5, R6, -0x40, R5 ;  /* 0xffffffc006057824 */ /* 0x000fe200078e0205 */
[C---:B------:R-:W-:Y:S01]  /*27d30*/  LOP3.LUT R26, R9.reuse, 0x3, RZ, 0xc0, !PT ;  /* 0x00000003091a7812 */ /* 0x040fe200078ec0ff */
[----:B------:R-:W-:-:S04]  /*27d40*/  IMAD.SHL.U32 R11, R9, 0x2, RZ ;  /* 0x00000002090b7824 */ /* 0x000fc800078e00ff */
[----:B0-----:R-:W-:Y:S01]  /*27d50*/  IMAD R26, R26, -0x2, R8 ;  /* 0xfffffffe1a1a7824 */ /* 0x001fe200078e0208 */
[----:B------:R-:W-:Y:S01]  /*27d60*/  LOP3.LUT R24, R24, 0x40, R7, 0xe2, !PT ;  /* 0x0000004018187812 */ /* 0x000fe200078ee207 */
[----:B--2---:R-:W-:Y:S02]  /*27d70*/  IMAD R10, R10, 0xf0, RZ ;  /* 0x000000f00a0a7824 */ /* 0x004fe400078e02ff */
[----:B---3--:R-:W-:-:S03]  /*27d80*/  IMAD.SHL.U32 R6, R27, 0x200, RZ ;  /* 0x000002001b067824 */ /* 0x008fc600078e00ff */
[----:B------:R-:W-:Y:S02]  /*27d90*/  ISETP.GE.AND P0, PT, R10, R8, PT ;  /* 0x000000080a00720c */ /* 0x000fe40003f06270 */
[----:B----4-:R-:W-:Y:S02]  /*27da0*/  R2UR UR5, R33 ;  /* 0x00000000210572ca */ /* 0x010fe400000e0000 */
[C---:B------:R-:W-:Y:S02]  /*27db0*/  IADD3 R5, -R6.reuse, UR4, R5 ;  /* 0x0000000406057c10 */ /* 0x040fe4000fffe105 */
[----:B------:R-:W-:Y:S01]  /*27dc0*/  ISETP.GE.OR P0, PT, R6, UR4, P0 ;  /* 0x0000000406007c0c */ /* 0x000fe20008706670 */
[----:B------:R-:W-:Y:S02]  /*27dd0*/  IMAD.MOV.U32 R6, RZ, RZ, -0x1 ;  /* 0xffffffffff067424 */ /* 0x000fe400078e00ff */
[----:B------:R-:W-:-:S03]  /*27de0*/  IMAD.IADD R26, R26, 0x1, -R10 ;  /* 0x000000011a1a7824 */ /* 0x000fc600078e0a0a */
[----:B------:R0:W-:Y:S01]  /*27df0*/  STL [R1+0xa4], R6 ;  /* 0x0000a40601007387 */ /* 0x0001e20000100800 */
[----:B------:R-:W-:Y:S02]  /*27e00*/  LOP3.LUT R10, R10, 0x6, R11, 0xf8, !PT ;  /* 0x000000060a0a7812 */ /* 0x000fe400078ef80b */
[----:B------:R-:W-:Y:S01]  /*27e10*/  USHF.R.S32.HI UR6, URZ, 0x1f, UR5 ;  /* 0x0000001f3f067899 */ /* 0x000fe20008011405 */
[----:B------:R-:W-:Y:S01]  /*27e20*/  IMAD.U32 R8, RZ, RZ, UR8 ;  /* 0x00000008ff087e24 */ /* 0x000fe2000f8e00ff */
[----:B------:R-:W-:Y:S02]  /*27e30*/  SHF.R.S32.HI R11, RZ, 0x1f, R10 ;  /* 0x0000001fff0b7819 */ /* 0x000fe4000001140a */
[----:B------:R-:W-:-:S04]  /*27e40*/  UIMAD UR4, UR6, UR8, URZ ;  /* 0x00000008060472a4 */ /* 0x000fc8000f8e023f */
[----:B------:R-:W-:Y:S02]  /*27e50*/  UIMAD UR4, UR5, UR9, UR4 ;  /* 0x00000009050472a4 */ /* 0x000fe4000f8e0204 */
[----:B------:R-:W-:-:S04]  /*27e60*/  IMAD.WIDE.U32 R8, R8, UR5, R10 ;  /* 0x0000000508087c25 */ /* 0x000fc8000f8e000a */
[----:B------:R-:W-:-:S04]  /*27e70*/  IMAD.WIDE R28, R27, 0x200, RZ ;  /* 0x000002001b1c7825 */ /* 0x000fc800078e02ff */
[----:B------:R-:W-:Y:S01]  /*27e80*/  VIADD R9, R9, UR4 ;  /* 0x0000000409097c36 */ /* 0x000fe20008000000 */
[----:B------:R-:W-:Y:S01]  /*27e90*/  LOP3.LUT R24, R28, R24, R25, 0xfe, !PT ;  /* 0x000000181c187212 */ /* 0x000fe200078efe19 */
[----:B0-----:R-:W-:Y:S06]  /*27ea0*/  @P0 BRA `(.L_x_35) ;  /* 0x000003b800d00947 */ /* 0x001fec0003800000 */
[----:B------:R-:W0:Y:S01]  /*27eb0*/  LDC.64 R6, c[0x0][0x5c8] ;  /* 0x00017200ff067b82 */ /* 0x000e220000000a00 */
[----:B------:R-:W-:Y:S01]  /*27ec0*/  FSETP.NEU.AND P0, PT, RZ, UR61, PT ;  /* 0x0000003dff007c0b */ /* 0x000fe2000bf0d000 */
[----:B------:R-:W-:Y:S01]  /*27ed0*/  BSSY B0, `(.L_x_35) ;  /* 0x0003bb1000007945 */ /* 0x000fe20003800000 */
[-C--:B0-----:R-:W-:Y:S02]  /*27ee0*/  IMAD R27, R29, R6.reuse, RZ ;  /* 0x000000061d1b7224 */ /* 0x081fe400078e02ff */
[----:B------:R-:W-:-:S04]  /*27ef0*/  IMAD.WIDE.U32 R8, R24, R6, R8 ;  /* 0x0000000618087225 */ /* 0x000fc800078e0008 */
[----:B------:R-:W-:-:S04]  /*27f00*/  IMAD R27, R24, R7, R27 ;  /* 0x00000007181b7224 */ /* 0x000fc800078e021b */
[----:B------:R-:W-:Y:S01]  /*27f10*/  IMAD.IADD R27, R9, 0x1, R27 ;  /* 0x00000001091b7824 */ /* 0x000fe200078e021b */
[----:B------:R-:W-:Y:S06]  /*27f20*/  @!P0 BRA `(.L_x_36) ;  /* 0x0000022400288947 */ /* 0x000fec0003800000 */
[----:B------:R-:W-:Y:S01]  /*27f30*/  ISETP.GE.AND P0, PT, R5, 0x189, PT ;  /* 0x000001890500780c */ /* 0x000fe20003f06270 */
[----:B------:R-:W-:Y:S01]  /*27f40*/  ULDC.64 UR4, c[0x0][0x5b8] ;  /* 0x00016e0000047ab9 */ /* 0x000fe20000000a00 */
[----:B------:R-:W-:Y:S01]  /*27f50*/  R2UR UR7, R33 ;  /* 0x00000000210772ca */ /* 0x000fe200000e0000 */
[----:B------:R-:W2:Y:S01]  /*27f60*/  LDL R50, [R1+0xb8c] ;  /* 0x000b8c0001327983 */ /* 0x000ea20000100800 */
[C---:B------:R-:W-:Y:S02]  /*27f70*/  ISETP.LT.OR P4, PT, R26.reuse, 0x1, !P0 ;  /* 0x000000011a00780c */ /* 0x040fe40004781670 */
[----:B------:R-:W-:Y:S01]  /*27f80*/  ISETP.LT.OR P1, PT, R26, 0x2, !P0 ;  /* 0x000000021a00780c */ /* 0x000fe20004721670 */
[----:B------:R-:W3:Y:S01]  /*27f90*/  LDL R41, [R1+0xba8] ;  /* 0x000ba80001297983 */ /* 0x000ee20000100800 */
[----:B------:R-:W-:Y:S02]  /*27fa0*/  R2UR UR11, R4 ;  /* 0x00000000040b72ca */ /* 0x000fe400000e0000 */
[----:B------:R-:W-:Y:S01]  /*27fb0*/  ISETP.LT.OR P3, PT, R26, 0x9, !P0 ;  /* 0x000000091a00780c */ /* 0x000fe20004761670 */
[----:B------:R-:W4:Y:S01]  /*27fc0*/  LDL R40, [R1+0xb94] ;  /* 0x000b940001287983 */ /* 0x000f220000100800 */
[----:B------:R-:W-:-:S02]  /*27fd0*/  R2UR UR10, R3 ;  /* 0x00000000030a72ca */ /* 0x000fc400000e0000 */
[----:B------:R-:W-:Y:S02]  /*27fe0*/  LOP3.LUT R0, R0, 0xfffffffd, RZ, 0xc0, !PT ;  /* 0xfffffffd00007812 */ /* 0x000fe400078ec0ff */
[----:B------:R-:W-:Y:S01]  /*27ff0*/  LOP3.LUT R28, R28, 0xffefffff, RZ, 0xc0, !PT ;  /* 0xffefffff1c1c7812 */ /* 0x000fe200078ec0ff */
[----:B------:R-:W0:Y:S01]  /*28000*/  @!P4 LDC.64 R34, c[0x0][0x5c0] ;  /* 0x00017000ff22cb82 */ /* 0x000e220000000a00 */
[----:B------:R-:W-:Y:S01]  /*28010*/  @!P4 IMAD.MOV.U32 R36, RZ, RZ, R8 ;  /* 0x000000ffff24c224 */ /* 0x000fe200078e0008 */
[----:B------:R-:W-:Y:S01]  /*28020*/  ISETP.GE.AND P5, PT, R5, 0x1, PT ;  /* 0x000000010500780c */ /* 0x000fe20003fa6270 */
[----:B------:R-:W-:Y:S01]  /*28030*/  @!P4 IMAD.MOV.U32 R37, RZ, RZ, R27 ;  /* 0x000000ffff25c224 */ /* 0x000fe200078e001b */
[----:B------:R-:W-:Y:S01]  /*28040*/  ULDC.64 UR8, c[0x0][0x208] ;  /* 0x0000820000087ab9 */ /* 0x000fe20000000a00 */
[----:B------:R-:W4:Y:S01]  /*28050*/  LDL R33, [R1+0xb90] ;  /* 0x000b900001217983 */ /* 0x000f220000100800 */
[----:B------:R-:W-:Y:S01]  /*28060*/  @!P4 IMAD R25, R7, 0x180, RZ ;  /* 0x000001800719c824 */ /* 0x000fe200078e02ff */
[----:B------:R-:W-:Y:S01]  /*28070*/  @P4 LOP3.LUT R0, R0, 0x2, RZ, 0xfc, !PT ;  /* 0x0000000200004812 */ /* 0x000fe200078efcff */
[----:B------:R-:W1:Y:S01]  /*28080*/  @!P1 LDC.64 R38, c[0x0][0x5c0] ;  /* 0x00017000ff269b82 */ /* 0x000e620000000a00 */
[----:B------:R-:W-:Y:S01]  /*28090*/  @!P4 IMAD.WIDE.U32 R36, R6, 0x180, R36 ;  /* 0x000001800624c825 */ /* 0x000fe200078e0024 */
[----:B------:R-:W-:Y:S01]  /*280a0*/  @P1 LOP3.LUT R28, R28, 0x100000, RZ, 0xfc, !PT ;  /* 0x001000001c1c1812 */ /* 0x000fe200078efcff */
[----:B------:R-:W-:Y:S01]  /*280b0*/  STL [R1+0xbc0], R4 ;  /* 0x000bc00401007387 */ /* 0x000fe20000100800 */
[----:B------:R-:W-:Y:S01]  /*280c0*/  LOP3.LUT R0, R0, 0xfffffff7, RZ, 0xc0, !PT ;  /* 0xfffffff700007812 */ /* 0x000fe200078ec0ff */
[----:B------:R-:W-:Y:S01]  /*280d0*/  @!P4 IMAD.IADD R25, R37, 0x1, R25 ;  /* 0x000000012519c824 */ /* 0x000fe200078e0219 */
[----:B0-----:R-:W-:Y:S01]  /*280e0*/  @!P4 IADD3 R42, P0, P2, R36, UR11, R34 ;  /* 0x0000000b242acc10 */ /* 0x001fe2000fa1e022 */
[----:B------:R-:W-:Y:S01]  /*280f0*/  @!P1 IMAD.MOV.U32 R34, RZ, RZ, R8 ;  /* 0x000000ffff229224 */ /* 0x000fe200078e0008 */
[----:B------:R-:W0:Y:S01]  /*28100*/  @!P3 LDC.64 R36, c[0x0][0x5c0] ;  /* 0x00017000ff24bb82 */ /* 0x000e220000000a00 */
[----:B------:R-:W-:Y:S01]  /*28110*/  @P3 LOP3.LUT R0, R0, 0x8, RZ, 0xfc, !PT ;  /* 0x0000000800003812 */ /* 0x000fe200078efcff */
[----:B------:R-:W-:Y:S01]  /*28120*/  STL [R1+0xbc4], R3 ;  /* 0x000bc40301007387 */ /* 0x000fe20000100800 */
[----:B------:R-:W-:Y:S01]  /*28130*/  @!P4 IADD3.X R43, R25, UR10, R35, P0, P2 ;  /* 0x0000000a192bcc10 */ /* 0x000fe200087e4423 */
[----:B------:R-:W-:Y:S01]  /*28140*/  @!P1 IMAD.MOV.U32 R35, RZ, RZ, R27 ;  /* 0x000000ffff239224 */ /* 0x000fe200078e001b */
[----:B------:R-:W-:Y:S01]  /*28150*/  LOP3.LUT R0, R0, 0xfffffffb, RZ, 0xc0, !PT ;  /* 0xfffffffb00007812 */ /* 0x000fe200078ec0ff */
[----:B------:R-:W-:-:S02]  /*28160*/  @!P1 IMAD R25, R7, 0x180, RZ ;  /* 0x0000018007199824 */ /* 0x000fc400078e02ff */
[----:B------:R-:W-:-:S04]  /*28170*/  @!P1 IMAD.WIDE.U32 R34, R6, 0x180, R34 ;  /* 0x0000018006229825 */ /* 0x000fc800078e0022 */
[----:B------:R-:W-:Y:S01]  /*28180*/  @!P1 IMAD.IADD R25, R35, 0x1, R25 ;  /* 0x0000000123199824 */ /* 0x000fe200078e0219 */
[----:B-1----:R-:W-:Y:S01]  /*28190*/  @!P1 IADD3 R44, P0, P2, R34, UR11, R38 ;  /* 0x0000000b222c9c10 */ /* 0x002fe2000fa1e026 */
[----:B------:R-:W-:Y:S02]  /*281a0*/  @!P3 IMAD.MOV.U32 R34, RZ, RZ, R8 ;  /* 0x000000ffff22b224 */ /* 0x000fe400078e0008 */
[----:B------:R-:W-:Y:S01]  /*281b0*/  @!P3 IMAD.MOV.U32 R35, RZ, RZ, R27 ;  /* 0x000000ffff23b224 */ /* 0x000fe200078e001b */
[----:B------:R-:W-:Y:S01]  /*281c0*/  @!P1 IADD3.X R45, R25, UR10, R39, P0, P2 ;  /* 0x0000000a192d9c10 */ /* 0x000fe200087e4427 */
[----:B------:R-:W-:Y:S01]  /*281d0*/  @!P3 IMAD R25, R7, 0x180, RZ ;  /* 0x000001800719b824 */ /* 0x000fe200078e02ff */
[----:B------:R-:W-:Y:S01]  /*281e0*/  ISETP.GE.AND P1, PT, R5, 0x189, PT ;  /* 0x000001890500780c */ /* 0x000fe20003f26270 */
[----:B------:R-:W-:-:S04]  /*281f0*/  @!P3 IMAD.WIDE.U32 R34, R6, 0x180, R34 ;  /* 0x000001800622b825 */ /* 0x000fc800078e0022 */
[----:B------:R-:W-:Y:S01]  /*28200*/  @!P3 IMAD.IADD R25, R35, 0x1, R25 ;  /* 0x000000012319b824 */ /* 0x000fe200078e0219 */
[----:B0-----:R-:W-:-:S04]  /*28210*/  @!P3 IADD3 R46, P0, P2, R34, UR11, R36 ;  /* 0x0000000b222ebc10 */ /* 0x001fc8000fa1e024 */
[----:B------:R-:W-:Y:S02]  /*28220*/  @!P3 IADD3.X R47, R25, UR10, R37, P0, P2 ;  /* 0x0000000a192fbc10 */ /* 0x000fe400087e4425 */
[----:B------:R-:W-:-:S13]  /*28230*/  ISETP.LT.OR P3, PT, R26, 0xa, !P1 ;  /* 0x0000000a1a00780c */ /* 0x000fda0004f61670 */
[----:B------:R-:W0:Y:S01]  /*28240*/  @!P3 LDC.64 R34, c[0x0][0x5c0] ;  /* 0x00017000ff22bb82 */ /* 0x000e220000000a00 */
[----:B------:R-:W-:Y:S01]  /*28250*/  @!P3 IMAD.MOV.U32 R36, RZ, RZ, R8 ;  /* 0x000000ffff24b224 */ /* 0x000fe200078e0008 */
[----:B------:R-:W-:Y:S01]  /*28260*/  @P3 LOP3.LUT R0, R0, 0x4, RZ, 0xfc, !PT ;  /* 0x0000000400003812 */ /* 0x000fe200078efcff */
[----:B------:R-:W-:Y:S02]  /*28270*/  @!P3 IMAD.MOV.U32 R37, RZ, RZ, R27 ;  /* 0x000000ffff25b224 */ /* 0x000fe400078e001b */
[----:B------:R-:W-:Y:S02]  /*28280*/  @!P3 IMAD R25, R7, 0x180, RZ ;  /* 0x000001800719b824 */ /* 0x000fe400078e02ff */
[----:B------:R-:W-:-:S04]  /*28290*/  @!P3 IMAD.WIDE.U32 R36, R6, 0x180, R36 ;  /* 0x000001800624b825 */ /* 0x000fc800078e0024 */
[----:B------:R-:W-:Y:S01]  /*282a0*/  @!P3 IMAD.IADD R25, R37, 0x1, R25 ;  /* 0x000000012519b824 */ /* 0x000fe200078e0219 */
[----:B0-----:R-:W-:-:S04]  /*282b0*/  @!P3 IADD3 R48, P0, P2, R36, UR11, R34 ;  /* 0x0000000b2430bc10 */ /* 0x001fc8000fa1e022 */
[----:B------:R-:W-:Y:S01]  /*282c0*/  @!P3 IADD3.X R49, R25, UR10, R35, P0, P2 ;  /* 0x0000000a1931bc10 */ /* 0x000fe200087e4423 */
[----:B------:R-:W-:Y:S01]  /*282d0*/  IMAD.U32 R25, RZ, RZ, UR4 ;  /* 0x00000004ff197e24 */ /* 0x000fe2000f8e00ff */
[----:B------:R-:W-:-:S03]  /*282e0*/  UIMAD UR4, UR6, UR4, URZ ;  /* 0x00000004060472a4 */ /* 0x000fc6000f8e023f */
[----:B------:R-:W-:Y:S01]  /*282f0*/  IMAD.WIDE.U32 R10, R25, UR7, R10 ;  /* 0x00000007190a7c25 */ /* 0x000fe2000f8e000a */
[----:B------:R-:W-:-:S03]  /*28300*/  UIMAD UR4, UR7, UR5, UR4 ;  /* 0x00000005070472a4 */ /* 0x000fc6000f8e0204 */
[----:B------:R-:W-:Y:S01]  /*28310*/  IMAD.MOV.U32 R34, RZ, RZ, R10 ;  /* 0x000000ffff227224 */ /* 0x000fe200078e000a */
[----:B------:R-:W-:Y:S02]  /*28320*/  ULDC.64 UR6, c[0x0][0x5a8] ;  /* 0x00016a0000067ab9 */ /* 0x000fe40000000a00 */
[----:B------:R-:W-:Y:S01]  /*28330*/  VIADD R35, R11, UR4 ;  /* 0x000000040b237c36 */ /* 0x000fe20008000000 */
[----:B------:R-:W-:Y:S02]  /*28340*/  ULDC.64 UR4, c[0x0][0x5b0] ;  /* 0x00016c0000047ab9 */ /* 0x000fe40000000a00 */
[----:B------:R-:W-:Y:S02]  /*28350*/  IMAD R25, R29, UR4, RZ ;  /* 0x000000041d197c24 */ /* 0x000fe4000f8e02ff */
[----:B------:R-:W-:-:S04]  /*28360*/  IMAD.WIDE.U32 R10, R24, UR4, R34 ;  /* 0x00000004180a7c25 */ /* 0x000fc8000f8e0022 */
[----:B------:R-:W-:Y:S01]  /*28370*/  IMAD R25, R24, UR5, R25 ;  /* 0x0000000518197c24 */ /* 0x000fe2000f8e0219 */
[----:B------:R-:W-:-:S04]  /*28380*/  IADD3 R10, P0, R10, UR6, RZ ;  /* 0x000000060a0a7c10 */ /* 0x000fc8000ff1e0ff */
[--C-:B------:R-:W-:Y:S02]  /*28390*/  IADD3.X R11, R11, UR7, R25.reuse, P0, !PT ;  /* 0x000000070b0b7c10 */ /* 0x100fe400087fe419 */
[----:B------:R-:W-:Y:S02]  /*283a0*/  ISETP.LT.OR P0, PT, R26, 0x1, !P5 ;  /* 0x000000011a00780c */ /* 0x000fe40006f01670 */
[----:B------:R-:W-:-:S11]  /*283b0*/  PRMT R25, RZ, 0x7610, R25 ;  /* 0x00007610ff197816 */ /* 0x000fd60000000019 */
[----:B------:R-:W4:Y:S01]  /*283c0*/  @!P0 LDG.E.U8 R25, desc[UR8][R10.64] ;  /* 0x000000080a198981 */ /* 0x000f22000c1e1100 */
[----:B------:R-:W0:Y:S02]  /*283d0*/  @!P0 LDC.64 R36, c[0x0][0x5c0] ;  /* 0x00017000ff248b82 */ /* 0x000e240000000a00 */
[----:B0-----:R-:W-:-:S05]  /*283e0*/  @!P0 IADD3 R36, P2, R8, R36, RZ ;  /* 0x0000002408248210 */ /* 0x001fca0007f5e0ff */
[----:B------:R-:W-:Y:S01]  /*283f0*/  @!P0 IMAD.X R37, R27, 0x1, R37, P2 ;  /* 0x000000011b258824 */ /* 0x000fe200010e0625 */
[----:B--2---:R-:W-:Y:S02]  /*28400*/  R2UR UR15, R50 ;  /* 0x00000000320f72ca */ /* 0x004fe400000e0000 */
[----:B---3--:R-:W-:Y:S02]  /*28410*/  R2UR UR14, R41 ;  /* 0x00000000290e72ca */ /* 0x008fe400000e0000 */
[----:B----4-:R-:W-:Y:S02]  /*28420*/  R2UR UR13, R40 ;  /* 0x00000000280d72ca */ /* 0x010fe400000e0000 */
[----:B------:R-:W-:Y:S01]  /*28430*/  ISETP.GE.AND P3, PT, R5, 0x9, PT ;  /* 0x000000090500780c */ /* 0x000fe20003f66270 */
[----:B------:R-:W2:Y:S01]  /*28440*/  LDL.LU R40, [R1+0x440] ;  /* 0x0004400001287983 */ /* 0x000ea20000300800 */
[----:B------:R-:W-:Y:S02]  /*28450*/  ISETP.LT.OR P6, PT, R26, 0x11, !P1 ;  /* 0x000000111a00780c */ /* 0x000fe40004fc1670 */
[----:B------:R-:W-:Y:S01]  /*28460*/  LOP3.LUT R0, R0, 0xffffff7f, RZ, 0xc0, !PT ;  /* 0xffffff7f00007812 */ /* 0x000fe200078ec0ff */
[----:B------:R-:W3:Y:S01]  /*28470*/  LDL.LU R58, [R1+0x444] ;  /* 0x00044400013a7983 */ /* 0x000ee20000300800 */
[----:B------:R-:W-:-:S02]  /*28480*/  LOP3.LUT R28, R28, 0xfff7ffff, RZ, 0xc0, !PT ;  /* 0xfff7ffff1c1c7812 */ /* 0x000fc400078ec0ff */
[----:B------:R-:W-:Y:S01]  /*28490*/  R2UR UR12, R33 ;  /* 0x00000000210c72ca */ /* 0x000fe200000e0000 */
[----:B------:R-:W4:Y:S01]  /*284a0*/  LDL.LU R41, [R1+0x448] ;  /* 0x0004480001297983 */ /* 0x000f220000300800 */
[----:B------:R-:W-:-:S04]  /*284b0*/  LOP3.LUT R25, R25, 0xff, RZ, 0xc0, !PT ;  /* 0x000000ff19197812 */ /* 0x000fc800078ec0ff */
[----:B------:R-:W-:-:S05]  /*284c0*/  F2FP.F16.E4M3.UNPACK_B R25, R25 ;  /* 0x00000019ff19723e */ /* 0x000fca00020006ff */
[----:B------:R-:W-:-:S05]  /*284d0*/  HADD2.F32 R25, -RZ, R25.H0_H0 ;  /* 0x20000019ff197230 */ /* 0x000fca0000004100 */
[----:B------:R-:W-:-:S04]  /*284e0*/  FMUL R25, R25, UR61 ;  /* 0x0000003d19197c20 */ /* 0x000fc80008400000 */
[----:B------:R-:W-:-:S05]  /*284f0*/  FFMA R25, R12, UR60, R25 ;  /* 0x0000003c0c197c23 */ /* 0x000fca0008000019 */
[----:B------:R-:W-:-:S05]  /*28500*/  F2FP.SATFINITE.E4M3.F32.PACK_AB_MERGE_C R25, RZ, R25, RZ ;  /* 0x00000019ff19723e */ /* 0x000fca00048070ff */
[----:B------:R0:W-:Y:S01]  /*28510*/  @!P0 STG.E.U8 desc[UR8][R36.64], R25 ;  /* 0x0000001924008986 */ /* 0x0001e2000c101108 */
[----:B------:R-:W-:Y:S02]  /*28520*/  ISETP.LT.OR P0, PT, R26, 0x2, !P5 ;  /* 0x000000021a00780c */ /* 0x000fe40006f01670 */
[----:B------:R-:W-:-:S11]  /*28530*/  PRMT R12, RZ, 0x7610, R12 ;  /* 0x00007610ff0c7816 */ /* 0x000fd6000000000c */
[----:B------:R-:W2:Y:S01]  /*28540*/  @!P0 LDG.E.U8 R12, desc[UR8][R10.64+0x1] ;  /* 0x000001080a0c8981 */ /* 0x000ea2000c1e1100 */
[----:B0-----:R-:W0:Y:S02]  /*28550*/  @!P0 LDC.64 R36, c[0x0][0x5c0] ;  /* 0x00017000ff248b82 */ /* 0x001e240000000a00 */
[----:B0-----:R-:W-:-:S05]  /*28560*/  @!P0 IADD3 R36, P2, R8, R36, RZ ;  /* 0x0000002408248210 */ /* 0x001fca0007f5e0ff */
[----:B------:R-:W-:Y:S01]  /*28570*/  @!P0 IMAD.X R37, R27, 0x1, R37, P2 ;  /* 0x000000011b258824 */ /* 0x000fe200010e0625 */
[----:B--2---:R-:W-:-:S04]  /*28580*/  LOP3.LUT R12, R12, 0xff, RZ, 0xc0, !PT ;  /* 0x000000ff0c0c7812 */ /* 0x004fc800078ec0ff */
[----:B------:R-:W-:-:S05]  /*28590*/  F2FP.F16.E4M3.UNPACK_B R12, R12 ;  /* 0x0000000cff0c723e */ /* 0x000fca00020006ff */
[----:B------:R-:W-:-:S05]  /*285a0*/  HADD2.F32 R12, -RZ, R12.H0_H0 ;  /* 0x2000000cff0c7230 */ /* 0x000fca0000004100 */
[----:B------:R-:W-:-:S04]  /*285b0*/  FMUL R12, R12, UR61 ;  /* 0x0000003d0c0c7c20 */ /* 0x000fc80008400000 */
[----:B------:R-:W-:-:S05]  /*285c0*/  FFMA R13, R13, UR60, R12 ;  /* 0x0000003c0d0d7c23 */ /* 0x000fca000800000c */
[----:B------:R-:W-:-:S05]  /*285d0*/  F2FP.SATFINITE.E4M3.F32.PACK_AB_MERGE_C R13, RZ, R13, RZ ;  /* 0x0000000dff0d723e */ /* 0x000fca00048070ff */
[----:B------:R0:W-:Y:S01]  /*285e0*/  @!P0 STG.E.U8 desc[UR8][R36.64+0x1], R13 ;  /* 0x0000010d24008986 */ /* 0x0001e2000c101108 */
[----:B------:R-:W-:-:S05]  /*285f0*/  IADD3 R12, P0, R24, 0x8, RZ ;  /* 0x00000008180c7810 */ /* 0x000fca0007f1e0ff */
[----:B------:R-:W-:-:S04]  /*28600*/  IMAD.X R25, RZ, RZ, R29, P0 ;  /* 0x000000ffff197224 */ /* 0x000fc800000e061d */
[----:B------:R-:W-:-:S04]  /*28610*/  IMAD R25, R25, UR4, RZ ;  /* 0x0000000419197c24 */ /* 0x000fc8000f8e02ff */
[C---:B------:R-:W-:Y:S02]  /*28620*/  IMAD R25, R12.reuse, UR5, R25 ;  /* 0x000000050c197c24 */ /* 0x040fe4000f8e0219 */
[----:B0-----:R-:W-:-:S03]  /*28630*/  IMAD.WIDE.U32 R12, R12, UR4, R34 ;  /* 0x000000040c0c7c25 */ /* 0x001fc6000f8e0022 */
[----:B------:R-:W-:-:S04]  /*28640*/  IADD3 R12, P0, R12, UR6, RZ ;  /* 0x000000060c0c7c10 */ /* 0x000fc8000ff1e0ff */
[--C-:B------:R-:W-:Y:S02]  /*28650*/  IADD3.X R13, R13, UR7, R25.reuse, P0, !PT ;  /* 0x000000070d0d7c10 */ /* 0x100fe400087fe419 */
[----:B------:R-:W-:Y:S02]  /*28660*/  ISETP.LT.OR P0, PT, R26, 0x1, !P3 ;  /* 0x000000011a00780c */ /* 0x000fe40005f01670 */
[----:B------:R-:W-:-:S11]  /*28670*/  PRMT R25, RZ, 0x7610, R25 ;  /* 0x00007610ff197816 */ /* 0x000fd60000000019 */
[----:B------:R-:W2:Y:S01]  /*28680*/  @!P0 LDG.E.U8 R25, desc[UR8][R12.64] ;  /* 0x000000080c198981 */ /* 0x000ea2000c1e1100 */
[----:B------:R-:W0:Y:S02]  /*28690*/  @!P0 LDC.64 R36, c[0x0][0x5c0] ;  /* 0x00017000ff248b82 */ /* 0x000e240000000a00 */
[----:B0-----:R-:W-:-:S04]  /*286a0*/  @!P0 IADD3 R36, P2, P4, R8, UR11, R36 ;  /* 0x0000000b08248c10 */ /* 0x001fc8000fc5e024 */
[----:B------:R-:W-:Y:S02]  /*286b0*/  @!P0 IADD3.X R37, R27, UR10, R37, P2, P4 ;  /* 0x0000000a1b258c10 */ /* 0x000fe400097e8425 */
[----:B--2---:R-:W-:-:S04]  /*286c0*/  LOP3.LUT R25, R25, 0xff, RZ, 0xc0, !PT ;  /* 0x000000ff19197812 */ /* 0x004fc800078ec0ff */
        /* <DEDUP_REMOVED lines=10> */
[----:B0-----:R-:W-:-:S04]  /*28770*/  @!P0 IADD3 R36, P2, P4, R8, UR11, R36 ;  /* 0x0000000b08248c10 */ /* 0x001fc8000fc5e024 */
[----:B------:R-:W-:Y:S01]  /*28780*/  @!P0 IADD3.X R37, R27, UR10, R37, P2, P4 ;  /* 0x0000000a1b258c10 */ /* 0x000fe200097e8425 */
[----:B------:R-:W-:Y:S01]  /*28790*/  @!P6 IMAD R25, R7, 0x180, RZ ;  /* 0x000001800719e824 */ /* 0x000fe200078e02ff */
[----:B--2---:R-:W-:-:S04]  /*287a0*/  LOP3.LUT R14, R14, 0xff, RZ, 0xc0, !PT ;  /* 0x000000ff0e0e7812 */ /* 0x004fc800078ec0ff */
[----:B------:R-:W-:-:S05]  /*287b0*/  F2FP.F16.E4M3.UNPACK_B R14, R14 ;  /* 0x0000000eff0e723e */ /* 0x000fca00020006ff */
[----:B------:R-:W-:-:S05]  /*287c0*/  HADD2.F32 R14, -RZ, R14.H0_H0 ;  /* 0x2000000eff0e7230 */ /* 0x000fca0000004100 */
[----:B------:R-:W-:-:S04]  /*287d0*/  FMUL R14, R14, UR61 ;  /* 0x0000003d0e0e7c20 */ /* 0x000fc80008400000 */
[----:B------:R-:W-:-:S05]  /*287e0*/  FFMA R15, R15, UR60, R14 ;  /* 0x0000003c0f0f7c23 */ /* 0x000fca000800000e */
[----:B------:R-:W-:-:S05]  /*287f0*/  F2FP.SATFINITE.E4M3.F32.PACK_AB_MERGE_C R15, RZ, R15, RZ ;  /* 0x0000000fff0f723e */ /* 0x000fca00048070ff */
[----:B------:R0:W-:Y:S02]  /*28800*/  @!P0 STG.E.U8 desc[UR8][R36.64+0x1], R15 ;  /* 0x0000010f24008986 */ /* 0x0001e4000c101108 */
[----:B0-----:R-:W0:Y:S01]  /*28810*/  @!P6 LDC.64 R14, c[0x0][0x5c0] ;  /* 0x00017000ff0eeb82 */ /* 0x001e220000000a00 */
[----:B------:R-:W-:Y:S02]  /*28820*/  @!P6 IMAD.MOV.U32 R36, RZ, RZ, R8 ;  /* 0x000000ffff24e224 */ /* 0x000fe400078e0008 */
[----:B------:R-:W-:Y:S02]  /*28830*/  @!P6 IMAD.MOV.U32 R37, RZ, RZ, R27 ;  /* 0x000000ffff25e224 */ /* 0x000fe400078e001b */
[----:B------:R-:W-:-:S04]  /*28840*/  @!P6 IMAD.WIDE.U32 R36, R6, 0x180, R36 ;  /* 0x000001800624e825 */ /* 0x000fc800078e0024 */
[----:B------:R-:W-:Y:S01]  /*28850*/  @!P6 IMAD.IADD R25, R37, 0x1, R25 ;  /* 0x000000012519e824 */ /* 0x000fe200078e0219 */
[----:B0-----:R-:W-:-:S04]  /*28860*/  @!P6 IADD3 R56, P0, P2, R36, UR11, R14 ;  /* 0x0000000b2438ec10 */ /* 0x001fc8000fa1e00e */
[----:B------:R-:W-:Y:S02]  /*28870*/  @!P6 IADD3.X R57, R25, UR10, R15, P0, P2 ;  /* 0x0000000a1939ec10 */ /* 0x000fe400087e440f */
[----:B------:R-:W-:Y:S02]  /*28880*/  ISETP.LT.OR P0, PT, R26, 0x9, !P5 ;  /* 0x000000091a00780c */ /* 0x000fe40006f01670 */
[----:B------:R-:W-:-:S11]  /*28890*/  PRMT R14, RZ, 0x7610, R14 ;  /* 0x00007610ff0e7816 */ /* 0x000fd6000000000e */
[----:B------:R-:W2:Y:S02]  /*288a0*/  @!P0 LDG.E.U8 R14, desc[UR8][R10.64+0x8] ;  /* 0x000008080a0e8981 */ /* 0x000ea4000c1e1100 */
[----:B--2---:R-:W-:-:S04]  /*288b0*/  LOP3.LUT R14, R14, 0xff, RZ, 0xc0, !PT ;  /* 0x000000ff0e0e7812 */ /* 0x004fc800078ec0ff */
[----:B------:R-:W-:-:S05]  /*288c0*/  F2FP.F16.E4M3.UNPACK_B R14, R14 ;  /* 0x0000000eff0e723e */ /* 0x000fca00020006ff */
[----:B------:R-:W-:-:S05]  /*288d0*/  HADD2.F32 R14, -RZ, R14.H0_H0 ;  /* 0x2000000eff0e7230 */ /* 0x000fca0000004100 */
[----:B------:R-:W-:-:S04]  /*288e0*/  FMUL R14, R14, UR61 ;  /* 0x0000003d0e0e7c20 */ /* 0x000fc80008400000 */
[----:B------:R-:W-:Y:S02]  /*288f0*/  FFMA R16, R16, UR60, R14 ;  /* 0x0000003c10107c23 */ /* 0x000fe4000800000e */
[----:B------:R-:W0:Y:S03]  /*28900*/  @!P0 LDC.64 R14, c[0x0][0x5c0] ;  /* 0x00017000ff0e8b82 */ /* 0x000e260000000a00 */
[----:B------:R-:W-:Y:S02]  /*28910*/  F2FP.SATFINITE.E4M3.F32.PACK_AB_MERGE_C R16, RZ, R16, RZ ;  /* 0x00000010ff10723e */ /* 0x000fe400048070ff */
[----:B0-----:R-:W-:-:S05]  /*28920*/  @!P0 IADD3 R14, P2, R8, R14, RZ ;  /* 0x0000000e080e8210 */ /* 0x001fca0007f5e0ff */
[----:B------:R-:W-:-:S05]  /*28930*/  @!P0 IMAD.X R15, R27, 0x1, R15, P2 ;  /* 0x000000011b0f8824 */ /* 0x000fca00010e060f */
[----:B------:R0:W-:Y:S01]  /*28940*/  @!P0 STG.E.U8 desc[UR8][R14.64+0x8], R16 ;  /* 0x000008100e008986 */ /* 0x0001e2000c101108 */
[----:B------:R-:W-:Y:S02]  /*28950*/  ISETP.LT.OR P0, PT, R26, 0xa, !P5 ;  /* 0x0000000a1a00780c */ /* 0x000fe40006f01670 */
[----:B0-----:R-:W-:-:S11]  /*28960*/  PRMT R16, RZ, 0x7610, R16 ;  /* 0x00007610ff107816 */ /* 0x001fd60000000010 */
[----:B------:R-:W0:Y:S01]  /*28970*/  @!P0 LDC.64 R14, c[0x0][0x5c0] ;  /* 0x00017000ff0e8b82 */ /* 0x000e220000000a00 */
[----:B------:R-:W2:Y:S01]  /*28980*/  @!P0 LDG.E.U8 R16, desc[UR8][R10.64+0x9] ;  /* 0x000009080a108981 */ /* 0x000ea2000c1e1100 */
        /* <DEDUP_REMOVED lines=9> */
[----:B------:R-:W-:-:S13]  /*28a20*/  ISETP.LT.OR P0, PT, R26, 0x9, !P3 ;  /* 0x000000091a00780c */ /* 0x000fda0005f01670 */
[----:B0-----:R-:W0:Y:S02]  /*28a30*/  @!P0 LDC.64 R14, c[0x0][0x5c0] ;  /* 0x00017000ff0e8b82 */ /* 0x001e240000000a00 */
[--C-:B0-----:R-:W-:Y:S02]  /*28a40*/  @!P0 IADD3 R36, P2, P4, R8, UR11, R14.reuse ;  /* 0x0000000b08248c10 */ /* 0x101fe4000fc5e00e */
[----:B------:R-:W-:-:S06]  /*28a50*/  PRMT R14, RZ, 0x7610, R14 ;  /* 0x00007610ff0e7816 */ /* 0x000fcc000000000e */
[----:B------:R-:W2:Y:S01]  /*28a60*/  @!P0 LDG.E.U8 R14, desc[UR8][R12.64+0x8] ;  /* 0x000008080c0e8981 */ /* 0x000ea2000c1e1100 */
[----:B------:R-:W-:Y:S02]  /*28a70*/  @!P0 IADD3.X R37, R27, UR10, R15, P2, P4 ;  /* 0x0000000a1b258c10 */ /* 0x000fe400097e840f */
[----:B------:R-:W-:Y:S02]  /*28a80*/  ISETP.LT.OR P4, PT, R26, 0xa, !P3 ;  /* 0x0000000a1a00780c */ /* 0x000fe40005f81670 */
[----:B------:R-:W-:Y:S02]  /*28a90*/  @P6 LOP3.LUT R0, R0, 0x80, RZ, 0xfc, !PT ;  /* 0x0000008000006812 */ /* 0x000fe400078efcff */
[----:B--2---:R-:W-:-:S04]  /*28aa0*/  LOP3.LUT R14, R14, 0xff, RZ, 0xc0, !PT ;  /* 0x000000ff0e0e7812 */ /* 0x004fc800078ec0ff */
[----:B------:R-:W-:-:S05]  /*28ab0*/  F2FP.F16.E4M3.UNPACK_B R14, R14 ;  /* 0x0000000eff0e723e */ /* 0x000fca00020006ff */
[----:B------:R-:W-:-:S05]  /*28ac0*/  HADD2.F32 R14, -RZ, R14.H0_H0 ;  /* 0x2000000eff0e7230 */ /* 0x000fca0000004100 */
[----:B------:R-:W-:-:S04]  /*28ad0*/  FMUL R14, R14, UR61 ;  /* 0x0000003d0e0e7c20 */ /* 0x000fc80008400000 */
[----:B------:R-:W-:Y:S02]  /*28ae0*/  FFMA R18, R18, UR60, R14 ;  /* 0x0000003c12127c23 */ /* 0x000fe4000800000e */
[----:B------:R-:W0:Y:S03]  /*28af0*/  @!P4 LDC.64 R14, c[0x0][0x5c0] ;  /* 0x00017000ff0ecb82 */ /* 0x000e260000000a00 */
[----:B------:R-:W-:-:S05]  /*28b00*/  F2FP.SATFINITE.E4M3.F32.PACK_AB_MERGE_C R18, RZ, R18, RZ ;  /* 0x00000012ff12723e */ /* 0x000fca00048070ff */
[----:B------:R1:W-:Y:S01]  /*28b10*/  @!P0 STG.E.U8 desc[UR8][R36.64+0x8], R18 ;  /* 0x0000081224008986 */ /* 0x0003e2000c101108 */
[----:B0-----:R-:W-:-:S04]  /*28b20*/  @!P4 IADD3 R16, P2, P5, R8, UR11, R14 ;  /* 0x0000000b0810cc10 */ /* 0x001fc8000fd5e00e */
[----:B------:R-:W-:Y:S02]  /*28b30*/  @!P4 IADD3.X R17, R27, UR10, R15, P2, P5 ;  /* 0x0000000a1b11cc10 */ /* 0x000fe400097ea40f */
[----:B------:R-:W-:-:S04]  /*28b40*/  ISETP.GE.AND P2, PT, R5, 0x81, PT ;  /* 0x000000810500780c */ /* 0x000fc80003f46270 */
[----:B------:R-:W-:-:S13]  /*28b50*/  ISETP.LT.OR P0, PT, R26, 0x1, !P2 ;  /* 0x000000011a00780c */ /* 0x000fda0005701670 */
[----:B------:R-:W1:Y:S02]  /*28b60*/  @!P0 LDC.64 R14, c[0x0][0x5c0] ;  /* 0x00017000ff0e8b82 */ /* 0x000e640000000a00 */
[--C-:B-1----:R-:W-:Y:S02]  /*28b70*/  @!P0 IADD3 R36, P5, P6, R8, UR15, R14.reuse ;  /* 0x0000000f08248c10 */ /* 0x102fe4000febe00e */
[----:B------:R-:W-:-:S06]  /*28b80*/  PRMT R14, RZ, 0x7610, R14 ;  /* 0x00007610ff0e7816 */ /* 0x000fcc000000000e */
[----:B------:R-:W2:Y:S01]  /*28b90*/  @!P4 LDG.E.U8 R14, desc[UR8][R12.64+0x9] ;  /* 0x000009080c0ec981 */ /* 0x000ea2000c1e1100 */
        /* <DEDUP_REMOVED lines=9> */
[----:B0-----:R-:W-:-:S04]  /*28c30*/  IMAD.X R16, RZ, RZ, R29, P4 ;  /* 0x000000ffff107224 */ /* 0x001fc800020e061d */
[----:B------:R-:W-:-:S04]  /*28c40*/  IMAD R16, R16, UR4, RZ ;  /* 0x0000000410107c24 */ /* 0x000fc8000f8e02ff */
[C---:B------:R-:W-:Y:S02]  /*28c50*/  IMAD R16, R14.reuse, UR5, R16 ;  /* 0x000000050e107c24 */ /* 0x040fe4000f8e0210 */
[----:B------:R-:W-:-:S03]  /*28c60*/  IMAD.WIDE.U32 R14, R14, UR4, R34 ;  /* 0x000000040e0e7c25 */ /* 0x000fc6000f8e0022 */
[----:B------:R-:W-:-:S04]  /*28c70*/  IADD3 R14, P4, R14, UR6, RZ ;  /* 0x000000060e0e7c10 */ /* 0x000fc8000ff9e0ff */
[--C-:B------:R-:W-:Y:S02]  /*28c80*/  IADD3.X R15, R15, UR7, R16.reuse, P4, !PT ;  /* 0x000000070f0f7c10 */ /* 0x100fe4000a7fe410 */
[----:B------:R-:W-:-:S06]  /*28c90*/  PRMT R16, RZ, 0x7610, R16 ;  /* 0x00007610ff107816 */ /* 0x000fcc0000000010 */
[----:B------:R-:W2:Y:S01]  /*28ca0*/  @!P0 LDG.E.U8 R16, desc[UR8][R14.64] ;  /* 0x000000080e108981 */ /* 0x000ea2000c1e1100 */
[----:B------:R-:W-:Y:S02]  /*28cb0*/  ISETP.LT.OR P4, PT, R26, 0x2, !P2 ;  /* 0x000000021a00780c */ /* 0x000fe40005781670 */
[----:B------:R-:W-:Y:S02]  /*28cc0*/  @P3 LOP3.LUT R28, R28, 0x80000, RZ, 0xfc, !PT ;  /* 0x000800001c1c3812 */ /* 0x000fe400078efcff */
[----:B------:R-:W-:Y:S01]  /*28cd0*/  ISETP.GE.AND P3, PT, R5, 0x89, PT ;  /* 0x000000890500780c */ /* 0x000fe20003f66270 */
[----:B------:R-:W-:Y:S02]  /*28ce0*/  IMAD.U32 R19, RZ, RZ, UR11 ;  /* 0x0000000bff137e24 */ /* 0x000fe4000f8e00ff */
[----:B------:R-:W-:Y:S01]  /*28cf0*/  IMAD.U32 R18, RZ, RZ, UR10 ;  /* 0x0000000aff127e24 */ /* 0x000fe2000f8e00ff */
        /* <DEDUP_REMOVED lines=8> */
[----:B------:R-:W-:Y:S02]  /*28d80*/  ISETP.LT.OR P0, PT, R26, 0x1, !P3 ;  /* 0x000000011a00780c */ /* 0x000fe40005f01670 */
[----:B0-----:R-:W-:-:S04]  /*28d90*/  @!P4 IADD3 R16, P5, P6, R8, UR15, R16 ;  /* 0x0000000f0810cc10 */ /* 0x001fc8000febe010 */
[----:B------:R-:W-:-:S07]  /*28da0*/  @!P4 IADD3.X R17, R27, UR14, R17, P5, P6 ;  /* 0x0000000e1b11cc10 */ /* 0x000fce000afec411 */
[----:B-1----:R-:W-:-:S04]  /*28db0*/  @!P0 IADD3 R20, P5, P6, R19, UR15, R8 ;  /* 0x0000000f13148c10 */ /* 0x002fc8000febe008 */
[----:B------:R-:W-:Y:S02]  /*28dc0*/  @!P0 IADD3.X R25, R18, UR14, R27, P5, P6 ;  /* 0x0000000e12198c10 */ /* 0x000fe4000afec41b */
[----:B------:R-:W-:-:S06]  /*28dd0*/  PRMT R18, RZ, 0x7610, R18 ;  /* 0x00007610ff127816 */ /* 0x000fcc0000000012 */
[----:B------:R-:W2:Y:S02]  /*28de0*/  @!P4 LDG.E.U8 R18, desc[UR8][R14.64+0x1] ;  /* 0x000001080e12c981 */ /* 0x000ea4000c1e1100 */
[----:B--2---:R-:W-:-:S04]  /*28df0*/  LOP3.LUT R18, R18, 0xff, RZ, 0xc0, !PT ;  /* 0x000000ff12127812 */ /* 0x004fc800078ec0ff */
[----:B------:R-:W-:-:S05]  /*28e00*/  F2FP.F16.E4M3.UNPACK_B R18, R18 ;  /* 0x00000012ff12723e */ /* 0x000fca00020006ff */
[----:B------:R-:W-:-:S05]  /*28e10*/  HADD2.F32 R18, -RZ, R18.H0_H0 ;  /* 0x20000012ff127230 */ /* 0x000fca0000004100 */
[----:B------:R-:W-:-:S04]  /*28e20*/  FMUL R18, R18, UR61 ;  /* 0x0000003d12127c20 */ /* 0x000fc80008400000 */
[----:B------:R-:W-:-:S05]  /*28e30*/  FFMA R21, R21, UR60, R18 ;  /* 0x0000003c15157c23 */ /* 0x000fca0008000012 */
[----:B------:R-:W-:-:S05]  /*28e40*/  F2FP.SATFINITE.E4M3.F32.PACK_AB_MERGE_C R21, RZ, R21, RZ ;  /* 0x00000015ff15723e */ /* 0x000fca00048070ff */
[----:B------:R0:W-:Y:S02]  /*28e50*/  @!P4 STG.E.U8 desc[UR8][R16.64+0x1], R21 ;  /* 0x000001151000c986 */ /* 0x0001e4000c101108 */
[----:B0-----:R-:W-:-:S05]  /*28e60*/  IADD3 R16, P4, R24, 0x88, RZ ;  /* 0x0000008818107810 */ /* 0x001fca0007f9e0ff */
[----:B------:R-:W-:-:S04]  /*28e70*/  IMAD.X R18, RZ, RZ, R29, P4 ;  /* 0x000000ffff127224 */ /* 0x000fc800020e061d */
[----:B------:R-:W-:-:S04]  /*28e80*/  IMAD R18, R18, UR4, RZ ;  /* 0x0000000412127c24 */ /* 0x000fc8000f8e02ff */
[C---:B------:R-:W-:Y:S02]  /*28e90*/  IMAD R18, R16.reuse, UR5, R18 ;  /* 0x0000000510127c24 */ /* 0x040fe4000f8e0212 */
[----:B------:R-:W-:-:S03]  /*28ea0*/  IMAD.WIDE.U32 R16, R16, UR4, R34 ;  /* 0x0000000410107c25 */ /* 0x000fc6000f8e0022 */
[----:B------:R-:W-:-:S04]  /*28eb0*/  IADD3 R16, P4, R16, UR6, RZ ;  /* 0x0000000610107c10 */ /* 0x000fc8000ff9e0ff */
[----:B------:R-:W-:Y:S02]  /*28ec0*/  IADD3.X R17, R17, UR7, R18, P4, !PT ;  /* 0x0000000711117c10 */ /* 0x000fe4000a7fe412 */
[----:B------:R-:W0:Y:S02]  /*28ed0*/  @!P0 LDC.64 R18, c[0x0][0x5c0] ;  /* 0x00017000ff128b82 */ /* 0x000e240000000a00 */
[----:B0-----:R-:W-:Y:S02]  /*28ee0*/  @!P0 IADD3 R18, P4, R20, R18, RZ ;  /* 0x0000001214128210 */ /* 0x001fe40007f9e0ff */
[----:B------:R-:W-:-:S06]  /*28ef0*/  PRMT R20, RZ, 0x7610, R20 ;  /* 0x00007610ff147816 */ /* 0x000fcc0000000014 */
[----:B------:R-:W2:Y:S01]  /*28f00*/  @!P0 LDG.E.U8 R20, desc[UR8][R16.64] ;  /* 0x0000000810148981 */ /* 0x000ea2000c1e1100 */
[----:B------:R-:W-:Y:S01]  /*28f10*/  @!P0 IMAD.X R19, R25, 0x1, R19, P4 ;  /* 0x0000000119138824 */ /* 0x000fe200020e0613 */
[----:B------:R-:W-:Y:S02]  /*28f20*/  ISETP.LT.OR P4, PT, R26, 0x2, !P3 ;  /* 0x000000021a00780c */ /* 0x000fe40005f81670 */
[----:B------:R-:W-:-:S04]  /*28f30*/  LOP3.LUT R28, R28, 0xffbfffff, RZ, 0xc0, !PT ;  /* 0xffbfffff1c1c7812 */ /* 0x000fc800078ec0ff */
[----:B------:R-:W-:Y:S02]  /*28f40*/  @P2 LOP3.LUT R28, R28, 0x400000, RZ, 0xfc, !PT ;  /* 0x004000001c1c2812 */ /* 0x000fe400078efcff */
[----:B------:R-:W-:-:S05]  /*28f50*/  ISETP.LT.OR P2, PT, R26, 0x12, !P1 ;  /* 0x000000121a00780c */ /* 0x000fca0004f41670 */
[----:B------:R-:W0:Y:S01]  /*28f60*/  @!P4 LDC.64 R36, c[0x0][0x5c0] ;  /* 0x00017000ff24cb82 */ /* 0x000e220000000a00 */
[----:B------:R-:W-:-:S05]  /*28f70*/  IMAD.U32 R21, RZ, RZ, UR11 ;  /* 0x0000000bff157e24 */ /* 0x000fca000f8e00ff */
[----:B------:R-:W-:Y:S02]  /*28f80*/  @!P4 IADD3 R21, P5, P6, R21, UR15, R8 ;  /* 0x0000000f1515cc10 */ /* 0x000fe4000febe008 */
[----:B--2---:R-:W-:-:S04]  /*28f90*/  LOP3.LUT R20, R20, 0xff, RZ, 0xc0, !PT ;  /* 0x000000ff14147812 */ /* 0x004fc800078ec0ff */
[----:B------:R-:W-:-:S05]  /*28fa0*/  F2FP.F16.E4M3.UNPACK_B R20, R20 ;  /* 0x00000014ff14723e */ /* 0x000fca00020006ff */
[----:B------:R-:W-:-:S05]  /*28fb0*/  HADD2.F32 R20, -RZ, R20.H0_H0 ;  /* 0x20000014ff147230 */ /* 0x000fca0000004100 */
[----:B------:R-:W-:-:S04]  /*28fc0*/  FMUL R20, R20, UR61 ;  /* 0x0000003d14147c20 */ /* 0x000fc80008400000 */
[----:B------:R-:W-:-:S05]  /*28fd0*/  FFMA R22, R22, UR60, R20 ;  /* 0x0000003c16167c23 */ /* 0x000fca0008000014 */
[----:B------:R-:W-:-:S05]  /*28fe0*/  F2FP.SATFINITE.E4M3.F32.PACK_AB_MERGE_C R22, RZ, R22, RZ ;  /* 0x00000016ff16723e */ /* 0x000fca00048070ff */
[----:B------:R1:W-:Y:S01]  /*28ff0*/  @!P0 STG.E.U8 desc[UR8][R18.64], R22 ;  /* 0x0000001612008986 */ /* 0x0003e2000c101108 */
[----:B------:R-:W-:Y:S01]  /*29000*/  IMAD.U32 R20, RZ, RZ, UR10 ;  /* 0x0000000aff147e24 */ /* 0x000fe2000f8e00ff */
[----:B-1----:R-:W1:Y:S04]  /*29010*/  @!P2 LDC.64 R18, c[0x0][0x5c0] ;  /* 0x00017000ff12ab82 */ /* 0x002e680000000a00 */
[--C-:B------:R-:W-:Y:S01]  /*29020*/  @!P4 IADD3.X R25, R20, UR14, R27.reuse, P5, P6 ;  /* 0x0000000e1419cc10 */ /* 0x100fe2000afec41b */
[----:B------:R-:W-:Y:S01]  /*29030*/  @!P2 IMAD.MOV.U32 R20, RZ, RZ, R8 ;  /* 0x000000ffff14a224 */ /* 0x000fe200078e0008 */
[----:B0-----:R-:W-:Y:S01]  /*29040*/  @!P4 IADD3 R36, P0, R21, R36, RZ ;  /* 0x000000241524c210 */ /* 0x001fe20007f1e0ff */
[----:B------:R-:W-:Y:S02]  /*29050*/  @!P2 IMAD.MOV.U32 R21, RZ, RZ, R27 ;  /* 0x000000ffff15a224 */ /* 0x000fe400078e001b */
[----:B------:R-:W-:-:S03]  /*29060*/  @!P2 IMAD.WIDE.U32 R20, R6, 0x180, R20 ;  /* 0x000001800614a825 */ /* 0x000fc600078e0014 */
[--C-:B-1----:R-:W-:Y:S02]  /*29070*/  @!P2 IADD3 R52, P5, P6, R20, UR11, R18.reuse ;  /* 0x0000000b1434ac10 */ /* 0x102fe4000febe012 */
[----:B------:R-:W-:-:S06]  /*29080*/  PRMT R18, RZ, 0x7610, R18 ;  /* 0x00007610ff127816 */ /* 0x000fcc0000000012 */
[----:B------:R-:W2:Y:S01]  /*29090*/  @!P4 LDG.E.U8 R18, desc[UR8][R16.64+0x1] ;  /* 0x000001081012c981 */ /* 0x000ea2000c1e1100 */
[----:B------:R-:W-:-:S04]  /*290a0*/  @!P2 IMAD R22, R7, 0x180, RZ ;  /* 0x000001800716a824 */ /* 0x000fc800078e02ff */
[----:B------:R-:W-:-:S05]  /*290b0*/  @!P2 IMAD.IADD R21, R21, 0x1, R22 ;  /* 0x000000011515a824 */ /* 0x000fca00078e0216 */
[----:B------:R-:W-:Y:S02]  /*290c0*/  @!P2 IADD3.X R53, R21, UR10, R19, P5, P6 ;  /* 0x0000000a1535ac10 */ /* 0x000fe4000afec413 */
[----:B------:R-:W-:Y:S01]  /*290d0*/  ISETP.LT.OR P6, PT, R26, 0x19, !P1 ;  /* 0x000000191a00780c */ /* 0x000fe20004fc1670 */
[----:B------:R-:W-:Y:S01]  /*290e0*/  @!P4 IMAD.X R37, R25, 0x1, R37, P0 ;  /* 0x000000011925c824 */ /* 0x000fe200000e0625 */
[----:B------:R-:W-:-:S11]  /*290f0*/  LOP3.LUT R0, R0, 0xffffffef, RZ, 0xc0, !PT ;  /* 0xffffffef00007812 */ /* 0x000fd600078ec0ff */
[----:B------:R-:W-:Y:S02]  /*29100*/  @!P6 IMAD.MOV.U32 R20, RZ, RZ, R8 ;  /* 0x000000ffff14e224 */ /* 0x000fe400078e0008 */
[----:B------:R-:W-:Y:S02]  /*29110*/  @!P6 IMAD.MOV.U32 R21, RZ, RZ, R27 ;  /* 0x000000ffff15e224 */ /* 0x000fe400078e001b */
[----:B------:R-:W-:Y:S02]  /*29120*/  @!P6 IMAD R22, R7, 0x180, RZ ;  /* 0x000001800716e824 */ /* 0x000fe400078e02ff */
[----:B------:R-:W-:Y:S01]  /*29130*/  @!P6 IMAD.WIDE.U32 R20, R6, 0x180, R20 ;  /* 0x000001800614e825 */ /* 0x000fe200078e0014 */
[----:B------:R-:W-:-:S03]  /*29140*/  @P2 LOP3.LUT R0, R0, 0x10, RZ, 0xfc, !PT ;  /* 0x0000001000002812 */ /* 0x000fc600078efcff */
[----:B------:R-:W-:Y:S01]  /*29150*/  @!P6 IMAD.IADD R21, R21, 0x1, R22 ;  /* 0x000000011515e824 */ /* 0x000fe200078e0216 */
[----:B------:R-:W-:Y:S02]  /*29160*/  LOP3.LUT P2, RZ, R28, 0x400000, RZ, 0xc0, !PT ;  /* 0x004000001cff7812 */ /* 0x000fe4000784c0ff */
[----:B--2---:R-:W-:-:S04]  /*29170*/  LOP3.LUT R18, R18, 0xff, RZ, 0xc0, !PT ;  /* 0x000000ff12127812 */ /* 0x004fc800078ec0ff */
[----:B------:R-:W-:-:S05]  /*29180*/  F2FP.F16.E4M3.UNPACK_B R18, R18 ;  /* 0x00000012ff12723e */ /* 0x000fca00020006ff */
[----:B------:R-:W-:-:S05]  /*29190*/  HADD2.F32 R18, -RZ, R18.H0_H0 ;  /* 0x20000012ff127230 */ /* 0x000fca0000004100 */
[----:B------:R-:W-:-:S04]  /*291a0*/  FMUL R18, R18, UR61 ;  /* 0x0000003d12127c20 */ /* 0x000fc80008400000 */
[----:B------:R-:W-:Y:S02]  /*291b0*/  FFMA R23, R23, UR60, R18 ;  /* 0x0000003c17177c23 */ /* 0x000fe40008000012 */
[----:B------:R-:W0:Y:S03]  /*291c0*/  @!P6 LDC.64 R18, c[0x0][0x5c0] ;  /* 0x00017000ff12eb82 */ /* 0x000e260000000a00 */
[----:B------:R-:W-:-:S05]  /*291d0*/  F2FP.SATFINITE.E4M3.F32.PACK_AB_MERGE_C R23, RZ, R23, RZ ;  /* 0x00000017ff17723e */ /* 0x000fca00048070ff */
[----:B------:R-:W-:Y:S01]  /*291e0*/  @!P4 STG.E.U8 desc[UR8][R36.64+0x1], R23 ;  /* 0x000001172400c986 */ /* 0x000fe2000c101108 */
[----:B0-----:R-:W-:-:S04]  /*291f0*/  @!P6 IADD3 R54, P0, P4, R20, UR11, R18 ;  /* 0x0000000b1436ec10 */ /* 0x001fc8000fc1e012 */
[----:B------:R-:W-:Y:S02]  /*29200*/  @!P6 IADD3.X R55, R21, UR10, R19, P0, P4 ;  /* 0x0000000a1537ec10 */ /* 0x000fe400087e8413 */
[----:B------:R-:W-:Y:S02]  /*29210*/  ISETP.LT.OR P0, PT, R26, 0x9, !P2 ;  /* 0x000000091a00780c */ /* 0x000fe40005701670 */
[----:B------:R-:W-:-:S11]  /*29220*/  PRMT R18, RZ, 0x7610, R18 ;  /* 0x00007610ff127816 */ /* 0x000fd60000000012 */
[----:B------:R-:W2:Y:S01]  /*29230*/  @!P0 LDG.E.U8 R18, desc[UR8][R14.64+0x8] ;  /* 0x000008080e128981 */ /* 0x000ea2000c1e1100 */
[----:B------:R-:W-:Y:S02]  /*29240*/  PRMT R20, RZ, 0x7610, R20 ;  /* 0x00007610ff147816 */ /* 0x000fe40000000014 */
[----:B--2---:R-:W-:-:S04]  /*29250*/  LOP3.LUT R18, R18, 0xff, RZ, 0xc0, !PT ;  /* 0x000000ff12127812 */ /* 0x004fc800078ec0ff */
[----:B------:R-:W-:-:S05]  /*29260*/  F2FP.F16.E4M3.UNPACK_B R18, R18 ;  /* 0x00000012ff12723e */ /* 0x000fca00020006ff */
[----:B------:R-:W-:-:S05]  /*29270*/  HADD2.F32 R18, -RZ, R18.H0_H0 ;  /* 0x20000012ff127230 */ /* 0x000fca0000004100 */
[----:B------:R-:W-:-:S04]  /*29280*/  FMUL R18, R18, UR61 ;  /* 0x0000003d12127c20 */ /* 0x000fc80008400000 */
[----:B------:R-:W-:Y:S02]  /*29290*/  FFMA R232, R232, UR60, R18 ;  /* 0x0000003ce8e87c23 */ /* 0x000fe40008000012 */
[----:B------:R-:W0:Y:S03]  /*292a0*/  @!P0 LDC.64 R18, c[0x0][0x5c0] ;  /* 0x00017000ff128b82 */ /* 0x000e260000000a00 */
[----:B------:R-:W-:Y:S02]  /*292b0*/  F2FP.SATFINITE.E4M3.F32.PACK_AB_MERGE_C R232, RZ, R232, RZ ;  /* 0x000000e8ffe8723e */ /* 0x000fe400048070ff */
[----:B0-----:R-:W-:-:S04]  /*292c0*/  @!P0 IADD3 R18, P4, P5, R8, UR15, R18 ;  /* 0x0000000f08128c10 */ /* 0x001fc8000fd9e012 */
[----:B------:R-:W-:-:S05]  /*292d0*/  @!P0 IADD3.X R19, R27, UR14, R19, P4, P5 ;  /* 0x0000000e1b138c10 */ /* 0x000fca000a7ea413 */
[----:B------:R0:W-:Y:S01]  /*292e0*/  @!P0 STG.E.U8 desc[UR8][R18.64+0x8], R232 ;  /* 0x000008e812008986 */ /* 0x0001e2000c101108 */
[----:B------:R-:W-:-:S13]  /*292f0*/  ISETP.LT.OR P0, PT, R26, 0xa, !P2 ;  /* 0x0000000a1a00780c */ /* 0x000fda0005701670 */
[----:B------:R-:W2:Y:S01]  /*29300*/  @!P0 LDG.E.U8 R20, desc[UR8][R14.64+0x9] ;  /* 0x000009080e148981 */ /* 0x000ea2000c1e1100 */
[----:B0-----:R-:W0:Y:S02]  /*29310*/  @!P0 LDC.64 R18, c[0x0][0x5c0] ;  /* 0x00017000ff128b82 */ /* 0x001e240000000a00 */
        /* <DEDUP_REMOVED lines=9> */
[----:B------:R-:W-:Y:S01]  /*293b0*/  ISETP.LT.OR P0, PT, R26, 0x9, !P3 ;  /* 0x000000091a00780c */ /* 0x000fe20005f01670 */
[----:B0-----:R-:W-:Y:S02]  /*293c0*/  IMAD.U32 R19, RZ, RZ, UR11 ;  /* 0x0000000bff137e24 */ /* 0x001fe4000f8e00ff */
[----:B------:R-:W-:-:S10]  /*293d0*/  IMAD.U32 R18, RZ, RZ, UR10 ;  /* 0x0000000aff127e24 */ /* 0x000fd4000f8e00ff */
[----:B------:R-:W-:-:S04]  /*293e0*/  @!P0 IADD3 R20, P4, P5, R19, UR15, R8 ;  /* 0x0000000f13148c10 */ /* 0x000fc8000fd9e008 */
[----:B------:R-:W-:Y:S02]  /*293f0*/  @!P0 IADD3.X R21, R18, UR14, R27, P4, P5 ;  /* 0x0000000e12158c10 */ /* 0x000fe4000a7ea41b */
[----:B------:R-:W0:Y:S02]  /*29400*/  @!P0 LDC.64 R18, c[0x0][0x5c0] ;  /* 0x00017000ff128b82 */ /* 0x000e240000000a00 */
[----:B0-----:R-:W-:Y:S02]  /*29410*/  @!P0 IADD3 R18, P4, R20, R18, RZ ;  /* 0x0000001214128210 */ /* 0x001fe40007f9e0ff */
[----:B------:R-:W-:-:S06]  /*29420*/  PRMT R20, RZ, 0x7610, R20 ;  /* 0x00007610ff147816 */ /* 0x000fcc0000000014 */
[----:B------:R-:W2:Y:S01]  /*29430*/  @!P0 LDG.E.U8 R20, desc[UR8][R16.64+0x8] ;  /* 0x0000080810148981 */ /* 0x000ea2000c1e1100 */
[----:B------:R-:W-:Y:S01]  /*29440*/  LOP3.LUT R28, R28, 0xffdfffff, RZ, 0xc0, !PT ;  /* 0xffdfffff1c1c7812 */ /* 0x000fe200078ec0ff */
[----:B------:R-:W-:Y:S01]  /*29450*/  @!P0 IMAD.X R19, R21, 0x1, R19, P4 ;  /* 0x0000000115138824 */ /* 0x000fe200020e0613 */
[----:B------:R-:W-:Y:S02]  /*29460*/  ISETP.LT.OR P4, PT, R26, 0xa, !P3 ;  /* 0x0000000a1a00780c */ /* 0x000fe40005f81670 */
[----:B------:R-:W-:Y:S02]  /*29470*/  @P2 LOP3.LUT R28, R28, 0x200000, RZ, 0xfc, !PT ;  /* 0x002000001c1c2812 */ /* 0x000fe400078efcff */
[----:B------:R-:W-:Y:S01]  /*29480*/  ISETP.GE.AND P2, PT, R5, 0x101, PT ;  /* 0x000001010500780c */ /* 0x000fe20003f46270 */
[----:B------:R-:W-:Y:S01]  /*29490*/  IMAD.U32 R21, RZ, RZ, UR11 ;  /* 0x0000000bff157e24 */ /* 0x000fe2000f8e00ff */
[----:B------:R-:W-:-:S04]  /*294a0*/  LOP3.LUT R0, R0, 0xffffffbf, RZ, 0xc0, !PT ;  /* 0xffffffbf00007812 */ /* 0x000fc800078ec0ff */
[----:B------:R-:W-:-:S03]  /*294b0*/  @P6 LOP3.LUT R0, R0, 0x40, RZ, 0xfc, !PT ;  /* 0x0000004000006812 */ /* 0x000fc600078efcff */
        /* <DEDUP_REMOVED lines=9> */
[----:B------:R-:W-:-:S05]  /*29550*/  IMAD.U32 R20, RZ, RZ, UR10 ;  /* 0x0000000aff147e24 */ /* 0x000fca000f8e00ff */
[----:B------:R-:W-:Y:S02]  /*29560*/  @!P4 IADD3.X R25, R20, UR14, R27, P5, P6 ;  /* 0x0000000e1419cc10 */ /* 0x000fe4000afec41b */
[----:B------:R-:W1:Y:S08]  /*29570*/  @!P4 LDC.64 R20, c[0x0][0x5c0] ;  /* 0x00017000ff14cb82 */ /* 0x000e700000000a00 */
[----:B0-----:R-:W0:Y:S01]  /*29580*/  @!P0 LDC.64 R18, c[0x0][0x5c0] ;  /* 0x00017000ff128b82 */ /* 0x001e220000000a00 */
[----:B-1----:R-:W-:-:S02]  /*29590*/  @!P4 IADD3 R20, P5, R22, R20, RZ ;  /* 0x000000141614c210 */ /* 0x002fc40007fbe0ff */
[--C-:B0-----:R-:W-:Y:S02]  /*295a0*/  @!P0 IADD3 R22, P3, P6, R8, UR13, R18.reuse ;  /* 0x0000000d08168c10 */ /* 0x101fe4000fe7e012 */
[----:B------:R-:W-:-:S06]  /*295b0*/  PRMT R18, RZ, 0x7610, R18 ;  /* 0x00007610ff127816 */ /* 0x000fcc0000000012 */
[----:B------:R-:W2:Y:S01]  /*295c0*/  @!P4 LDG.E.U8 R18, desc[UR8][R16.64+0x9] ;  /* 0x000009081012c981 */ /* 0x000ea2000c1e1100 */
[----:B------:R-:W-:Y:S01]  /*295d0*/  @!P4 IMAD.X R21, R25, 0x1, R21, P5 ;  /* 0x000000011915c824 */ /* 0x000fe200028e0615 */
        /* <DEDUP_REMOVED lines=18> */
[----:B------:R-:W-:Y:S02]  /*29700*/  ISETP.GE.AND P3, PT, R5, 0x109, PT ;  /* 0x000001090500780c */ /* 0x000fe40003f66270 */
        /* <DEDUP_REMOVED lines=8> */
[----:B------:R-:W-:Y:S01]  /*29790*/  ISETP.LT.OR P0, PT, R26, 0x1, !P3 ;  /* 0x000000011a00780c */ /* 0x000fe20005f01670 */
[----:B-1----:R-:W-:Y:S01]  /*297a0*/  IMAD.U32 R23, RZ, RZ, UR11 ;  /* 0x0000000bff177e24 */ /* 0x002fe2000f8e00ff */
[----:B0-----:R-:W-:Y:S01]  /*297b0*/  @!P4 IADD3 R20, P5, P6, R8, UR13, R20 ;  /* 0x0000000d0814cc10 */ /* 0x001fe2000febe014 */
[----:B------:R-:W-:-:S03]  /*297c0*/  IMAD.U32 R22, RZ, RZ, UR10 ;  /* 0x0000000aff167e24 */ /* 0x000fc6000f8e00ff */
[----:B------:R-:W-:-:S07]  /*297d0*/  @!P4 IADD3.X R21, R27, UR12, R21, P5, P6 ;  /* 0x0000000c1b15cc10 */ /* 0x000fce000afec415 */
[----:B------:R-:W-:-:S04]  /*297e0*/  @!P0 IADD3 R25, P5, P6, R23, UR13, R8 ;  /* 0x0000000d17198c10 */ /* 0x000fc8000febe008 */
        /* <DEDUP_REMOVED lines=21> */
[C---:B------:R-:W-:Y:S01]  /*29940*/  ISETP.LT.OR P2, PT, R26.reuse, 0x1a, !P1 ;  /* 0x0000001a1a00780c */ /* 0x040fe20004f41670 */
[----:B------:R-:W-:Y:S01]  /*29950*/  @!P0 IMAD.X R23, R33, 0x1, R23, P4 ;  /* 0x0000000121178824 */ /* 0x000fe200020e0617 */
[----:B------:R-:W-:Y:S01]  /*29960*/  ISETP.LT.OR P4, PT, R26, 0x2, !P3 ;  /* 0x000000021a00780c */ /* 0x000fe20005f81670 */
[----:B------:R-:W-:-:S10]  /*29970*/  IMAD.U32 R33, RZ, RZ, UR11 ;  /* 0x0000000bff217e24 */ /* 0x000fd4000f8e00ff */
[----:B------:R-:W-:Y:S02]  /*29980*/  @!P2 IMAD.MOV.U32 R37, RZ, RZ, R27 ;  /* 0x000000ffff25a224 */ /* 0x000fe400078e001b */
[----:B------:R-:W-:Y:S01]  /*29990*/  @!P4 IADD3 R33, P5, P6, R33, UR13, R8 ;  /* 0x0000000d2121cc10 */ /* 0x000fe2000febe008 */
[----:B------:R-:W0:Y:S01]  /*299a0*/  @!P4 LDC.64 R38, c[0x0][0x5c0] ;  /* 0x00017000ff26cb82 */ /* 0x000e220000000a00 */
[----:B--2---:R-:W-:-:S04]  /*299b0*/  LOP3.LUT R25, R25, 0xff, RZ, 0xc0, !PT ;  /* 0x000000ff19197812 */ /* 0x004fc800078ec0ff */
[----:B------:R-:W-:-:S05]  /*299c0*/  F2FP.F16.E4M3.UNPACK_B R25, R25 ;  /* 0x00000019ff19723e */ /* 0x000fca00020006ff */
[----:B------:R-:W-:-:S05]  /*299d0*/  HADD2.F32 R25, -RZ, R25.H0_H0 ;  /* 0x20000019ff197230 */ /* 0x000fca0000004100 */
[----:B------:R-:W-:-:S04]  /*299e0*/  FMUL R25, R25, UR61 ;  /* 0x0000003d19197c20 */ /* 0x000fc80008400000 */
[----:B------:R-:W-:-:S05]  /*299f0*/  FFMA R36, R40, UR60, R25 ;  /* 0x0000003c28247c23 */ /* 0x000fca0008000019 */
[----:B------:R-:W-:-:S05]  /*29a00*/  F2FP.SATFINITE.E4M3.F32.PACK_AB_MERGE_C R36, RZ, R36, RZ ;  /* 0x00000024ff24723e */ /* 0x000fca00048070ff */
[----:B------:R1:W-:Y:S02]  /*29a10*/  @!P0 STG.E.U8 desc[UR8][R22.64], R36 ;  /* 0x0000002416008986 */ /* 0x0003e4000c101108 */
[----:B-1----:R-:W1:Y:S01]  /*29a20*/  @!P2 LDC.64 R22, c[0x0][0x5c0] ;  /* 0x00017000ff16ab82 */ /* 0x002e620000000a00 */
[----:B------:R-:W-:Y:S02]  /*29a30*/  @!P2 IMAD.MOV.U32 R36, RZ, RZ, R8 ;  /* 0x000000ffff24a224 */ /* 0x000fe400078e0008 */
[----:B------:R-:W-:Y:S02]  /*29a40*/  IMAD.U32 R25, RZ, RZ, UR10 ;  /* 0x0000000aff197e24 */ /* 0x000fe4000f8e00ff */
[----:B------:R-:W-:-:S03]  /*29a50*/  @!P2 IMAD.WIDE.U32 R36, R6, 0x180, R36 ;  /* 0x000001800624a825 */ /* 0x000fc600078e0024 */
[----:B------:R-:W-:Y:S02]  /*29a60*/  @!P4 IADD3.X R40, R25, UR12, R27, P5, P6 ;  /* 0x0000000c1928cc10 */ /* 0x000fe4000afec41b */
[--C-:B-1----:R-:W-:Y:S02]  /*29a70*/  @!P2 IADD3 R50, P5, P6, R36, UR11, R22.reuse ;  /* 0x0000000b2432ac10 */ /* 0x102fe4000febe016 */
[----:B------:R-:W-:-:S06]  /*29a80*/  PRMT R22, RZ, 0x7610, R22 ;  /* 0x00007610ff167816 */ /* 0x000fcc0000000016 */
[----:B------:R-:W2:Y:S01]  /*29a90*/  @!P4 LDG.E.U8 R22, desc[UR8][R20.64+0x1] ;  /* 0x000001081416c981 */ /* 0x000ea2000c1e1100 */
[----:B------:R-:W-:-:S04]  /*29aa0*/  @!P2 IMAD R25, R7, 0x180, RZ ;  /* 0x000001800719a824 */ /* 0x000fc800078e02ff */
[----:B------:R-:W-:Y:S01]  /*29ab0*/  @!P2 IMAD.IADD R25, R37, 0x1, R25 ;  /* 0x000000012519a824 */ /* 0x000fe200078e0219 */
[----:B0-----:R-:W-:-:S04]  /*29ac0*/  @!P4 IADD3 R38, P0, R33, R38, RZ ;  /* 0x000000262126c210 */ /* 0x001fc80007f1e0ff */
[----:B------:R-:W-:Y:S02]  /*29ad0*/  @!P2 IADD3.X R51, R25, UR10, R23, P5, P6 ;  /* 0x0000000a1933ac10 */ /* 0x000fe4000afec417 */
[----:B------:R-:W-:Y:S01]  /*29ae0*/  ISETP.LT.OR P5, PT, R26, 0x21, !P1 ;  /* 0x000000211a00780c */ /* 0x000fe20004fa1670 */
[----:B------:R-:W-:Y:S01]  /*29af0*/  @!P4 IMAD.X R39, R40, 0x1, R39, P0 ;  /* 0x000000012827c824 */ /* 0x000fe200000e0627 */
[----:B------:R-:W-:-:S11]  /*29b00*/  ISETP.GE.AND P6, PT, R5, 0x101, PT ;  /* 0x000001010500780c */ /* 0x000fd60003fc6270 */
[----:B------:R-:W-:Y:S02]  /*29b10*/  @!P5 IMAD.MOV.U32 R36, RZ, RZ, R8 ;  /* 0x000000ffff24d224 */ /* 0x000fe400078e0008 */
[----:B------:R-:W-:Y:S02]  /*29b20*/  @!P5 IMAD.MOV.U32 R37, RZ, RZ, R27 ;  /* 0x000000ffff25d224 */ /* 0x000fe400078e001b */
[----:B------:R-:W-:Y:S02]  /*29b30*/  @!P5 IMAD R25, R7, 0x180, RZ ;  /* 0x000001800719d824 */ /* 0x000fe400078e02ff */
[----:B------:R-:W-:-:S04]  /*29b40*/  @!P5 IMAD.WIDE.U32 R36, R6, 0x180, R36 ;  /* 0x000001800624d825 */ /* 0x000fc800078e0024 */
[----:B------:R-:W-:Y:S01]  /*29b50*/  @!P5 IMAD.IADD R25, R37, 0x1, R25 ;  /* 0x000000012519d824 */ /* 0x000fe200078e0219 */
[----:B--2---:R-:W-:-:S04]  /*29b60*/  LOP3.LUT R22, R22, 0xff, RZ, 0xc0, !PT ;  /* 0x000000ff16167812 */ /* 0x004fc800078ec0ff */
[----:B------:R-:W-:-:S05]  /*29b70*/  F2FP.F16.E4M3.UNPACK_B R22, R22 ;  /* 0x00000016ff16723e */ /* 0x000fca00020006ff */
[----:B------:R-:W-:-:S05]  /*29b80*/  HADD2.F32 R22, -RZ, R22.H0_H0 ;  /* 0x20000016ff167230 */ /* 0x000fca0000004100 */
[----:B------:R-:W-:-:S04]  /*29b90*/  FMUL R22, R22, UR61 ;  /* 0x0000003d16167c20 */ /* 0x000fc80008400000 */
[----:B---3--:R-:W-:Y:S01]  /*29ba0*/  FFMA R22, R58, UR60, R22 ;  /* 0x0000003c3a167c23 */ /* 0x008fe20008000016 */
[----:B------:R-:W-:Y:S01]  /*29bb0*/  LOP3.LUT R0, R0, 0xfffffffe, RZ, 0xc0, !PT ;  /* 0xfffffffe00007812 */ /* 0x000fe200078ec0ff */
[----:B------:R-:W2:Y:S03]  /*29bc0*/  LDL.LU R58, [R1+0x44c] ;  /* 0x00044c00013a7983 */ /* 0x000ea60000300800 */
[----:B------:R-:W-:-:S05]  /*29bd0*/  F2FP.SATFINITE.E4M3.F32.PACK_AB_MERGE_C R22, RZ, R22, RZ ;  /* 0x00000016ff16723e */ /* 0x000fca00048070ff */
[----:B------:R0:W-:Y:S02]  /*29be0*/  @!P4 STG.E.U8 desc[UR8][R38.64+0x1], R22 ;  /* 0x000001162600c986 */ /* 0x0001e4000c101108 */
[----:B0-----:R-:W0:Y:S02]  /*29bf0*/  @!P5 LDC.64 R22, c[0x0][0x5c0] ;  /* 0x00017000ff16db82 */ /* 0x001e240000000a00 */
[----:B0-----:R-:W-:-:S04]  /*29c00*/  @!P5 IADD3 R64, P0, P4, R36, UR11, R22 ;  /* 0x0000000b2440dc10 */ /* 0x001fc8000fc1e016 */
[----:B------:R-:W-:Y:S02]  /*29c10*/  @!P5 IADD3.X R65, R25, UR10, R23, P0, P4 ;  /* 0x0000000a1941dc10 */ /* 0x000fe400087e8417 */
[----:B------:R-:W-:Y:S02]  /*29c20*/  ISETP.LT.OR P0, PT, R26, 0x9, !P6 ;  /* 0x000000091a00780c */ /* 0x000fe40007701670 */
[----:B------:R-:W-:-:S11]  /*29c30*/  PRMT R22, RZ, 0x7610, R22 ;  /* 0x00007610ff167816 */ /* 0x000fd60000000016 */
[----:B------:R-:W3:Y:S01]  /*29c40*/  @!P0 LDG.E.U8 R22, desc[UR8][R18.64+0x8] ;  /* 0x0000080812168981 */ /* 0x000ee2000c1e1100 */
[----:B------:R-:W-:-:S04]  /*29c50*/  @P2 LOP3.LUT R0, R0, 0x1, RZ, 0xfc, !PT ;  /* 0x0000000100002812 */ /* 0x000fc800078efcff */
[----:B------:R-:W-:-:S04]  /*29c60*/  LOP3.LUT R0, R0, 0xfffff7ff, RZ, 0xc0, !PT ;  /* 0xfffff7ff00007812 */ /* 0x000fc800078ec0ff */
[----:B------:R-:W-:Y:S02]  /*29c70*/  @P5 LOP3.LUT R0, R0, 0x800, RZ, 0xfc, !PT ;  /* 0x0000080000005812 */ /* 0x000fe400078efcff */
[----:B---3--:R-:W-:-:S04]  /*29c80*/  LOP3.LUT R22, R22, 0xff, RZ, 0xc0, !PT ;  /* 0x000000ff16167812 */ /* 0x008fc800078ec0ff */
[----:B------:R-:W-:-:S05]  /*29c90*/  F2FP.F16.E4M3.UNPACK_B R22, R22 ;  /* 0x00000016ff16723e */ /* 0x000fca00020006ff */
[----:B------:R-:W-:-:S05]  /*29ca0*/  HADD2.F32 R22, -RZ, R22.H0_H0 ;  /* 0x20000016ff167230 */ /* 0x000fca0000004100 */
[----:B------:R-:W-:-:S04]  /*29cb0*/  FMUL R22, R22, UR61 ;  /* 0x0000003d16167c20 */ /* 0x000fc80008400000 */
[----:B----4-:R-:W-:Y:S02]  /*29cc0*/  FFMA R25, R41, UR60, R22 ;  /* 0x0000003c29197c23 */ /* 0x010fe40008000016 */
[----:B------:R-:W0:Y:S01]  /*29cd0*/  @!P0 LDC.64 R22, c[0x0][0x5c0] ;  /* 0x00017000ff168b82 */ /* 0x000e220000000a00 */
[----:B------:R-:W3:Y:S02]  /*29ce0*/  LDL.LU R41, [R1+0x450] ;  /* 0x0004500001297983 */ /* 0x000ee40000300800 */
[----:B------:R-:W-:Y:S02]  /*29cf0*/  F2FP.SATFINITE.E4M3.F32.PACK_AB_MERGE_C R25, RZ, R25, RZ ;  /* 0x00000019ff19723e */ /* 0x000fe400048070ff */
[----:B0-----:R-:W-:-:S04]  /*29d00*/  @!P0 IADD3 R22, P4, P5, R8, UR13, R22 ;  /* 0x0000000d08168c10 */ /* 0x001fc8000fd9e016 */
[----:B------:R-:W-:-:S05]  /*29d10*/  @!P0 IADD3.X R23, R27, UR12, R23, P4, P5 ;  /* 0x0000000c1b178c10 */ /* 0x000fca000a7ea417 */
[----:B------:R0:W-:Y:S01]  /*29d20*/  @!P0 STG.E.U8 desc[UR8][R22.64+0x8], R25 ;  /* 0x0000081916008986 */ /* 0x0001e2000c101108 */
[----:B------:R-:W-:Y:S02]  /*29d30*/  ISETP.LT.OR P0, PT, R26, 0xa, !P6 ;  /* 0x0000000a1a00780c */ /* 0x000fe40007701670 */
[----:B0-----:R-:W-:-:S11]  /*29d40*/  PRMT R25, RZ, 0x7610, R25 ;  /* 0x00007610ff197816 */ /* 0x001fd60000000019 */
[----:B------:R-:W0:Y:S01]  /*29d50*/  @!P0 LDC.64 R22, c[0x0][0x5c0] ;  /* 0x00017000ff168b82 */ /* 0x000e220000000a00 */
[----:B------:R-:W4:Y:S01]  /*29d60*/  @!P0 LDG.E.U8 R25, desc[UR8][R18.64+0x9] ;  /* 0x0000090812198981 */ /* 0x000f22000c1e1100 */
[----:B0-----:R-:W-:-:S04]  /*29d70*/  @!P0 IADD3 R22, P4, P5, R8, UR13, R22 ;  /* 0x0000000d08168c10 */ /* 0x001fc8000fd9e016 */
[----:B------:R-:W-:Y:S02]  /*29d80*/  @!P0 IADD3.X R23, R27, UR12, R23, P4, P5 ;  /* 0x0000000c1b178c10 */ /* 0x000fe4000a7ea417 */
[----:B----4-:R-:W-:-:S04]  /*29d90*/  LOP3.LUT R25, R25, 0xff, RZ, 0xc0, !PT ;  /* 0x000000ff19197812 */ /* 0x010fc800078ec0ff */
[----:B------:R-:W-:-:S05]  /*29da0*/  F2FP.F16.E4M3.UNPACK_B R25, R25 ;  /* 0x00000019ff19723e */ /* 0x000fca00020006ff */
[----:B------:R-:W-:-:S05]  /*29db0*/  HADD2.F32 R25, -RZ, R25.H0_H0 ;  /* 0x20000019ff197230 */ /* 0x000fca0000004100 */
[----:B------:R-:W-:-:S04]  /*29dc0*/  FMUL R25, R25, UR61 ;  /* 0x0000003d19197c20 */ /* 0x000fc80008400000 */
[----:B--2---:R-:W-:Y:S02]  /*29dd0*/  FFMA R25, R58, UR60, R25 ;  /* 0x0000003c3a197c23 */ /* 0x004fe40008000019 */
[----:B------:R-:W2:Y:S03]  /*29de0*/  LDL.LU R58, [R1+0x454] ;  /* 0x00045400013a7983 */ /* 0x000ea60000300800 */
        /* <DEDUP_REMOVED lines=10> */
[----:B------:R-:W4:Y:S01]  /*29e90*/  @!P0 LDG.E.U8 R25, desc[UR8][R20.64+0x8] ;  /* 0x0000080814198981 */ /* 0x000f22000c1e1100 */
[----:B------:R-:W-:Y:S01]  /*29ea0*/  @!P0 IMAD.X R23, R33, 0x1, R23, P4 ;  /* 0x0000000121178824 */ /* 0x000fe200020e0617 */
[----:B------:R-:W-:Y:S01]  /*29eb0*/  ISETP.LT.OR P4, PT, R26, 0xa, !P3 ;  /* 0x0000000a1a00780c */ /* 0x000fe20005f81670 */
[----:B------:R-:W-:-:S12]  /*29ec0*/  IMAD.U32 R33, RZ, RZ, UR11 ;  /* 0x0000000bff217e24 */ /* 0x000fd8000f8e00ff */
[----:B------:R-:W-:Y:S02]  /*29ed0*/  @!P4 IADD3 R33, P5, P6, R33, UR13, R8 ;  /* 0x0000000d2121cc10 */ /* 0x000fe4000febe008 */
[----:B----4-:R-:W-:-:S04]  /*29ee0*/  LOP3.LUT R25, R25, 0xff, RZ, 0xc0, !PT ;  /* 0x000000ff19197812 */ /* 0x010fc800078ec0ff */
[----:B------:R-:W-:-:S05]  /*29ef0*/  F2FP.F16.E4M3.UNPACK_B R25, R25 ;  /* 0x00000019ff19723e */ /* 0x000fca00020006ff */
[----:B------:R-:W-:-:S05]  /*29f00*/  HADD2.F32 R25, -RZ, R25.H0_H0 ;  /* 0x20000019ff197230 */ /* 0x000fca0000004100 */
[----:B------:R-:W-:-:S04]  /*29f10*/  FMUL R25, R25, UR61 ;  /* 0x0000003d19197c20 */ /* 0x000fc80008400000 */
[----:B---3--:R-:W-:Y:S02]  /*29f20*/  FFMA R36, R41, UR60, R25 ;  /* 0x0000003c29247c23 */ /* 0x008fe40008000019 */
[----:B------:R-:W3:Y:S03]  /*29f30*/  LDL.LU R41, [R1+0x458] ;  /* 0x0004580001297983 */ /* 0x000ee60000300800 */
[----:B------:R-:W-:Y:S01]  /*29f40*/  F2FP.SATFINITE.E4M3.F32.PACK_AB_MERGE_C R36, RZ, R36, RZ ;  /* 0x00000024ff24723e */ /* 0x000fe200048070ff */
[----:B------:R-:W-:Y:S01]  /*29f50*/  IMAD.U32 R25, RZ, RZ, UR10 ;  /* 0x0000000aff197e24 */ /* 0x000fe2000f8e00ff */
[----:B------:R-:W-:Y:S01]  /*29f60*/  ISETP.LT.OR P3, PT, R26, 0x22, !P1 ;  /* 0x000000221a00780c */ /* 0x000fe20004f61670 */
[----:B------:R-:W4:Y:S04]  /*29f70*/  LDL.LU R60, [R1+0x45c] ;  /* 0x00045c00013c7983 */ /* 0x000f280000300800 */
[----:B------:R0:W-:Y:S01]  /*29f80*/  @!P0 STG.E.U8 desc[UR8][R22.64+0x8], R36 ;  /* 0x0000082416008986 */ /* 0x0001e2000c101108 */
[----:B------:R-:W-:-:S02]  /*29f90*/  @!P4 IADD3.X R25, R25, UR12, R27, P5, P6 ;  /* 0x0000000c1919cc10 */ /* 0x000fc4000afec41b */
[----:B------:R-:W-:Y:S01]  /*29fa0*/  ISETP.LT.OR P1, PT, R26, 0x29, !P1 ;  /* 0x000000291a00780c */ /* 0x000fe20004f21670 */
[----:B------:R-:W4:Y:S01]  /*29fb0*/  LDL.LU R66, [R1+0x460] ;  /* 0x0004600001427983 */ /* 0x000f220000300800 */
[----:B------:R-:W-:-:S03]  /*29fc0*/  LOP3.LUT R0, R0, 0xfffffeff, RZ, 0xc0, !PT ;  /* 0xfffffeff00007812 */ /* 0x000fc600078ec0ff */
[----:B------:R-:W4:Y:S01]  /*29fd0*/  LDL.LU R67, [R1+0x464] ;  /* 0x0004640001437983 */ /* 0x000f220000300800 */
[----:B0-----:R-:W0:Y:S02]  /*29fe0*/  @!P4 LDC.64 R22, c[0x0][0x5c0] ;  /* 0x00017000ff16cb82 */ /* 0x001e240000000a00 */
[----:B0-----:R-:W-:-:S05]  /*29ff0*/  @!P4 IADD3 R22, P0, R33, R22, RZ ;  /* 0x000000162116c210 */ /* 0x001fca0007f1e0ff */
[----:B------:R-:W-:Y:S01]  /*2a000*/  @!P4 IMAD.X R23, R25, 0x1, R23, P0 ;  /* 0x000000011917c824 */ /* 0x000fe200000e0617 */
[----:B------:R-:W-:-:S06]  /*2a010*/  PRMT R25, RZ, 0x7610, R25 ;  /* 0x00007610ff197816 */ /* 0x000fcc0000000019 */
[----:B------:R-:W2:Y:S01]  /*2a020*/  @!P4 LDG.E.U8 R25, desc[UR8][R20.64+0x9] ;  /* 0x000009081419c981 */ /* 0x000ea2000c1e1100 */
[----:B------:R-:W-:Y:S02]  /*2a030*/  ISETP.GE.AND P0, PT, R5, 0x181, PT ;  /* 0x000001810500780c */ /* 0x000fe40003f06270 */
        /* <DEDUP_REMOVED lines=8> */
[----:B0-----:R-:W0:Y:S01]  /*2a0c0*/  @!P4 LDC.64 R22, c[0x0][0x5c0] ;  /* 0x00017000ff16cb82 */ /* 0x001e220000000a00 */
[----:B------:R-:W-:Y:S02]  /*2a0d0*/  @!P4 IMAD.MOV.U32 R36, RZ, RZ, R8 ;  /* 0x000000ffff24c224 */ /* 0x000fe400078e0008 */
[----:B------:R-:W-:Y:S02]  /*2a0e0*/  @!P4 IMAD.MOV.U32 R37, RZ, RZ, R27 ;  /* 0x000000ffff25c224 */ /* 0x000fe400078e001b */
[----:B------:R-:W-:-:S04]  /*2a0f0*/  @!P4 IMAD.WIDE.U32 R36, R6, 0x180, R36 ;  /* 0x000001800624c825 */ /* 0x000fc800078e0024 */
[----:B------:R-:W-:Y:S01]  /*2a100*/  @!P4 IMAD R25, R7, 0x180, RZ ;  /* 0x000001800719c824 */ /* 0x000fe200078e02ff */
[----:B0-----:R-:W-:-:S04]  /*2a110*/  @!P4 IADD3 R36, P5, R36, R22, RZ ;  /* 0x000000162424c210 */ /* 0x001fc80007fbe0ff */
[----:B------:R-:W-:Y:S02]  /*2a120*/  @!P4 IADD3.X R37, R23, R37, R25, P5, !PT ;  /* 0x000000251725c210 */ /* 0x000fe40002ffe419 */
[----:B------:R-:W-:-:S05]  /*2a130*/  IADD3 R22, P5, R24, 0x180, RZ ;  /* 0x0000018018167810 */ /* 0x000fca0007fbe0ff */
[----:B------:R-:W-:-:S04]  /*2a140*/  IMAD.X R25, RZ, RZ, R29, P5 ;  /* 0x000000ffff197224 */ /* 0x000fc800028e061d */
[----:B------:R-:W-:-:S04]  /*2a150*/  IMAD R25, R25, UR4, RZ ;  /* 0x0000000419197c24 */ /* 0x000fc8000f8e02ff */
[C---:B------:R-:W-:Y:S02]  /*2a160*/  IMAD R25, R22.reuse, UR5, R25 ;  /* 0x0000000516197c24 */ /* 0x040fe4000f8e0219 */
[----:B------:R-:W-:-:S03]  /*2a170*/  IMAD.WIDE.U32 R22, R22, UR4, R34 ;  /* 0x0000000416167c25 */ /* 0x000fc6000f8e0022 */
[----:B------:R-:W-:-:S04]  /*2a180*/  IADD3 R22, P5, R22, UR6, RZ ;  /* 0x0000000616167c10 */ /* 0x000fc8000ffbe0ff */
[--C-:B------:R-:W-:Y:S02]  /*2a190*/  IADD3.X R23, R23, UR7, R25.reuse, P5, !PT ;  /* 0x0000000717177c10 */ /* 0x100fe4000affe419 */
[----:B------:R-:W-:-:S06]  /*2a1a0*/  PRMT R25, RZ, 0x7610, R25 ;  /* 0x00007610ff197816 */ /* 0x000fcc0000000019 */
[----:B------:R-:W2:Y:S02]  /*2a1b0*/  @!P4 LDG.E.U8 R25, desc[UR8][R22.64] ;  /* 0x000000081619c981 */ /* 0x000ea4000c1e1100 */
[----:B--2---:R-:W-:-:S04]  /*2a1c0*/  LOP3.LUT R25, R25, 0xff, RZ, 0xc0, !PT ;  /* 0x000000ff19197812 */ /* 0x004fc800078ec0ff */
[----:B------:R-:W-:-:S05]  /*2a1d0*/  F2FP.F16.E4M3.UNPACK_B R25, R25 ;  /* 0x00000019ff19723e */ /* 0x000fca00020006ff */
[----:B------:R-:W-:-:S05]  /*2a1e0*/  HADD2.F32 R25, -RZ, R25.H0_H0 ;  /* 0x20000019ff197230 */ /* 0x000fca0000004100 */
[----:B------:R-:W-:-:S04]  /*2a1f0*/  FMUL R25, R25, UR61 ;  /* 0x0000003d19197c20 */ /* 0x000fc80008400000 */
[----:B---3--:R-:W-:-:S05]  /*2a200*/  FFMA R25, R41, UR60, R25 ;  /* 0x0000003c29197c23 */ /* 0x008fca0008000019 */
        /* <DEDUP_REMOVED lines=10> */
[----:B------:R-:W0:Y:S01]  /*2a2b0*/  @!P3 LDC.64 R36, c[0x0][0x5c0] ;  /* 0x00017000ff24bb82 */ /* 0x000e220000000a00 */
[----:B------:R-:W-:Y:S02]  /*2a2c0*/  @!P3 IMAD.MOV.U32 R38, RZ, RZ, R8 ;  /* 0x000000ffff26b224 */ /* 0x000fe400078e0008 */
[----:B------:R-:W-:Y:S02]  /*2a2d0*/  @!P3 IMAD.MOV.U32 R39, RZ, RZ, R27 ;  /* 0x000000ffff27b224 */ /* 0x000fe400078e001b */
[----:B------:R-:W-:Y:S02]  /*2a2e0*/  @!P3 IMAD R25, R7, 0x180, RZ ;  /* 0x000001800719b824 */ /* 0x000fe400078e02ff */
[----:B------:R-:W-:-:S04]  /*2a2f0*/  @!P3 IMAD.WIDE.U32 R38, R6, 0x180, R38 ;  /* 0x000001800626b825 */ /* 0x000fc800078e0026 */
[----:B------:R-:W-:Y:S01]  /*2a300*/  @!P3 IMAD.IADD R25, R39, 0x1, R25 ;  /* 0x000000012719b824 */ /* 0x000fe200078e0219 */
[----:B0-----:R-:W-:-:S04]  /*2a310*/  @!P3 IADD3 R58, P5, P6, R38, UR11, R36 ;  /* 0x0000000b263abc10 */ /* 0x001fc8000febe024 */
[----:B------:R-:W-:Y:S02]  /*2a320*/  @!P3 IADD3.X R59, R25, UR10, R37, P5, P6 ;  /* 0x0000000a193bbc10 */ /* 0x000fe4000afec425 */
[----:B------:R-:W-:Y:S01]  /*2a330*/  PRMT R25, RZ, 0x7610, R25 ;  /* 0x00007610ff197816 */ /* 0x000fe20000000019 */
[----:B------:R-:W0:Y:S05]  /*2a340*/  @!P1 LDC.64 R36, c[0x0][0x5c0] ;  /* 0x00017000ff249b82 */ /* 0x000e2a0000000a00 */
[----:B------:R-:W2:Y:S01]  /*2a350*/  @!P4 LDG.E.U8 R25, desc[UR8][R22.64+0x1] ;  /* 0x000001081619c981 */ /* 0x000ea2000c1e1100 */
[----:B------:R-:W-:Y:S02]  /*2a360*/  @!P1 IMAD.MOV.U32 R38, RZ, RZ, R8 ;  /* 0x000000ffff269224 */ /* 0x000fe400078e0008 */
[----:B------:R-:W-:-:S02]  /*2a370*/  @!P1 IMAD.MOV.U32 R39, RZ, RZ, R27 ;  /* 0x000000ffff279224 */ /* 0x000fc400078e001b */
[----:B------:R-:W-:Y:S01]  /*2a380*/  @!P1 IMAD.WIDE.U32 R38, R6, 0x180, R38 ;  /* 0x0000018006269825 */ /* 0x000fe200078e0026 */
[----:B------:R-:W-:-:S04]  /*2a390*/  @P3 LOP3.LUT R0, R0, 0x100, RZ, 0xfc, !PT ;  /* 0x0000010000003812 */ /* 0x000fc800078efcff */
[C---:B------:R-:W-:Y:S02]  /*2a3a0*/  LOP3.LUT P3, RZ, R0.reuse, 0x2, RZ, 0xc0, !PT ;  /* 0x0000000200ff7812 */ /* 0x040fe4000786c0ff */
[----:B------:R-:W-:-:S04]  /*2a3b0*/  LOP3.LUT R0, R0, 0xfffffbff, RZ, 0xc0, !PT ;  /* 0xfffffbff00007812 */ /* 0x000fc800078ec0ff */
[----:B------:R-:W-:-:S04]  /*2a3c0*/  @P1 LOP3.LUT R0, R0, 0x400, RZ, 0xfc, !PT ;  /* 0x0000040000001812 */ /* 0x000fc800078efcff */
[----:B------:R-:W-:Y:S02]  /*2a3d0*/  LOP3.LUT R0, R0, 0xfffffdff, RZ, 0xc0, !PT ;  /* 0xfffffdff00007812 */ /* 0x000fe400078ec0ff */
[----:B--2---:R-:W-:-:S04]  /*2a3e0*/  LOP3.LUT R25, R25, 0xff, RZ, 0xc0, !PT ;  /* 0x000000ff19197812 */ /* 0x004fc800078ec0ff */
[----:B------:R-:W-:-:S05]  /*2a3f0*/  F2FP.F16.E4M3.UNPACK_B R25, R25 ;  /* 0x00000019ff19723e */ /* 0x000fca00020006ff */
[----:B------:R-:W-:-:S05]  /*2a400*/  HADD2.F32 R25, -RZ, R25.H0_H0 ;  /* 0x20000019ff197230 */ /* 0x000fca0000004100 */
[----:B------:R-:W-:-:S04]  /*2a410*/  FMUL R25, R25, UR61 ;  /* 0x0000003d19197c20 */ /* 0x000fc80008400000 */
[----:B----4-:R-:W-:Y:S01]  /*2a420*/  FFMA R33, R60, UR60, R25 ;  /* 0x0000003c3c217c23 */ /* 0x010fe20008000019 */
[----:B------:R-:W-:Y:S01]  /*2a430*/  @!P1 IMAD R25, R7, 0x180, RZ ;  /* 0x0000018007199824 */ /* 0x000fe200078e02ff */
[----:B0-----:R-:W-:-:S03]  /*2a440*/  @!P1 IADD3 R60, P5, P6, R38, UR11, R36 ;  /* 0x0000000b263c9c10 */ /* 0x001fc6000febe024 */
[----:B------:R-:W-:-:S05]  /*2a450*/  @!P1 IMAD.IADD R25, R39, 0x1, R25 ;  /* 0x0000000127199824 */ /* 0x000fca00078e0219 */
[----:B------:R-:W-:Y:S02]  /*2a460*/  @!P1 IADD3.X R61, R25, UR10, R37, P5, P6 ;  /* 0x0000000a193d9c10 */ /* 0x000fe4000afec425 */
[----:B------:R-:W-:-:S04]  /*2a470*/  ISETP.GE.AND P6, PT, R5, 0x189, PT ;  /* 0x000001890500780c */ /* 0x000fc80003fc6270 */
[----:B------:R-:W-:-:S13]  /*2a480*/  ISETP.LT.OR P1, PT, R26, 0x2a, !P6 ;  /* 0x0000002a1a00780c */ /* 0x000fda0007721670 */
[----:B------:R-:W0:Y:S01]  /*2a490*/  @!P1 LDC.64 R36, c[0x0][0x5c0] ;  /* 0x00017000ff249b82 */ /* 0x000e220000000a00 */
[----:B------:R-:W-:Y:S02]  /*2a4a0*/  @!P1 IMAD.MOV.U32 R38, RZ, RZ, R8 ;  /* 0x000000ffff269224 */ /* 0x000fe400078e0008 */
[----:B------:R-:W-:Y:S01]  /*2a4b0*/  @!P1 IMAD.MOV.U32 R39, RZ, RZ, R27 ;  /* 0x000000ffff279224 */ /* 0x000fe200078e001b */
[----:B------:R-:W-:Y:S01]  /*2a4c0*/  F2FP.SATFINITE.E4M3.F32.PACK_AB_MERGE_C R33, RZ, R33, RZ ;  /* 0x00000021ff21723e */ /* 0x000fe200048070ff */
[----:B------:R-:W-:Y:S02]  /*2a4d0*/  @!P1 IMAD R25, R7, 0x180, RZ ;  /* 0x0000018007199824 */ /* 0x000fe400078e02ff */
[----:B------:R-:W-:Y:S02]  /*2a4e0*/  @!P1 IMAD.WIDE.U32 R38, R6, 0x180, R38 ;  /* 0x0000018006269825 */ /* 0x000fe400078e0026 */
[----:B------:R1:W-:Y:S02]  /*2a4f0*/  @!P4 STG.E.U8 desc[UR8][R40.64+0x1], R33 ;  /* 0x000001212800c986 */ /* 0x0003e4000c101108 */
[----:B------:R-:W-:Y:S01]  /*2a500*/  @!P1 IMAD.IADD R25, R39, 0x1, R25 ;  /* 0x0000000127199824 */ /* 0x000fe200078e0219 */
[----:B------:R-:W-:-:S02]  /*2a510*/  @P1 LOP3.LUT R0, R0, 0x200, RZ, 0xfc, !PT ;  /* 0x0000020000001812 */ /* 0x000fc400078efcff */
[----:B0-----:R-:W-:-:S04]  /*2a520*/  @!P1 IADD3 R62, P4, P5, R38, UR11, R36 ;  /* 0x0000000b263e9c10 */ /* 0x001fc8000fd9e024 */
[----:B------:R-:W-:Y:S02]  /*2a530*/  @!P1 IADD3.X R63, R25, UR10, R37, P4, P5 ;  /* 0x0000000a193f9c10 */ /* 0x000fe4000a7ea425 */
[----:B------:R-:W-:Y:S02]  /*2a540*/  ISETP.LT.OR P1, PT, R26, 0x31, !P6 ;  /* 0x000000311a00780c */ /* 0x000fe40007721670 */
[----:B-1----:R-:W-:-:S11]  /*2a550*/  IADD3 R33, P4, R24, 0x188, RZ ;  /* 0x0000018818217810 */ /* 0x002fd60007f9e0ff */
[----:B------:R-:W0:Y:S01]  /*2a560*/  @!P1 LDC.64 R24, c[0x0][0x5c0] ;  /* 0x00017000ff189b82 */ /* 0x000e220000000a00 */
[----:B------:R-:W-:Y:S02]  /*2a570*/  @!P1 IMAD.MOV.U32 R36, RZ, RZ, R8 ;  /* 0x000000ffff249224 */ /* 0x000fe400078e0008 */
[----:B------:R-:W-:Y:S02]  /*2a580*/  @!P1 IMAD.MOV.U32 R37, RZ, RZ, R27 ;  /* 0x000000ffff259224 */ /* 0x000fe400078e001b */
[----:B------:R-:W-:Y:S02]  /*2a590*/  @!P1 IMAD R38, R7, 0x180, RZ ;  /* 0x0000018007269824 */ /* 0x000fe400078e02ff */
[----:B------:R-:W-:-:S04]  /*2a5a0*/  @!P1 IMAD.WIDE.U32 R36, R6, 0x180, R36 ;  /* 0x0000018006249825 */ /* 0x000fc800078e0024 */
[----:B------:R-:W-:Y:S02]  /*2a5b0*/  IMAD.X R39, RZ, RZ, R29, P4 ;  /* 0x000000ffff277224 */ /* 0x000fe400020e061d */
[----:B------:R-:W-:Y:S02]  /*2a5c0*/  @!P1 IMAD.IADD R37, R37, 0x1, R38 ;  /* 0x0000000125259824 */ /* 0x000fe400078e0226 */
[----:B------:R-:W-:Y:S01]  /*2a5d0*/  IMAD.WIDE.U32 R34, R33, UR4, R34 ;  /* 0x0000000421227c25 */ /* 0x000fe2000f8e0022 */
[----:B0-----:R-:W-:-:S03]  /*2a5e0*/  @!P1 IADD3 R74, P4, P5, R36, UR11, R24 ;  /* 0x0000000b244a9c10 */ /* 0x001fc6000fd9e018 */
[----:B------:R-:W-:Y:S01]  /*2a5f0*/  IMAD R24, R39, UR4, RZ ;  /* 0x0000000427187c24 */ /* 0x000fe2000f8e02ff */
[----:B------:R-:W-:-:S03]  /*2a600*/  @!P1 IADD3.X R75, R37, UR10, R25, P4, P5 ;  /* 0x0000000a254b9c10 */ /* 0x000fc6000a7ea419 */
[----:B------:R-:W-:Y:S01]  /*2a610*/  IMAD R33, R33, UR5, R24 ;  /* 0x0000000521217c24 */ /* 0x000fe2000f8e0218 */
[----:B------:R-:W-:-:S04]  /*2a620*/  IADD3 R24, P4, R34, UR6, RZ ;  /* 0x0000000622187c10 */ /* 0x000fc8000ff9e0ff */
[--C-:B------:R-:W-:Y:S02]  /*2a630*/  IADD3.X R25, R35, UR7, R33.reuse, P4, !PT ;  /* 0x0000000723197c10 */ /* 0x100fe4000a7fe421 */
[----:B------:R-:W-:-:S06]  /*2a640*/  PRMT R33, RZ, 0x7610, R33 ;  /* 0x00007610ff217816 */ /* 0x000fcc0000000021 */
[----:B------:R-:W2:Y:S01]  /*2a650*/  @!P3 LDG.E.U8 R33, desc[UR8][R24.64] ;  /* 0x000000081821b981 */ /* 0x000ea2000c1e1100 */
[----:B------:R-:W-:-:S04]  /*2a660*/  LOP3.LUT R0, R0, 0xffefffff, RZ, 0xc0, !PT ;  /* 0xffefffff00007812 */ /* 0x000fc800078ec0ff */
[----:B------:R-:W-:Y:S02]  /*2a670*/  @P1 LOP3.LUT R0, R0, 0x100000, RZ, 0xfc, !PT ;  /* 0x0010000000001812 */ /* 0x000fe400078efcff */
[----:B------:R-:W-:-:S13]  /*2a680*/  ISETP.LT.OR P1, PT, R26, 0x32, !P6 ;  /* 0x000000321a00780c */ /* 0x000fda0007721670 */
[----:B------:R-:W0:Y:S01]  /*2a690*/  @!P1 LDC.64 R34, c[0x0][0x5c0] ;  /* 0x00017000ff229b82 */ /* 0x000e220000000a00 */
[----:B------:R-:W-:Y:S02]  /*2a6a0*/  @!P1 IMAD.MOV.U32 R36, RZ, RZ, R8 ;  /* 0x000000ffff249224 */ /* 0x000fe400078e0008 */
[----:B------:R-:W-:Y:S02]  /*2a6b0*/  @!P1 IMAD.MOV.U32 R37, RZ, RZ, R27 ;  /* 0x000000ffff259224 */ /* 0x000fe400078e001b */
[----:B------:R-:W-:Y:S01]  /*2a6c0*/  @!P1 IMAD.WIDE.U32 R36, R6, 0x180, R36 ;  /* 0x0000018006249825 */ /* 0x000fe200078e0024 */
[----:B------:R-:W-:-:S04]  /*2a6d0*/  LOP3.LUT R0, R0, 0xfff7ffff, RZ, 0xc0, !PT ;  /* 0xfff7ffff00007812 */ /* 0x000fc800078ec0ff */
[----:B------:R-:W-:Y:S02]  /*2a6e0*/  @P1 LOP3.LUT R0, R0, 0x80000, RZ, 0xfc, !PT ;  /* 0x0008000000001812 */ /* 0x000fe400078efcff */
[----:B0-----:R-:W-:Y:S02]  /*2a6f0*/  @!P1 IADD3 R70, P4, P5, R36, UR11, R34 ;  /* 0x0000000b24469c10 */ /* 0x001fe4000fd9e022 */
[----:B--2---:R-:W-:-:S04]  /*2a700*/  LOP3.LUT R33, R33, 0xff, RZ, 0xc0, !PT ;  /* 0x000000ff21217812 */ /* 0x004fc800078ec0ff */
[----:B------:R-:W-:-:S05]  /*2a710*/  F2FP.F16.E4M3.UNPACK_B R33, R33 ;  /* 0x00000021ff21723e */ /* 0x000fca00020006ff */
[----:B------:R-:W-:-:S05]  /*2a720*/  HADD2.F32 R33, -RZ, R33.H0_H0 ;  /* 0x20000021ff217230 */ /* 0x000fca0000004100 */
[----:B------:R-:W-:-:S04]  /*2a730*/  FMUL R33, R33, UR61 ;  /* 0x0000003d21217c20 */ /* 0x000fc80008400000 */
[----:B------:R-:W-:Y:S01]  /*2a740*/  FFMA R38, R66, UR60, R33 ;  /* 0x0000003c42267c23 */ /* 0x000fe20008000021 */
[----:B------:R-:W-:Y:S01]  /*2a750*/  @!P1 IMAD R33, R7, 0x180, RZ ;  /* 0x0000018007219824 */ /* 0x000fe200078e02ff */
[----:B------:R-:W2:Y:S03]  /*2a760*/  LDL.LU R66, [R1+0x468] ;  /* 0x0004680001427983 */ /* 0x000ea60000300800 */
[----:B------:R-:W-:-:S05]  /*2a770*/  @!P1 IMAD.IADD R33, R37, 0x1, R33 ;  /* 0x0000000125219824 */ /* 0x000fca00078e0221 */
[----:B------:R-:W-:Y:S02]  /*2a780*/  @!P1 IADD3.X R71, R33, UR10, R35, P4, P5 ;  /* 0x0000000a21479c10 */ /* 0x000fe4000a7ea423 */
[----:B------:R-:W-:Y:S02]  /*2a790*/  LOP3.LUT P1, RZ, R28, 0x100000, RZ, 0xc0, !PT ;  /* 0x001000001cff7812 */ /* 0x000fe4000782c0ff */
[----:B------:R-:W-:Y:S02]  /*2a7a0*/  F2FP.SATFINITE.E4M3.F32.PACK_AB_MERGE_C R35, RZ, R38, RZ ;  /* 0x00000026ff23723e */ /* 0x000fe400048070ff */
[----:B------:R-:W-:-:S03]  /*2a7b0*/  PRMT R33, RZ, 0x7610, R33 ;  /* 0x00007610ff217816 */ /* 0x000fc60000000021 */
[----:B------:R0:W-:Y:S06]  /*2a7c0*/  @!P3 STG.E.U8 desc[UR8][R42.64], R35 ;  /* 0x000000232a00b986 */ /* 0x0001ec000c101108 */
[----:B------:R-:W3:Y:S01]  /*2a7d0*/  @!P1 LDG.E.U8 R33, desc[UR8][R24.64+0x1] ;  /* 0x0000010818219981 */ /* 0x000ee2000c1e1100 */
[----:B------:R-:W-:Y:S02]  /*2a7e0*/  ISETP.LT.OR P3, PT, R26, 0x39, !P6 ;  /* 0x000000391a00780c */ /* 0x000fe40007761670 */
[----:B---3--:R-:W-:-:S04]  /*2a7f0*/  LOP3.LUT R33, R33, 0xff, RZ, 0xc0, !PT ;  /* 0x000000ff21217812 */ /* 0x008fc800078ec0ff */
[----:B------:R-:W-:-:S05]  /*2a800*/  F2FP.F16.E4M3.UNPACK_B R33, R33 ;  /* 0x00000021ff21723e */ /* 0x000fca00020006ff */
[----:B------:R-:W-:-:S05]  /*2a810*/  HADD2.F32 R33, -RZ, R33.H0_H0 ;  /* 0x20000021ff217230 */ /* 0x000fca0000004100 */
[----:B------:R-:W-:-:S04]  /*2a820*/  FMUL R33, R33, UR61 ;  /* 0x0000003d21217c20 */ /* 0x000fc80008400000 */
[----:B------:R-:W-:Y:S01]  /*2a830*/  FFMA R33, R67, UR60, R33 ;  /* 0x0000003c43217c23 */ /* 0x000fe20008000021 */
[----:B------:R-:W-:Y:S01]  /*2a840*/  LOP3.LUT R0, R0, 0xfeffffff, RZ, 0xc0, !PT ;  /* 0xfeffffff00007812 */ /* 0x000fe200078ec0ff */
[----:B------:R-:W3:Y:S03]  /*2a850*/  LDL.LU R67, [R1+0x46c] ;  /* 0x00046c0001437983 */ /* 0x000ee60000300800 */
[----:B------:R-:W-:-:S05]  /*2a860*/  F2FP.SATFINITE.E4M3.F32.PACK_AB_MERGE_C R33, RZ, R33, RZ ;  /* 0x00000021ff21723e */ /* 0x000fca00048070ff */
[----:B------:R1:W-:Y:S01]  /*2a870*/  @!P1 STG.E.U8 desc[UR8][R44.64+0x1], R33 ;  /* 0x000001212c009986 */ /* 0x0003e2000c101108 */
[----:B------:R-:W-:-:S13]  /*2a880*/  ISETP.LT.OR P1, PT, R26, 0x9, !P0 ;  /* 0x000000091a00780c */ /* 0x000fda0004721670 */
[----:B0-----:R-:W0:Y:S01]  /*2a890*/  @!P1 LDC.64 R34, c[0x0][0x5c0] ;  /* 0x00017000ff229b82 */ /* 0x001e220000000a00 */
[----:B------:R-:W-:Y:S02]  /*2a8a0*/  @!P1 IMAD.MOV.U32 R36, RZ, RZ, R8 ;  /* 0x000000ffff249224 */ /* 0x000fe400078e0008 */
[----:B------:R-:W-:Y:S02]  /*2a8b0*/  @!P1 IMAD.MOV.U32 R37, RZ, RZ, R27 ;  /* 0x000000ffff259224 */ /* 0x000fe400078e001b */
[----:B------:R-:W-:-:S04]  /*2a8c0*/  @!P1 IMAD.WIDE.U32 R36, R6, 0x180, R36 ;  /* 0x0000018006249825 */ /* 0x000fc800078e0024 */
[----:B-1----:R-:W-:Y:S01]  /*2a8d0*/  @!P1 IMAD R33, R7, 0x180, RZ ;  /* 0x0000018007219824 */ /* 0x002fe200078e02ff */
        /* <DEDUP_REMOVED lines=10> */
[----:B------:R-:W-:-:S06]  /*2a980*/  PRMT R33, RZ, 0x7610, R33 ;  /* 0x00007610ff217816 */ /* 0x000fcc0000000021 */
[----:B------:R-:W4:Y:S01]  /*2a990*/  @!P1 LDG.E.U8 R33, desc[UR8][R22.64+0x8] ;  /* 0x0000080816219981 */ /* 0x000f22000c1e1100 */
[----:B------:R-:W-:Y:S02]  /*2a9a0*/  @P3 LOP3.LUT R0, R0, 0x1000000, RZ, 0xfc, !PT ;  /* 0x0100000000003812 */ /* 0x000fe400078efcff */
[----:B------:R-:W-:Y:S02]  /*2a9b0*/  ISETP.LT.OR P3, PT, R26, 0x3a, !P6 ;  /* 0x0000003a1a00780c */ /* 0x000fe40007761670 */
[----:B----4-:R-:W-:-:S04]  /*2a9c0*/  LOP3.LUT R33, R33, 0xff, RZ, 0xc0, !PT ;  /* 0x000000ff21217812 */ /* 0x010fc800078ec0ff */
[----:B------:R-:W-:-:S05]  /*2a9d0*/  F2FP.F16.E4M3.UNPACK_B R33, R33 ;  /* 0x00000021ff21723e */ /* 0x000fca00020006ff */
[----:B------:R-:W-:-:S05]  /*2a9e0*/  HADD2.F32 R33, -RZ, R33.H0_H0 ;  /* 0x20000021ff217230 */ /* 0x000fca0000004100 */
[----:B------:R-:W-:-:S04]  /*2a9f0*/  FMUL R33, R33, UR61 ;  /* 0x0000003d21217c20 */ /* 0x000fc80008400000 */
[----:B--2---:R-:W-:Y:S01]  /*2aa00*/  FFMA R33, R66, UR60, R33 ;  /* 0x0000003c42217c23 */ /* 0x004fe20008000021 */
[----:B------:R-:W-:Y:S01]  /*2aa10*/  LOP3.LUT R0, R0, 0xff7fffff, RZ, 0xc0, !PT ;  /* 0xff7fffff00007812 */ /* 0x000fe200078ec0ff */
[----:B------:R-:W2:Y:S03]  /*2aa20*/  LDL.LU R66, [R1+0x470] ;  /* 0x0004700001427983 */ /* 0x000ea60000300800 */
[----:B------:R-:W-:-:S05]  /*2aa30*/  F2FP.SATFINITE.E4M3.F32.PACK_AB_MERGE_C R33, RZ, R33, RZ ;  /* 0x00000021ff21723e */ /* 0x000fca00048070ff */
[----:B------:R0:W-:Y:S01]  /*2aa40*/  @!P1 STG.E.U8 desc[UR8][R38.64+0x8], R33 ;  /* 0x0000082126009986 */ /* 0x0001e2000c101108 */
[----:B------:R-:W-:-:S13]  /*2aa50*/  ISETP.LT.OR P1, PT, R26, 0xa, !P0 ;  /* 0x0000000a1a00780c */ /* 0x000fda0004721670 */
[----:B------:R-:W1:Y:S01]  /*2aa60*/  @!P1 LDC.64 R34, c[0x0][0x5c0] ;  /* 0x00017000ff229b82 */ /* 0x000e620000000a00 */
[----:B------:R-:W-:Y:S02]  /*2aa70*/  @!P1 IMAD.MOV.U32 R36, RZ, RZ, R8 ;  /* 0x000000ffff249224 */ /* 0x000fe400078e0008 */
[----:B------:R-:W-:Y:S02]  /*2aa80*/  @!P1 IMAD.MOV.U32 R37, RZ, RZ, R27 ;  /* 0x000000ffff259224 */ /* 0x000fe400078e001b */
[----:B------:R-:W-:-:S04]  /*2aa90*/  @!P1 IMAD.WIDE.U32 R36, R6, 0x180, R36 ;  /* 0x0000018006249825 */ /* 0x000fc800078e0024 */
[----:B0-----:R-:W-:Y:S01]  /*2aaa0*/  @!P1 IMAD R33, R7, 0x180, RZ ;  /* 0x0000018007219824 */ /* 0x001fe200078e02ff */
[----:B-1----:R-:W-:-:S04]  /*2aab0*/  @!P1 IADD3 R38, P4, R36, R34, RZ ;  /* 0x0000002224269210 */ /* 0x002fc80007f9e0ff */
        /* <DEDUP_REMOVED lines=12> */
[----:B------:R-:W-:-:S13]  /*2ab80*/  ISETP.LT.OR P3, PT, R26, 0x41, !P6 ;  /* 0x000000411a00780c */ /* 0x000fda0007761670 */
[----:B------:R-:W0:Y:S01]  /*2ab90*/  @!P3 LDC.64 R34, c[0x0][0x5c0] ;  /* 0x00017000ff22bb82 */ /* 0x000e220000000a00 */
[----:B------:R-:W-:Y:S02]  /*2aba0*/  @!P3 IMAD.MOV.U32 R36, RZ, RZ, R8 ;  /* 0x000000ffff24b224 */ /* 0x000fe400078e0008 */
[----:B------:R-:W-:Y:S01]  /*2abb0*/  @!P3 IMAD.MOV.U32 R37, RZ, RZ, R27 ;  /* 0x000000ffff25b224 */ /* 0x000fe200078e001b */
[----:B------:R-:W-:Y:S01]  /*2abc0*/  LOP3.LUT P5, RZ, R0, 0x8, RZ, 0xc0, !PT ;  /* 0x0000000800ff7812 */ /* 0x000fe200078ac0ff */
[----:B------:R-:W-:Y:S01]  /*2abd0*/  @!P3 IMAD.WIDE.U32 R36, R6, 0x180, R36 ;  /* 0x000001800624b825 */ /* 0x000fe200078e0024 */
[----:B----4-:R-:W-:-:S04]  /*2abe0*/  LOP3.LUT R33, R33, 0xff, RZ, 0xc0, !PT ;  /* 0x000000ff21217812 */ /* 0x010fc800078ec0ff */
[----:B------:R-:W-:-:S05]  /*2abf0*/  F2FP.F16.E4M3.UNPACK_B R33, R33 ;  /* 0x00000021ff21723e */ /* 0x000fca00020006ff */
[----:B------:R-:W-:-:S05]  /*2ac00*/  HADD2.F32 R33, -RZ, R33.H0_H0 ;  /* 0x20000021ff217230 */ /* 0x000fca0000004100 */
[----:B------:R-:W-:-:S04]  /*2ac10*/  FMUL R33, R33, UR61 ;  /* 0x0000003d21217c20 */ /* 0x000fc80008400000 */
[----:B---3--:R-:W-:Y:S01]  /*2ac20*/  FFMA R33, R67, UR60, R33 ;  /* 0x0000003c43217c23 */ /* 0x008fe20008000021 */
[----:B------:R-:W-:Y:S01]  /*2ac30*/  LOP3.LUT R29, R29, 0xfffffffd, RZ, 0xc0, !PT ;  /* 0xfffffffd1d1d7812 */ /* 0x000fe200078ec0ff */
[----:B------:R-:W3:Y:S03]  /*2ac40*/  LDL.LU R67, [R1+0x474] ;  /* 0x0004740001437983 */ /* 0x000ee60000300800 */
[----:B------:R-:W-:-:S05]  /*2ac50*/  F2FP.SATFINITE.E4M3.F32.PACK_AB_MERGE_C R33, RZ, R33, RZ ;  /* 0x00000021ff21723e */ /* 0x000fca00048070ff */
[----:B------:R1:W-:Y:S01]  /*2ac60*/  @!P1 STG.E.U8 desc[UR8][R38.64+0x9], R33 ;  /* 0x0000092126009986 */ /* 0x0003e2000c101108 */
[----:B0-----:R-:W-:Y:S01]  /*2ac70*/  @!P3 IADD3 R118, P1, P4, R36, UR11, R34 ;  /* 0x0000000b2476bc10 */ /* 0x001fe2000fc3e022 */
[----:B-1----:R-:W-:-:S04]  /*2ac80*/  @!P3 IMAD R33, R7, 0x180, RZ ;  /* 0x000001800721b824 */ /* 0x002fc800078e02ff */
[----:B------:R-:W-:-:S05]  /*2ac90*/  @!P3 IMAD.IADD R33, R37, 0x1, R33 ;  /* 0x000000012521b824 */ /* 0x000fca00078e0221 */
[----:B------:R-:W-:Y:S02]  /*2aca0*/  @!P3 IADD3.X R119, R33, UR10, R35, P1, P4 ;  /* 0x0000000a2177bc10 */ /* 0x000fe40008fe8423 */
[----:B------:R-:W-:-:S06]  /*2acb0*/  PRMT R33, RZ, 0x7610, R33 ;  /* 0x00007610ff217816 */ /* 0x000fcc0000000021 */
[----:B------:R-:W4:Y:S01]  /*2acc0*/  @!P5 LDG.E.U8 R33, desc[UR8][R24.64+0x8] ;  /* 0x000008081821d981 */ /* 0x000f22000c1e1100 */
[----:B------:R-:W-:Y:S02]  /*2acd0*/  @P3 LOP3.LUT R29, R29, 0x2, RZ, 0xfc, !PT ;  /* 0x000000021d1d3812 */ /* 0x000fe400078efcff */
[----:B------:R-:W-:-:S13]  /*2ace0*/  ISETP.LT.OR P3, PT, R26, 0x42, !P6 ;  /* 0x000000421a00780c */ /* 0x000fda0007761670 */
[----:B------:R-:W0:Y:S01]  /*2acf0*/  @!P3 LDC.64 R34, c[0x0][0x5c0] ;  /* 0x00017000ff22bb82 */ /* 0x000e220000000a00 */
[----:B------:R-:W-:Y:S02]  /*2ad00*/  @!P3 IMAD.MOV.U32 R36, RZ, RZ, R8 ;  /* 0x000000ffff24b224 */ /* 0x000fe400078e0008 */
[----:B------:R-:W-:Y:S02]  /*2ad10*/  @!P3 IMAD.MOV.U32 R37, RZ, RZ, R27 ;  /* 0x000000ffff25b224 */ /* 0x000fe400078e001b */
[----:B------:R-:W-:-:S03]  /*2ad20*/  @!P3 IMAD.WIDE.U32 R36, R6, 0x180, R36 ;  /* 0x000001800624b825 */ /* 0x000fc600078e0024 */
[----:B0-----:R-:W-:Y:S02]  /*2ad30*/  @!P3 IADD3 R116, P1, P4, R36, UR11, R34 ;  /* 0x0000000b2474bc10 */ /* 0x001fe4000fc3e022 */
[C---:B------:R-:W-:Y:S02]  /*2ad40*/  LOP3.LUT P2, RZ, R28.reuse, 0x200000, RZ, 0xc0, !PT ;  /* 0x002000001cff7812 */ /* 0x040fe4000784c0ff */
[----:B------:R-:W-:-:S04]  /*2ad50*/  LOP3.LUT R28, R28, 0xfffdffff, RZ, 0xc0, !PT ;  /* 0xfffdffff1c1c7812 */ /* 0x000fc800078ec0ff */
[----:B------:R-:W-:Y:S02]  /*2ad60*/  @P0 LOP3.LUT R28, R28, 0x20000, RZ, 0xfc, !PT ;  /* 0x000200001c1c0812 */ /* 0x000fe400078efcff */
[----:B------:R-:W-:Y:S02]  /*2ad70*/  LOP3.LUT P0, RZ, R0, 0x4, RZ, 0xc0, !PT ;  /* 0x0000000400ff7812 */ /* 0x000fe4000780c0ff */
[----:B----4-:R-:W-:-:S04]  /*2ad80*/  LOP3.LUT R33, R33, 0xff, RZ, 0xc0, !PT ;  /* 0x000000ff21217812 */ /* 0x010fc800078ec0ff */
[----:B------:R-:W-:-:S05]  /*2ad90*/  F2FP.F16.E4M3.UNPACK_B R33, R33 ;  /* 0x00000021ff21723e */ /* 0x000fca00020006ff */
[----:B------:R-:W-:-:S05]  /*2ada0*/  HADD2.F32 R33, -RZ, R33.H0_H0 ;  /* 0x20000021ff217230 */ /* 0x000fca0000004100 */
[----:B------:R-:W-:-:S04]  /*2adb0*/  FMUL R33, R33, UR61 ;  /* 0x0000003d21217c20 */ /* 0x000fc80008400000 */
[----:B--2---:R-:W-:Y:S01]  /*2adc0*/  FFMA R38, R66, UR60, R33 ;  /* 0x0000003c42267c23 */ /* 0x004fe20008000021 */
[----:B------:R-:W-:Y:S01]  /*2add0*/  LOP3.LUT R29, R29, 0xfffffffe, RZ, 0xc0, !PT ;  /* 0xfffffffe1d1d7812 */ /* 0x000fe200078ec0ff */
[----:B------:R-:W2:Y:S03]  /*2ade0*/  LDL.LU R66, [R1+0x478] ;  /* 0x0004780001427983 */ /* 0x000ea60000300800 */
[----:B------:R-:W-:Y:S01]  /*2adf0*/  F2FP.SATFINITE.E4M3.F32.PACK_AB_MERGE_C R38, RZ, R38, RZ ;  /* 0x00000026ff26723e */ /* 0x000fe200048070ff */
[----:B------:R-:W-:-:S04]  /*2ae00*/  @!P3 IMAD R33, R7, 0x180, RZ ;  /* 0x000001800721b824 */ /* 0x000fc800078e02ff */
[----:B------:R-:W-:Y:S01]  /*2ae10*/  @!P5 STG.E.U8 desc[UR8][R46.64+0x8], R38 ;  /* 0x000008262e00d986 */ /* 0x000fe2000c101108 */
[----:B------:R-:W-:Y:S01]  /*2ae20*/  ISETP.LT.OR P5, PT, R26, 0x49, !P6 ;  /* 0x000000491a00780c */ /* 0x000fe200077a1670 */
[----:B------:R-:W-:-:S05]  /*2ae30*/  @!P3 IMAD.IADD R33, R37, 0x1, R33 ;  /* 0x000000012521b824 */ /* 0x000fca00078e0221 */
[----:B------:R-:W-:-:S07]  /*2ae40*/  @!P3 IADD3.X R117, R33, UR10, R35, P1, P4 ;  /* 0x0000000a2175bc10 */ /* 0x000fce0008fe8423 */
        /* <DEDUP_REMOVED lines=10> */
[----:B------:R-:W-:-:S04]  /*2aef0*/  @P3 LOP3.LUT R29, R29, 0x1, RZ, 0xfc, !PT ;  /* 0x000000011d1d3812 */ /* 0x000fc800078efcff */
[----:B------:R-:W-:-:S04]  /*2af00*/  LOP3.LUT R29, R29, 0xfffffff7, RZ, 0xc0, !PT ;  /* 0xfffffff71d1d7812 */ /* 0x000fc800078ec0ff */
[----:B------:R-:W-:Y:S02]  /*2af10*/  @P5 LOP3.LUT R29, R29, 0x8, RZ, 0xfc, !PT ;  /* 0x000000081d1d5812 */ /* 0x000fe400078efcff */
[----:B------:R-:W-:-:S13]  /*2af20*/  ISETP.LT.OR P5, PT, R26, 0x4a, !P6 ;  /* 0x0000004a1a00780c */ /* 0x000fda00077a1670 */
[----:B------:R-:W0:Y:S01]  /*2af30*/  @!P5 LDC.64 R34, c[0x0][0x5c0] ;  /* 0x00017000ff22db82 */ /* 0x000e220000000a00 */
[----:B------:R-:W-:Y:S02]  /*2af40*/  @!P5 IMAD.MOV.U32 R36, RZ, RZ, R8 ;  /* 0x000000ffff24d224 */ /* 0x000fe400078e0008 */
[----:B------:R-:W-:Y:S02]  /*2af50*/  @!P5 IMAD.MOV.U32 R37, RZ, RZ, R27 ;  /* 0x000000ffff25d224 */ /* 0x000fe400078e001b */
[----:B------:R-:W-:-:S03]  /*2af60*/  @!P5 IMAD.WIDE.U32 R36, R6, 0x180, R36 ;  /* 0x000001800624d825 */ /* 0x000fc600078e0024 */
[----:B0-----:R-:W-:Y:S02]  /*2af70*/  @!P5 IADD3 R120, P1, P4, R36, UR11, R34 ;  /* 0x0000000b2478dc10 */ /* 0x001fe4000fc3e022 */
[----:B----4-:R-:W-:-:S04]  /*2af80*/  LOP3.LUT R33, R33, 0xff, RZ, 0xc0, !PT ;  /* 0x000000ff21217812 */ /* 0x010fc800078ec0ff */
[----:B------:R-:W-:-:S05]  /*2af90*/  F2FP.F16.E4M3.UNPACK_B R33, R33 ;  /* 0x00000021ff21723e */ /* 0x000fca00020006ff */
[----:B------:R-:W-:-:S05]  /*2afa0*/  HADD2.F32 R33, -RZ, R33.H0_H0 ;  /* 0x20000021ff217230 */ /* 0x000fca0000004100 */
[----:B------:R-:W-:-:S04]  /*2afb0*/  FMUL R33, R33, UR61 ;  /* 0x0000003d21217c20 */ /* 0x000fc80008400000 */
[----:B---3--:R-:W-:Y:S02]  /*2afc0*/  FFMA R33, R67, UR60, R33 ;  /* 0x0000003c43217c23 */ /* 0x008fe40008000021 */
[----:B------:R-:W3:Y:S03]  /*2afd0*/  LDL.LU R67, [R1+0x47c] ;  /* 0x00047c0001437983 */ /* 0x000ee60000300800 */
[----:B------:R-:W-:-:S05]  /*2afe0*/  F2FP.SATFINITE.E4M3.F32.PACK_AB_MERGE_C R33, RZ, R33, RZ ;  /* 0x00000021ff21723e */ /* 0x000fca00048070ff */
[----:B------:R0:W-:Y:S01]  /*2aff0*/  @!P0 STG.E.U8 desc[UR8][R48.64+0x9], R33 ;  /* 0x0000092130008986 */ /* 0x0001e2000c101108 */
[----:B------:R-:W-:Y:S01]  /*2b000*/  ISETP.GE.AND P0, PT, R5, 0x1, PT ;  /* 0x000000010500780c */ /* 0x000fe20003f06270 */
[----:B0-----:R-:W-:-:S04]  /*2b010*/  @!P5 IMAD R33, R7, 0x180, RZ ;  /* 0x000001800721d824 */ /* 0x001fc800078e02ff */
[----:B------:R-:W-:-:S05]  /*2b020*/  @!P5 IMAD.IADD R33, R37, 0x1, R33 ;  /* 0x000000012521d824 */ /* 0x000fca00078e0221 */
[----:B------:R-:W-:Y:S02]  /*2b030*/  @!P5 IADD3.X R121, R33, UR10, R35, P1, P4 ;  /* 0x0000000a2179dc10 */ /* 0x000fe40008fe8423 */
[----:B------:R-:W-:Y:S02]  /*2b040*/  ISETP.LT.OR P1, PT, R26, 0x11, !P0 ;  /* 0x000000111a00780c */ /* 0x000fe40004721670 */
[----:B------:R-:W-:-:S11]  /*2b050*/  PRMT R33, RZ, 0x7610, R33 ;  /* 0x00007610ff217816 */ /* 0x000fd60000000021 */
[----:B------:R-:W4:Y:S01]  /*2b060*/  @!P1 LDG.E.U8 R33, desc[UR8][R10.64+0x10] ;  /* 0x000010080a219981 */ /* 0x000f22000c1e1100 */
[----:B------:R-:W0:Y:S02]  /*2b070*/  @!P1 LDC.64 R34, c[0x0][0x5c0] ;  /* 0x00017000ff229b82 */ /* 0x000e240000000a00 */
[----:B0-----:R-:W-:-:S05]  /*2b080*/  @!P1 IADD3 R34, P4, R8, R34, RZ ;  /* 0x0000002208229210 */ /* 0x001fca0007f9e0ff */
[----:B------:R-:W-:Y:S01]  /*2b090*/  @!P1 IMAD.X R35, R27, 0x1, R35, P4 ;  /* 0x000000011b239824 */ /* 0x000fe200020e0623 */
        /* <DEDUP_REMOVED lines=9> */
[----:B------:R-:W-:Y:S02]  /*2b130*/  ISETP.LT.OR P1, PT, R26, 0x12, !P0 ;  /* 0x000000121a00780c */ /* 0x000fe40004721670 */
[----:B0-----:R-:W-:-:S11]  /*2b140*/  PRMT R33, RZ, 0x7610, R33 ;  /* 0x00007610ff217816 */ /* 0x001fd60000000021 */
[----:B------:R-:W0:Y:S01]  /*2b150*/  @!P1 LDC.64 R34, c[0x0][0x5c0] ;  /* 0x00017000ff229b82 */ /* 0x000e220000000a00 */
[----:B------:R-:W4:Y:S01]  /*2b160*/  @!P1 LDG.E.U8 R33, desc[UR8][R10.64+0x11] ;  /* 0x000011080a219981 */ /* 0x000f22000c1e1100 */
[----:B------:R-:W-:Y:S02]  /*2b170*/  @P5 LOP3.LUT R29, R29, 0x4, RZ, 0xfc, !PT ;  /* 0x000000041d1d5812 */ /* 0x000fe400078efcff */
[----:B------:R-:W-:Y:S02]  /*2b180*/  ISETP.LT.OR P5, PT, R26, 0x51, !P6 ;  /* 0x000000511a00780c */ /* 0x000fe400077a1670 */
[----:B0-----:R-:W-:-:S05]  /*2b190*/  @!P1 IADD3 R34, P4, R8, R34, RZ ;  /* 0x0000002208229210 */ /* 0x001fca0007f9e0ff */
[----:B------:R-:W-:-:S06]  /*2b1a0*/  @!P1 IMAD.X R35, R27, 0x1, R35, P4 ;  /* 0x000000011b239824 */ /* 0x000fcc00020e0623 */
[----:B------:R-:W-:Y:S02]  /*2b1b0*/  @!P5 IMAD.MOV.U32 R36, RZ, RZ, R8 ;  /* 0x000000ffff24d224 */ /* 0x000fe400078e0008 */
[----:B------:R-:W-:Y:S02]  /*2b1c0*/  @!P5 IMAD.MOV.U32 R37, RZ, RZ, R27 ;  /* 0x000000ffff25d224 */ /* 0x000fe400078e001b */
[----:B------:R-:W-:Y:S01]  /*2b1d0*/  @!P5 IMAD.WIDE.U32 R36, R6, 0x180, R36 ;  /* 0x000001800624d825 */ /* 0x000fe200078e0024 */
[----:B------:R-:W-:Y:S02]  /*2b1e0*/  LOP3.LUT P3, RZ, R28, 0x80000, RZ, 0xc0, !PT ;  /* 0x000800001cff7812 */ /* 0x000fe4000786c0ff */
        /* <DEDUP_REMOVED lines=8> */
[----:B------:R0:W-:Y:S02]  /*2b270*/  @!P1 STG.E.U8 desc[UR8][R34.64+0x11], R33 ;  /* 0x0000112122009986 */ /* 0x0001e4000c101108 */
[----:B0-----:R-:W0:Y:S01]  /*2b280*/  @!P5 LDC.64 R34, c[0x0][0x5c0] ;  /* 0x00017000ff22db82 */ /* 0x001e220000000a00 */
[----:B------:R-:W-:-:S04]  /*2b290*/  @!P5 IMAD R33, R7, 0x180, RZ ;  /* 0x000001800721d824 */ /* 0x000fc800078e02ff */
[----:B------:R-:W-:Y:S01]  /*2b2a0*/  @!P5 IMAD.IADD R33, R37, 0x1, R33 ;  /* 0x000000012521d824 */ /* 0x000fe200078e0221 */
[----:B0-----:R-:W-:-:S04]  /*2b2b0*/  @!P5 IADD3 R154, P1, P4, R36, UR11, R34 ;  /* 0x0000000b249adc10 */ /* 0x001fc8000fc3e022 */
[----:B------:R-:W-:Y:S02]  /*2b2c0*/  @!P5 IADD3.X R155, R33, UR10, R35, P1, P4 ;  /* 0x0000000a219bdc10 */ /* 0x000fe40008fe8423 */
[----:B------:R-:W-:Y:S02]  /*2b2d0*/  ISETP.LT.OR P1, PT, R26, 0x11, !P3 ;  /* 0x000000111a00780c */ /* 0x000fe40005f21670 */
[----:B------:R-:W-:-:S11]  /*2b2e0*/  PRMT R33, RZ, 0x7610, R33 ;  /* 0x00007610ff217816 */ /* 0x000fd60000000021 */
[----:B------:R-:W4:Y:S01]  /*2b2f0*/  @!P1 LDG.E.U8 R33, desc[UR8][R12.64+0x10] ;  /* 0x000010080c219981 */ /* 0x000f22000c1e1100 */
[----:B------:R-:W0:Y:S01]  /*2b300*/  @!P1 LDC.64 R34, c[0x0][0x5c0] ;  /* 0x00017000ff229b82 */ /* 0x000e220000000a00 */
[----:B------:R-:W-:Y:S02]  /*2b310*/  @P5 LOP3.LUT R29, R29, 0x1000, RZ, 0xfc, !PT ;  /* 0x000010001d1d5812 */ /* 0x000fe400078efcff */
        /* <DEDUP_REMOVED lines=10> */
[----:B------:R-:W-:Y:S02]  /*2b3c0*/  ISETP.LT.OR P1, PT, R26, 0x12, !P3 ;  /* 0x000000121a00780c */ /* 0x000fe40005f21670 */
[----:B0-----:R-:W-:-:S11]  /*2b3d0*/  PRMT R33, RZ, 0x7610, R33 ;  /* 0x00007610ff217816 */ /* 0x001fd60000000021 */
[----:B------:R-:W0:Y:S01]  /*2b3e0*/  @!P1 LDC.64 R34, c[0x0][0x5c0] ;  /* 0x00017000ff229b82 */ /* 0x000e220000000a00 */
[----:B------:R-:W4:Y:S01]  /*2b3f0*/  @!P1 LDG.E.U8 R33, desc[UR8][R12.64+0x11] ;  /* 0x000011080c219981 */ /* 0x000f22000c1e1100 */
[----:B0-----:R-:W-:-:S04]  /*2b400*/  @!P1 IADD3 R34, P4, P5, R8, UR11, R34 ;  /* 0x0000000b08229c10 */ /* 0x001fc8000fd9e022 */
[----:B------:R-:W-:Y:S02]  /*2b410*/  @!P1 IADD3.X R35, R27, UR10, R35, P4, P5 ;  /* 0x0000000a1b239c10 */ /* 0x000fe4000a7ea423 */
[----:B------:R-:W-:-:S13]  /*2b420*/  ISETP.LT.OR P5, PT, R26, 0x52, !P6 ;  /* 0x000000521a00780c */ /* 0x000fda00077a1670 */
[----:B------:R-:W-:Y:S02]  /*2b430*/  @!P5 IMAD.MOV.U32 R36, RZ, RZ, R8 ;  /* 0x000000ffff24d224 */ /* 0x000fe400078e0008 */
[----:B------:R-:W-:Y:S02]  /*2b440*/  @!P5 IMAD.MOV.U32 R37, RZ, RZ, R27 ;  /* 0x000000ffff25d224 */ /* 0x000fe400078e001b */
[----:B------:R-:W-:Y:S01]  /*2b450*/  @!P5 IMAD.WIDE.U32 R36, R6, 0x180, R36 ;  /* 0x000001800624d825 */ /* 0x000fe200078e0024 */
[----:B----4-:R-:W-:-:S04]  /*2b460*/  LOP3.LUT R33, R33, 0xff, RZ, 0xc0, !PT ;  /* 0x000000ff21217812 */ /* 0x010fc800078ec0ff */
[----:B------:R-:W-:-:S05]  /*2b470*/  F2FP.F16.E4M3.UNPACK_B R33, R33 ;  /* 0x00000021ff21723e */ /* 0x000fca00020006ff */
[----:B------:R-:W-:-:S05]  /*2b480*/  HADD2.F32 R33, -RZ, R33.H0_H0 ;  /* 0x20000021ff217230 */ /* 0x000fca0000004100 */
[----:B------:R-:W-:-:S04]  /*2b490*/  FMUL R33, R33, UR61 ;  /* 0x0000003d21217c20 */ /* 0x000fc80008400000 */
[----:B---3--:R-:W-:Y:S02]  /*2b4a0*/  FFMA R33, R67, UR60, R33 ;  /* 0x0000003c43217c23 */ /* 0x008fe40008000021 */
        /* <DEDUP_REMOVED lines=26> */
[----:B------:R-:W-:Y:S02]  /*2b650*/  ISETP.LT.OR P0, PT, R26, 0x59, !P6 ;  /* 0x000000591a00780c */ /* 0x000fe40007701670 */
[----:B0-----:R-:W-:-:S05]  /*2b660*/  @!P1 IADD3 R34, P4, R8, R34, RZ ;  /* 0x0000002208229210 */ /* 0x001fca0007f9e0ff */
[----:B------:R-:W-:-:S06]  /*2b670*/  @!P1 IMAD.X R35, R27, 0x1, R35, P4 ;  /* 0x000000011b239824 */ /* 0x000fcc00020e0623 */
[----:B------:R-:W-:Y:S02]  /*2b680*/  @!P0 IMAD.MOV.U32 R36, RZ, RZ, R8 ;  /* 0x000000ffff248224 */ /* 0x000fe400078e0008 */
[----:B------:R-:W-:Y:S02]  /*2b690*/  @!P0 IMAD.MOV.U32 R37, RZ, RZ, R27 ;  /* 0x000000ffff258224 */ /* 0x000fe400078e001b */
        /* <DEDUP_REMOVED lines=35> */
[----:B------:R-:W-:Y:S02]  /*2b8d0*/  LOP3.LUT R29, R29, 0xfffff7ff, RZ, 0xc0, !PT ;  /* 0xfffff7ff1d1d7812 */ /* 0x000fe400078ec0ff */
[----:B------:R-:W-:Y:S02]  /*2b8e0*/  @P3 LOP3.LUT R28, R28, 0x8000, RZ, 0xfc, !PT ;  /* 0x000080001c1c3812 */ /* 0x000fe400078efcff */
[----:B------:R-:W-:Y:S02]  /*2b8f0*/  ISETP.GE.AND P3, PT, R5, 0x189, PT ;  /* 0x000001890500780c */ /* 0x000fe40003f66270 */
[----:B------:R-:W-:Y:S02]  /*2b900*/  @P0 LOP3.LUT R29, R29, 0x800, RZ, 0xfc, !PT ;  /* 0x000008001d1d0812 */ /* 0x000fe400078efcff */
[----:B------:R-:W-:-:S02]  /*2b910*/  ISETP.LT.OR P0, PT, R26, 0x5a, !P3 ;  /* 0x0000005a1a00780c */ /* 0x000fc40005f01670 */
[----:B0-----:R-:W-:-:S04]  /*2b920*/  @!P1 IADD3 R34, P4, P5, R8, UR11, R34 ;  /* 0x0000000b08229c10 */ /* 0x001fc8000fd9e022 */
[----:B------:R-:W-:-:S07]  /*2b930*/  @!P1 IADD3.X R35, R27, UR10, R35, P4, P5 ;  /* 0x0000000a1b239c10 */ /* 0x000fce000a7ea423 */
        /* <DEDUP_REMOVED lines=36> */
[----:B------:R-:W-:Y:S02]  /*2bb80*/  ISETP.GE.AND P0, PT, R5, 0x89, PT ;  /* 0x000000890500780c */ /* 0x000fe40003f06270 */
[----:B0-----:R-:W-:-:S04]  /*2bb90*/  @!P1 IADD3 R34, P4, P5, R8, UR15, R34 ;  /* 0x0000000f08229c10 */ /* 0x001fc8000fd9e022 */
[----:B------:R-:W-:Y:S02]  /*2bba0*/  @!P1 IADD3.X R35, R27, UR14, R35, P4, P5 ;  /* 0x0000000e1b239c10 */ /* 0x000fe4000a7ea423 */
[----:B------:R-:W-:Y:S02]  /*2bbb0*/  ISETP.LT.OR P4, PT, R26, 0x11, !P0 ;  /* 0x000000111a00780c */ /* 0x000fe40004781670 */
        /* <DEDUP_REMOVED lines=9> */
[----:B0-----:R-:W-:-:S05]  /*2bc50*/  IMAD.U32 R34, RZ, RZ, UR11 ;  /* 0x0000000bff227e24 */ /* 0x001fca000f8e00ff */
[----:B------:R-:W-:Y:S02]  /*2bc60*/  @!P4 IADD3 R36, P1, P5, R34, UR15, R8 ;  /* 0x0000000f2224cc10 */ /* 0x000fe4000fd3e008 */
[----:B------:R-:W0:Y:S01]  /*2bc70*/  @!P4 LDC.64 R34, c[0x0][0x5c0] ;  /* 0x00017000ff22cb82 */ /* 0x000e220000000a00 */
[----:B------:R-:W-:-:S05]  /*2bc80*/  IMAD.U32 R33, RZ, RZ, UR10 ;  /* 0x0000000aff217e24 */ /* 0x000fca000f8e00ff */
[----:B------:R-:W-:Y:S02]  /*2bc90*/  @!P4 IADD3.X R33, R33, UR14, R27, P1, P5 ;  /* 0x0000000e2121cc10 */ /* 0x000fe40008fea41b */
[----:B0-----:R-:W-:-:S05]  /*2bca0*/  @!P4 IADD3 R34, P1, R36, R34, RZ ;  /* 0x000000222422c210 */ /* 0x001fca0007f3e0ff */
[----:B------:R-:W-:Y:S01]  /*2bcb0*/  @!P4 IMAD.X R35, R33, 0x1, R35, P1 ;  /* 0x000000012123c824 */ /* 0x000fe200008e0623 */
[----:B------:R-:W-:-:S06]  /*2bcc0*/  PRMT R33, RZ, 0x7610, R33 ;  /* 0x00007610ff217816 */ /* 0x000fcc0000000021 */
[----:B------:R-:W4:Y:S01]  /*2bcd0*/  @!P4 LDG.E.U8 R33, desc[UR8][R16.64+0x10] ;  /* 0x000010081021c981 */ /* 0x000f22000c1e1100 */
[----:B------:R-:W-:Y:S02]  /*2bce0*/  ISETP.LT.OR P1, PT, R26, 0x12, !P0 ;  /* 0x000000121a00780c */ /* 0x000fe40004721670 */
[----:B------:R-:W-:Y:S02]  /*2bcf0*/  @P2 LOP3.LUT R28, R28, 0x40000, RZ, 0xfc, !PT ;  /* 0x000400001c1c2812 */ /* 0x000fe400078efcff */
[----:B------:R-:W-:-:S09]  /*2bd00*/  ISETP.LT.OR P2, PT, R26, 0x61, !P3 ;  /* 0x000000611a00780c */ /* 0x000fd20005f41670 */
[----:B------:R-:W0:Y:S01]  /*2bd10*/  @!P1 LDC.64 R38, c[0x0][0x5c0] ;  /* 0x00017000ff269b82 */ /* 0x000e220000000a00 */
[----:B------:R-:W-:-:S05]  /*2bd20*/  IMAD.U32 R36, RZ, RZ, UR11 ;  /* 0x0000000bff247e24 */ /* 0x000fca000f8e00ff */
[----:B------:R-:W-:Y:S02]  /*2bd30*/  @!P1 IADD3 R36, P5, P6, R36, UR15, R8 ;  /* 0x0000000f24249c10 */ /* 0x000fe4000febe008 */
        /* <DEDUP_REMOVED lines=8> */
[----:B------:R1:W-:Y:S02]  /*2bdc0*/  @!P4 STG.E.U8 desc[UR8][R34.64+0x10], R37 ;  /* 0x000010252200c986 */ /* 0x0003e4000c101108 */
[----:B-1----:R-:W1:Y:S01]  /*2bdd0*/  @!P2 LDC.64 R34, c[0x0][0x5c0] ;  /* 0x00017000ff22ab82 */ /* 0x002e620000000a00 */
[----:B------:R-:W-:Y:S01]  /*2bde0*/  IMAD.U32 R33, RZ, RZ, UR10 ;  /* 0x0000000aff217e24 */ /* 0x000fe2000f8e00ff */
[----:B0-----:R-:W-:Y:S01]  /*2bdf0*/  @!P1 IADD3 R38, P4, R36, R38, RZ ;  /* 0x0000002624269210 */ /* 0x001fe20007f9e0ff */
[----:B------:R-:W-:Y:S02]  /*2be00*/  @!P2 IMAD.MOV.U32 R36, RZ, RZ, R8 ;  /* 0x000000ffff24a224 */ /* 0x000fe400078e0008 */
[--C-:B------:R-:W-:Y:S01]  /*2be10*/  @!P2 IMAD.MOV.U32 R37, RZ, RZ, R27.reuse ;  /* 0x000000ffff25a224 */ /* 0x100fe200078e001b */
[----:B------:R-:W-:Y:S01]  /*2be20*/  @!P1 IADD3.X R40, R33, UR14, R27, P5, P6 ;  /* 0x0000000e21289c10 */ /* 0x000fe2000afec41b */
[----:B------:R-:W-:Y:S02]  /*2be30*/  @!P2 IMAD R33, R7, 0x180, RZ ;  /* 0x000001800721a824 */ /* 0x000fe400078e02ff */
[----:B------:R-:W-:-:S04]  /*2be40*/  @!P2 IMAD.WIDE.U32 R36, R6, 0x180, R36 ;  /* 0x000001800624a825 */ /* 0x000fc800078e0024 */
[----:B------:R-:W-:Y:S01]  /*2be50*/  @!P2 IMAD.IADD R33, R37, 0x1, R33 ;  /* 0x000000012521a824 */ /* 0x000fe200078e0221 */
[----:B-1----:R-:W-:-:S04]  /*2be60*/  @!P2 IADD3 R42, P5, P6, R36, UR11, R34 ;  /* 0x0000000b242aac10 */ /* 0x002fc8000febe022 */
[----:B------:R-:W-:Y:S02]  /*2be70*/  @!P2 IADD3.X R43, R33, UR10, R35, P5, P6 ;  /* 0x0000000a212bac10 */ /* 0x000fe4000afec423 */
[----:B------:R-:W-:-:S06]  /*2be80*/  PRMT R33, RZ, 0x7610, R33 ;  /* 0x00007610ff217816 */ /* 0x000fcc0000000021 */
[----:B------:R-:W4:Y:S01]  /*2be90*/  @!P1 LDG.E.U8 R33, desc[UR8][R16.64+0x11] ;  /* 0x0000110810219981 */ /* 0x000f22000c1e1100 */
[----:B------:R-:W-:-:S13]  /*2bea0*/  ISETP.LT.OR P6, PT, R26, 0x62, !P3 ;  /* 0x000000621a00780c */ /* 0x000fda0005fc1670 */
[----:B------:R-:W0:Y:S01]  /*2beb0*/  @!P6 LDC.64 R34, c[0x0][0x5c0] ;  /* 0x00017000ff22eb82 */ /* 0x000e220000000a00 */
[----:B------:R-:W-:Y:S02]  /*2bec0*/  @!P1 IMAD.X R39, R40, 0x1, R39, P4 ;  /* 0x0000000128279824 */ /* 0x000fe400020e0627 */
[----:B------:R-:W-:Y:S02]  /*2bed0*/  @!P6 IMAD.MOV.U32 R36, RZ, RZ, R8 ;  /* 0x000000ffff24e224 */ /* 0x000fe400078e0008 */
[----:B------:R-:W-:Y:S02]  /*2bee0*/  @!P6 IMAD.MOV.U32 R37, RZ, RZ, R27 ;  /* 0x000000ffff25e224 */ /* 0x000fe400078e001b */
[----:B------:R-:W-:Y:S01]  /*2bef0*/  @!P6 IMAD.WIDE.U32 R36, R6, 0x180, R36 ;  /* 0x000001800624e825 */ /* 0x000fe200078e0024 */
[----:B------:R-:W-:Y:S01]  /*2bf00*/  @P2 LOP3.LUT R29, R29, 0x80000, RZ, 0xfc, !PT ;  /* 0x000800001d1d2812 */ /* 0x000fe200078efcff */
[----:B------:R-:W-:Y:S01]  /*2bf10*/  @!P2 STL.64 [R1+0x48], R42 ;  /* 0x0000482a0100a387 */ /* 0x000fe20000100a00 */
[----:B------:R-:W-:-:S02]  /*2bf20*/  LOP3.LUT P2, RZ, R28, 0x40000, RZ, 0xc0, !PT ;  /* 0x000400001cff7812 */ /* 0x000fc4000784c0ff */
        /* <DEDUP_REMOVED lines=8> */
[----:B0-----:R-:W-:Y:S01]  /*2bfb0*/  @!P6 IADD3 R40, P1, P4, R36, UR11, R34 ;  /* 0x0000000b2428ec10 */ /* 0x001fe2000fc3e022 */
[----:B-1----:R-:W-:-:S04]  /*2bfc0*/  @!P6 IMAD R33, R7, 0x180, RZ ;  /* 0x000001800721e824 */ /* 0x002fc800078e02ff */
[----:B------:R-:W-:-:S05]  /*2bfd0*/  @!P6 IMAD.IADD R33, R37, 0x1, R33 ;  /* 0x000000012521e824 */ /* 0x000fca00078e0221 */
        /* <DEDUP_REMOVED lines=11> */
[----:B--2---:R-:W-:-:S05]  /*2c090*/  FFMA R33, R66, UR60, R33 ;  /* 0x0000003c42217c23 */ /* 0x004fca0008000021 */
[----:B------:R-:W-:-:S05]  /*2c0a0*/  F2FP.SATFINITE.E4M3.F32.PACK_AB_MERGE_C R33, RZ, R33, RZ ;  /* 0x00000021ff21723e */ /* 0x000fca00048070ff */
[----:B------:R0:W-:Y:S01]  /*2c0b0*/  @!P1 STG.E.U8 desc[UR8][R34.64+0x18], R33 ;  /* 0x0000182122009986 */ /* 0x0001e2000c101108 */
[----:B------:R-:W-:Y:S02]  /*2c0c0*/  ISETP.LT.OR P1, PT, R26, 0x1a, !P2 ;  /* 0x0000001a1a00780c */ /* 0x000fe40005721670 */
[----:B0-----:R-:W-:-:S11]  /*2c0d0*/  PRMT R33, RZ, 0x7610, R33 ;  /* 0x00007610ff217816 */ /* 0x001fd60000000021 */
[----:B------:R-:W0:Y:S01]  /*2c0e0*/  @!P1 LDC.64 R34, c[0x0][0x5c0] ;  /* 0x00017000ff229b82 */ /* 0x000e220000000a00 */
[----:B------:R-:W2:Y:S01]  /*2c0f0*/  @!P1 LDG.E.U8 R33, desc[UR8][R14.64+0x19] ;  /* 0x000019080e219981 */ /* 0x000ea2000c1e1100 */
[----:B0-----:R-:W-:-:S04]  /*2c100*/  @!P1 IADD3 R34, P4, P5, R8, UR15, R34 ;  /* 0x0000000f08229c10 */ /* 0x001fc8000fd9e022 */
[----:B------:R-:W-:Y:S02]  /*2c110*/  @!P1 IADD3.X R35, R27, UR14, R35, P4, P5 ;  /* 0x0000000e1b239c10 */ /* 0x000fe4000a7ea423 */
[----:B------:R-:W-:Y:S01]  /*2c120*/  ISETP.LT.OR P4, PT, R26, 0x19, !P0 ;  /* 0x000000191a00780c */ /* 0x000fe20004781670 */
[----:B------:R-:W-:Y:S04]  /*2c130*/  @!P6 STL.64 [R1+0x40], R40 ;  /* 0x000040280100e387 */ /* 0x000fe80000100a00 */
[----:B------:R-:W4:Y:S01]  /*2c140*/  LDL.LU R66, [R1+0x4b0] ;  /* 0x0004b00001427983 */ /* 0x000f220000300800 */
        /* <DEDUP_REMOVED lines=17> */
[----:B------:R-:W3:Y:S01]  /*2c260*/  @!P4 LDG.E.U8 R33, desc[UR8][R16.64+0x18] ;  /* 0x000018081021c981 */ /* 0x000ee2000c1e1100 */
[C---:B------:R-:W-:Y:S02]  /*2c270*/  ISETP.LT.OR P1, PT, R26.reuse, 0x1a, !P0 ;  /* 0x0000001a1a00780c */ /* 0x040fe40004721670 */
[----:B------:R-:W-:-:S11]  /*2c280*/  ISETP.LT.OR P0, PT, R26, 0x69, !P3 ;  /* 0x000000691a00780c */ /* 0x000fd60005f01670 */
[----:B------:R-:W0:Y:S01]  /*2c290*/  @!P1 LDC.64 R38, c[0x0][0x5c0] ;  /* 0x00017000ff269b82 */ /* 0x000e220000000a00 */
[----:B------:R-:W-:Y:S01]  /*2c2a0*/  IMAD.U32 R36, RZ, RZ, UR11 ;  /* 0x0000000bff247e24 */ /* 0x000fe2000f8e00ff */
[----:B------:R-:W-:-:S04]  /*2c2b0*/  @P6 LOP3.LUT R29, R29, 0x10000, RZ, 0xfc, !PT ;  /* 0x000100001d1d6812 */ /* 0x000fc800078efcff */
[----:B------:R-:W-:Y:S02]  /*2c2c0*/  @!P1 IADD3 R36, P5, P6, R36, UR15, R8 ;  /* 0x0000000f24249c10 */ /* 0x000fe4000febe008 */
[----:B---3--:R-:W-:-:S04]  /*2c2d0*/  LOP3.LUT R33, R33, 0xff, RZ, 0xc0, !PT ;  /* 0x000000ff21217812 */ /* 0x008fc800078ec0ff */
[----:B------:R-:W-:-:S05]  /*2c2e0*/  F2FP.F16.E4M3.UNPACK_B R33, R33 ;  /* 0x00000021ff21723e */ /* 0x000fca00020006ff */
[----:B------:R-:W-:-:S05]  /*2c2f0*/  HADD2.F32 R33, -RZ, R33.H0_H0 ;  /* 0x20000021ff217230 */ /* 0x000fca0000004100 */
[----:B------:R-:W-:-:S04]  /*2c300*/  FMUL R33, R33, UR61 ;  /* 0x0000003d21217c20 */ /* 0x000fc80008400000 */
[----:B----4-:R-:W-:Y:S01]  /*2c310*/  FFMA R37, R66, UR60, R33 ;  /* 0x0000003c42257c23 */ /* 0x010fe20008000021 */
[----:B------:R-:W-:Y:S01]  /*2c320*/  LOP3.LUT R28, R28, 0xfffeffff, RZ, 0xc0, !PT ;  /* 0xfffeffff1c1c7812 */ /* 0x000fe200078ec0ff */
[----:B------:R-:W3:Y:S03]  /*2c330*/  LDL.LU R66, [R1+0x4b8] ;  /* 0x0004b80001427983 */ /* 0x000ee60000300800 */
        /* <DEDUP_REMOVED lines=15> */
[----:B------:R-:W-:Y:S02]  /*2c430*/  @P2 LOP3.LUT R28, R28, 0x10000, RZ, 0xfc, !PT ;  /* 0x000100001c1c2812 */ /* 0x000fe400078efcff */
[----:B------:R-:W-:-:S13]  /*2c440*/  ISETP.LT.OR P2, PT, R26, 0x6a, !P3 ;  /* 0x0000006a1a00780c */ /* 0x000fda0005f41670 */
[----:B------:R-:W0:Y:S01]  /*2c450*/  @!P2 LDC.64 R34, c[0x0][0x5c0] ;  /* 0x00017000ff22ab82 */ /* 0x000e220000000a00 */
[----:B------:R-:W-:Y:S02]  /*2c460*/  @!P1 IMAD.X R39, R40, 0x1, R39, P4 ;  /* 0x0000000128279824 */ /* 0x000fe400020e0627 */
[----:B------:R-:W-:Y:S02]  /*2c470*/  @!P2 IMAD.MOV.U32 R36, RZ, RZ, R8 ;  /* 0x000000ffff24a224 */ /* 0x000fe400078e0008 */
[----:B------:R-:W-:Y:S01]  /*2c480*/  @!P2 IMAD.MOV.U32 R37, RZ, RZ, R27 ;  /* 0x000000ffff25a224 */ /* 0x000fe200078e001b */
[----:B------:R-:W-:Y:S01]  /*2c490*/  LOP3.LUT R29, R29, 0xfffbffff, RZ, 0xc0, !PT ;  /* 0xfffbffff1d1d7812 */ /* 0x000fe200078ec0ff */
[----:B------:R-:W-:-:S03]  /*2c4a0*/  @!P2 IMAD.WIDE.U32 R36, R6, 0x180, R36 ;  /* 0x000001800624a825 */ /* 0x000fc600078e0024 */
[----:B------:R-:W-:Y:S01]  /*2c4b0*/  @P0 LOP3.LUT R29, R29, 0x40000, RZ, 0xfc, !PT ;  /* 0x000400001d1d0812 */ /* 0x000fe200078efcff */
[----:B------:R-:W-:Y:S01]  /*2c4c0*/  @!P0 STL.64 [R1+0x38], R42 ;  /* 0x0000382a01008387 */ /* 0x000fe20000100a00 */
[----:B------:R-:W-:Y:S02]  /*2c4d0*/  ISETP.GE.AND P0, PT, R5, 0x101, PT ;  /* 0x000001010500780c */ /* 0x000fe40003f06270 */
        /* <DEDUP_REMOVED lines=40> */
[----:B--2---:R-:W-:Y:S01]  /*2c760*/  FFMA R33, R67, UR60, R33 ;  /* 0x0000003c43217c23 */ /* 0x004fe20008000021 */
[----:B------:R-:W-:Y:S01]  /*2c770*/  ISETP.LT.OR P0, PT, R26, 0x71, !P3 ;  /* 0x000000711a00780c */ /* 0x000fe20005f01670 */
        /* <DEDUP_REMOVED lines=12> */
[----:B------:R-:W-:-:S13]  /*2c840*/  ISETP.LT.OR P1, PT, R26, 0x12, !P2 ;  /* 0x000000121a00780c */ /* 0x000fda0005721670 */
[----:B------:R-:W0:Y:S01]  /*2c850*/  @!P1 LDC.64 R38, c[0x0][0x5c0] ;  /* 0x00017000ff269b82 */ /* 0x000e220000000a00 */
[----:B------:R-:W-:-:S05]  /*2c860*/  IMAD.U32 R36, RZ, RZ, UR11 ;  /* 0x0000000bff247e24 */ /* 0x000fca000f8e00ff */
[----:B------:R-:W-:Y:S02]  /*2c870*/  @!P1 IADD3 R36, P5, P6, R36, UR13, R8 ;  /* 0x0000000d24249c10 */ /* 0x000fe4000febe008 */
        /* <DEDUP_REMOVED lines=27> */
[----:B------:R-:W-:Y:S02]  /*2ca30*/  ISETP.GE.AND P6, PT, R5, 0x101, PT ;  /* 0x000001010500780c */ /* 0x000fe40003fc6270 */
[----:B----4-:R-:W-:-:S04]  /*2ca40*/  LOP3.LUT R33, R33, 0xff, RZ, 0xc0, !PT ;  /* 0x000000ff21217812 */ /* 0x010fc800078ec0ff */
[----:B------:R-:W-:-:S05]  /*2ca50*/  F2FP.F16.E4M3.UNPACK_B R33, R33 ;  /* 0x00000021ff21723e */ /* 0x000fca00020006ff */
[----:B------:R-:W-:-:S05]  /*2ca60*/  HADD2.F32 R33, -RZ, R33.H0_H0 ;  /* 0x20000021ff217230 */ /* 0x000fca0000004100 */
[----:B------:R-:W-:-:S04]  /*2ca70*/  FMUL R33, R33, UR61 ;  /* 0x0000003d21217c20 */ /* 0x000fc80008400000 */
[----:B--2---:R-:W-:-:S05]  /*2ca80*/  FFMA R33, R67, UR60, R33 ;  /* 0x0000003c43217c23 */ /* 0x004fca0008000021 */
        /* <DEDUP_REMOVED lines=8> */
[----:B------:R-:W2:Y:S01]  /*2cb10*/  @!P1 LDG.E.U8 R33, desc[UR8][R18.64+0x18] ;  /* 0x0000180812219981 */ /* 0x000ea2000c1e1100 */
[----:B------:R-:W0:Y:S01]  /*2cb20*/  @!P1 LDC.64 R34, c[0x0][0x5c0] ;  /* 0x00017000ff229b82 */ /* 0x000e220000000a00 */
[----:B------:R-:W-:-:S04]  /*2cb30*/  LOP3.LUT R30, R30, 0xffff7fff, RZ, 0xc0, !PT ;  /* 0xffff7fff1e1e7812 */ /* 0x000fc800078ec0ff */
[----:B------:R-:W-:Y:S01]  /*2cb40*/  @P0 LOP3.LUT R30, R30, 0x8000, RZ, 0xfc, !PT ;  /* 0x000080001e1e0812 */ /* 0x000fe200078efcff */
[----:B------:R-:W-:Y:S03]  /*2cb50*/  @!P0 STL.64 [R1+0x68], R42 ;  /* 0x0000682a01008387 */ /* 0x000fe60000100a00 */
[----:B------:R-:W-:Y:S01]  /*2cb60*/  LOP3.LUT R30, R30, 0xffffdfff, RZ, 0xc0, !PT ;  /* 0xffffdfff1e1e7812 */ /* 0x000fe200078ec0ff */
[----:B------:R-:W4:Y:S03]  /*2cb70*/  LDL.LU R67, [R1+0x4cc] ;  /* 0x0004cc0001437983 */ /* 0x000f260000300800 */
[----:B------:R-:W-:Y:S01]  /*2cb80*/  @P5 LOP3.LUT R30, R30, 0x2000, RZ, 0xfc, !PT ;  /* 0x000020001e1e5812 */ /* 0x000fe200078efcff */
[----:B------:R-:W-:Y:S01]  /*2cb90*/  @!P5 STL.64 [R1+0x60], R40 ;  /* 0x000060280100d387 */ /* 0x000fe20000100a00 */
[----:B0-----:R-:W-:-:S04]  /*2cba0*/  @!P1 IADD3 R34, P4, P5, R8, UR13, R34 ;  /* 0x0000000d08229c10 */ /* 0x001fc8000fd9e022 */
[----:B------:R-:W-:Y:S02]  /*2cbb0*/  @!P1 IADD3.X R35, R27, UR12, R35, P4, P5 ;  /* 0x0000000c1b239c10 */ /* 0x000fe4000a7ea423 */
[----:B--2---:R-:W-:-:S04]  /*2cbc0*/  LOP3.LUT R33, R33, 0xff, RZ, 0xc0, !PT ;  /* 0x000000ff21217812 */ /* 0x004fc800078ec0ff */
[----:B------:R-:W-:-:S05]  /*2cbd0*/  F2FP.F16.E4M3.UNPACK_B R33, R33 ;  /* 0x00000021ff21723e */ /* 0x000fca00020006ff */
[----:B------:R-:W-:-:S05]  /*2cbe0*/  HADD2.F32 R33, -RZ, R33.H0_H0 ;  /* 0x20000021ff217230 */ /* 0x000fca0000004100 */
[----:B------:R-:W-:-:S04]  /*2cbf0*/  FMUL R33, R33, UR61 ;  /* 0x0000003d21217c20 */ /* 0x000fc80008400000 */
[----:B---3--:R-:W-:Y:S02]  /*2cc00*/  FFMA R33, R66, UR60, R33 ;  /* 0x0000003c42217c23 */ /* 0x008fe40008000021 */
[----:B------:R-:W2:Y:S03]  /*2cc10*/  LDL.LU R66, [R1+0x4d0] ;  /* 0x0004d00001427983 */ /* 0x000ea60000300800 */
[----:B------:R-:W-:-:S05]  /*2cc20*/  F2FP.SATFINITE.E4M3.F32.PACK_AB_MERGE_C R33, RZ, R33, RZ ;  /* 0x00000021ff21723e */ /* 0x000fca00048070ff */
[----:B------:R0:W-:Y:S01]  /*2cc30*/  @!P1 STG.E.U8 desc[UR8][R34.64+0x18], R33 ;  /* 0x0000182122009986 */ /* 0x0001e2000c101108 */
[----:B------:R-:W-:Y:S02]  /*2cc40*/  ISETP.LT.OR P1, PT, R26, 0x1a, !P6 ;  /* 0x0000001a1a00780c */ /* 0x000fe40007721670 */
[----:B0-----:R-:W-:-:S11]  /*2cc50*/  PRMT R33, RZ, 0x7610, R33 ;  /* 0x00007610ff217816 */ /* 0x001fd60000000021 */
[----:B------:R-:W0:Y:S01]  /*2cc60*/  @!P1 LDC.64 R34, c[0x0][0x5c0] ;  /* 0x00017000ff229b82 */ /* 0x000e220000000a00 */
[----:B------:R-:W3:Y:S01]  /*2cc70*/  @!P1 LDG.E.U8 R33, desc[UR8][R18.64+0x19] ;  /* 0x0000190812219981 */ /* 0x000ee2000c1e1100 */
[----:B0-----:R-:W-:-:S04]  /*2cc80*/  @!P1 IADD3 R34, P4, P5, R8, UR13, R34 ;  /* 0x0000000d08229c10 */ /* 0x001fc8000fd9e022 */
[----:B------:R-:W-:Y:S02]  /*2cc90*/  @!P1 IADD3.X R35, R27, UR12, R35, P4, P5 ;  /* 0x0000000c1b239c10 */ /* 0x000fe4000a7ea423 */
[----:B---3--:R-:W-:-:S04]  /*2cca0*/  LOP3.LUT R33, R33, 0xff, RZ, 0xc0, !PT ;  /* 0x000000ff21217812 */ /* 0x008fc800078ec0ff */
[----:B------:R-:W-:-:S05]  /*2ccb0*/  F2FP.F16.E4M3.UNPACK_B R33, R33 ;  /* 0x00000021ff21723e */ /* 0x000fca00020006ff */
[----:B------:R-:W-:-:S05]  /*2ccc0*/  HADD2.F32 R33, -RZ, R33.H0_H0 ;  /* 0x20000021ff217230 */ /* 0x000fca0000004100 */
[----:B------:R-:W-:-:S04]  /*2ccd0*/  FMUL R33, R33, UR61 ;  /* 0x0000003d21217c20 */ /* 0x000fc80008400000 */
[----:B----4-:R-:W-:Y:S02]  /*2cce0*/  FFMA R33, R67, UR60, R33 ;  /* 0x0000003c43217c23 */ /* 0x010fe40008000021 */
[----:B------:R-:W3:Y:S03]  /*2ccf0*/  LDL.LU R67, [R1+0x4d4] ;  /* 0x0004d40001437983 */ /* 0x000ee60000300800 */
[----:B------:R-:W-:-:S05]  /*2cd00*/  F2FP.SATFINITE.E4M3.F32.PACK_AB_MERGE_C R33, RZ, R33, RZ ;  /* 0x00000021ff21723e */ /* 0x000fca00048070ff */
[----:B------:R0:W-:Y:S01]  /*2cd10*/  @!P1 STG.E.U8 desc[UR8][R34.64+0x19], R33 ;  /* 0x0000192122009986 */ /* 0x0001e2000c101108 */
[----:B------:R-:W-:Y:S01]  /*2cd20*/  ISETP.LT.OR P1, PT, R26, 0x19, !P2 ;  /* 0x000000191a00780c */ /* 0x000fe20005721670 */
[----:B0-----:R-:W-:-:S12]  /*2cd30*/  IMAD.U32 R34, RZ, RZ, UR11 ;  /* 0x0000000bff227e24 */ /* 0x001fd8000f8e00ff */
        /* <DEDUP_REMOVED lines=8> */
[----:B------:R-:W-:Y:S01]  /*2cdc0*/  ISETP.LT.OR P4, PT, R26, 0x1a, !P2 ;  /* 0x0000001a1a00780c */ /* 0x000fe20005781670 */
[----:B------:R-:W-:-:S12]  /*2cdd0*/  IMAD.U32 R36, RZ, RZ, UR11 ;  /* 0x0000000bff247e24 */ /* 0x000fd8000f8e00ff */
[----:B------:R-:W-:Y:S02]  /*2cde0*/  @!P4 IADD3 R36, P5, P6, R36, UR13, R8 ;  /* 0x0000000d2424cc10 */ /* 0x000fe4000febe008 */
[----:B----4-:R-:W-:-:S04]  /*2cdf0*/  LOP3.LUT R33, R33, 0xff, RZ, 0xc0, !PT ;  /* 0x000000ff21217812 */ /* 0x010fc800078ec0ff */
[----:B------:R-:W-:-:S05]  /*2ce00*/  F2FP.F16.E4M3.UNPACK_B R33, R33 ;  /* 0x00000021ff21723e */ /* 0x000fca00020006ff */
[----:B------:R-:W-:-:S05]  /*2ce10*/  HADD2.F32 R33, -RZ, R33.H0_H0 ;  /* 0x20000021ff217230 */ /* 0x000fca0000004100 */
[----:B------:R-:W-:-:S04]  /*2ce20*/  FMUL R33, R33, UR61 ;  /* 0x0000003d21217c20 */ /* 0x000fc80008400000 */
[----:B--2---:R-:W-:Y:S01]  /*2ce30*/  FFMA R37, R66, UR60, R33 ;  /* 0x0000003c42257c23 */ /* 0x004fe20008000021 */
[----:B------:R-:W-:Y:S01]  /*2ce40*/  LOP3.LUT P0, RZ, R28, 0x20000, RZ, 0xc0, !PT ;  /* 0x000200001cff7812 */ /* 0x000fe2000780c0ff */
[----:B------:R-:W2:Y:S03]  /*2ce50*/  LDL.LU R66, [R1+0x4d8] ;  /* 0x0004d80001427983 */ /* 0x000ea60000300800 */
[----:B------:R-:W-:-:S05]  /*2ce60*/  F2FP.SATFINITE.E4M3.F32.PACK_AB_MERGE_C R37, RZ, R37, RZ ;  /* 0x00000025ff25723e */ /* 0x000fca00048070ff */
[----:B------:R0:W-:Y:S02]  /*2ce70*/  @!P1 STG.E.U8 desc[UR8][R34.64+0x18], R37 ;  /* 0x0000182522009986 */ /* 0x0001e4000c101108 */
[----:B0-----:R-:W0:Y:S01]  /*2ce80*/  @!P4 LDC.64 R34, c[0x0][0x5c0] ;  /* 0x00017000ff22cb82 */ /* 0x001e220000000a00 */
[----:B------:R-:W-:-:S05]  /*2ce90*/  IMAD.U32 R33, RZ, RZ, UR10 ;  /* 0x0000000aff217e24 */ /* 0x000fca000f8e00ff */
[----:B------:R-:W-:Y:S02]  /*2cea0*/  @!P4 IADD3.X R33, R33, UR12, R27, P5, P6 ;  /* 0x0000000c2121cc10 */ /* 0x000fe4000afec41b */
[----:B0-----:R-:W-:-:S05]  /*2ceb0*/  @!P4 IADD3 R34, P1, R36, R34, RZ ;  /* 0x000000222422c210 */ /* 0x001fca0007f3e0ff */
[----:B------:R-:W-:Y:S01]  /*2cec0*/  @!P4 IMAD.X R35, R33, 0x1, R35, P1 ;  /* 0x000000012123c824 */ /* 0x000fe200008e0623 */
[----:B------:R-:W-:-:S06]  /*2ced0*/  PRMT R33, RZ, 0x7610, R33 ;  /* 0x00007610ff217816 */ /* 0x000fcc0000000021 */
[----:B------:R-:W4:Y:S01]  /*2cee0*/  @!P4 LDG.E.U8 R33, desc[UR8][R20.64+0x19] ;  /* 0x000019081421c981 */ /* 0x000f22000c1e1100 */
[C---:B------:R-:W-:Y:S02]  /*2cef0*/  ISETP.LT.OR P1, PT, R26.reuse, 0x11, !P0 ;  /* 0x000000111a00780c */ /* 0x040fe40004721670 */
[----:B------:R-:W-:-:S11]  /*2cf00*/  ISETP.LT.OR P2, PT, R26, 0x79, !P3 ;  /* 0x000000791a00780c */ /* 0x000fd60005f41670 */
        /* <DEDUP_REMOVED lines=26> */
[----:B------:R-:W-:-:S03]  /*2d0b0*/  @P2 LOP3.LUT R30, R30, 0x1000, RZ, 0xfc, !PT ;  /* 0x000010001e1e2812 */ /* 0x000fc600078efcff */
[----:B------:R-:W-:Y:S01]  /*2d0c0*/  @!P2 STL.64 [R1+0x58], R40 ;  /* 0x000058280100a387 */ /* 0x000fe20000100a00 */
        /* <DEDUP_REMOVED lines=29> */
[----:B------:R0:W-:Y:S01]  /*2d2a0*/  @!P2 STL.64 [R1+0x50], R40 ;  /* 0x000050280100a387 */ /* 0x0001e20000100a00 */
        /* <DEDUP_REMOVED lines=28> */
[----:B------:R-:W-:-:S03]  /*2d470*/  @!P2 IMAD.WIDE.U32 R36, R6, 0x180, R36 ;  /* 0x000001800624a825 */ /* 0x000fc600078e0024 */
[----:B0-----:R-:W-:Y:S02]  /*2d480*/  @!P2 IADD3 R40, P1, P4, R36, UR11, R34 ;  /* 0x0000000b2428ac10 */ /* 0x001fe4000fc3e022 */
[----:B----4-:R-:W-:-:S04]  /*2d490*/  LOP3.LUT R33, R33, 0xff, RZ, 0xc0, !PT ;  /* 0x000000ff21217812 */ /* 0x010fc800078ec0ff */
[----:B------:R-:W-:-:S05]  /*2d4a0*/  F2FP.F16.E4M3.UNPACK_B R33, R33 ;  /* 0x00000021ff21723e */ /* 0x000fca00020006ff */
[----:B------:R-:W-:-:S05]  /*2d4b0*/  HADD2.F32 R33, -RZ, R33.H0_H0 ;  /* 0x20000021ff217230 */ /* 0x000fca0000004100 */
[----:B------:R-:W-:-:S04]  /*2d4c0*/  FMUL R33, R33, UR61 ;  /* 0x0000003d21217c20 */ /* 0x000fc80008400000 */
[----:B--2---:R-:W-:Y:S01]  /*2d4d0*/  FFMA R38, R66, UR60, R33 ;  /* 0x0000003c42267c23 */ /* 0x004fe20008000021 */
[----:B------:R-:W-:Y:S01]  /*2d4e0*/  @!P2 IMAD R33, R7, 0x180, RZ ;  /* 0x000001800721a824 */ /* 0x000fe200078e02ff */
[----:B------:R-:W-:Y:S01]  /*2d4f0*/  ISETP.LT.OR P3, PT, R26, 0x89, !P3 ;  /* 0x000000891a00780c */ /* 0x000fe20005f61670 */
[----:B------:R-:W2:Y:S02]  /*2d500*/  LDL.LU R66, [R1+0x4e8] ;  /* 0x0004e80001427983 */ /* 0x000ea40000300800 */
[----:B------:R-:W-:-:S05]  /*2d510*/  @!P2 IMAD.IADD R33, R37, 0x1, R33 ;  /* 0x000000012521a824 */ /* 0x000fca00078e0221 */
[----:B------:R-:W-:Y:S02]  /*2d520*/  @!P2 IADD3.X R41, R33, UR10, R35, P1, P4 ;  /* 0x0000000a2129ac10 */ /* 0x000fe40008fe8423 */
[----:B------:R-:W-:Y:S02]  /*2d530*/  F2FP.SATFINITE.E4M3.F32.PACK_AB_MERGE_C R35, RZ, R38, RZ ;  /* 0x00000026ff23723e */ /* 0x000fe400048070ff */
[----:B------:R-:W-:-:S03]  /*2d540*/  PRMT R33, RZ, 0x7610, R33 ;  /* 0x00007610ff217816 */ /* 0x000fc60000000021 */
[----:B------:R0:W-:Y:S04]  /*2d550*/  @!P5 STG.E.U8 desc[UR8][R56.64+0x10], R35 ;  /* 0x000010233800d986 */ /* 0x0001e8000c101108 */
[----:B------:R-:W4:Y:S01]  /*2d560*/  @!P6 LDG.E.U8 R33, desc[UR8][R24.64+0x11] ;  /* 0x000011081821e981 */ /* 0x000f22000c1e1100 */
[----:B------:R-:W-:-:S13]  /*2d570*/  ISETP.LT.OR P1, PT, R26, 0x19, !P0 ;  /* 0x000000191a00780c */ /* 0x000fda0004721670 */
[----:B0-----:R-:W0:Y:S01]  /*2d580*/  @!P1 LDC.64 R34, c[0x0][0x5c0] ;  /* 0x00017000ff229b82 */ /* 0x001e220000000a00 */
[----:B------:R-:W-:Y:S02]  /*2d590*/  @!P1 IMAD.MOV.U32 R36, RZ, RZ, R8 ;  /* 0x000000ffff249224 */ /* 0x000fe400078e0008 */
[----:B------:R-:W-:Y:S02]  /*2d5a0*/  @!P1 IMAD.MOV.U32 R37, RZ, RZ, R27 ;  /* 0x000000ffff259224 */ /* 0x000fe400078e001b */
[----:B------:R-:W-:-:S03]  /*2d5b0*/  @!P1 IMAD.WIDE.U32 R36, R6, 0x180, R36 ;  /* 0x0000018006249825 */ /* 0x000fc600078e0024 */
[----:B0-----:R-:W-:Y:S01]  /*2d5c0*/  @!P1 IADD3 R38, P4, R36, R34, RZ ;  /* 0x0000002224269210 */ /* 0x001fe20007f9e0ff */
[----:B------:R-:W-:Y:S01]  /*2d5d0*/  @!P3 IMAD.MOV.U32 R36, RZ, RZ, R8 ;  /* 0x000000ffff24b224 */ /* 0x000fe200078e0008 */
[----:B------:R-:W-:Y:S01]  /*2d5e0*/  @!P2 STL.64 [R1+0xb0], R40 ;  /* 0x0000b0280100a387 */ /* 0x000fe20000100a00 */
[----:B----4-:R-:W-:-:S04]  /*2d5f0*/  LOP3.LUT R33, R33, 0xff, RZ, 0xc0, !PT ;  /* 0x000000ff21217812 */ /* 0x010fc800078ec0ff */
[----:B------:R-:W-:-:S05]  /*2d600*/  F2FP.F16.E4M3.UNPACK_B R33, R33 ;  /* 0x00000021ff21723e */ /* 0x000fca00020006ff */
[----:B------:R-:W-:-:S05]  /*2d610*/  HADD2.F32 R33, -RZ, R33.H0_H0 ;  /* 0x20000021ff217230 */ /* 0x000fca0000004100 */
[----:B------:R-:W-:-:S04]  /*2d620*/  FMUL R33, R33, UR61 ;  /* 0x0000003d21217c20 */ /* 0x000fc80008400000 */
[----:B---3--:R-:W-:-:S05]  /*2d630*/  FFMA R33, R67, UR60, R33 ;  /* 0x0000003c43217c23 */ /* 0x008fca0008000021 */
[----:B------:R-:W-:-:S05]  /*2d640*/  F2FP.SATFINITE.E4M3.F32.PACK_AB_MERGE_C R33, RZ, R33, RZ ;  /* 0x00000021ff21723e */ /* 0x000fca00048070ff */
[----:B------:R0:W-:Y:S02]  /*2d650*/  @!P6 STG.E.U8 desc[UR8][R52.64+0x11], R33 ;  /* 0x000011213400e986 */ /* 0x0001e4000c101108 */
[----:B0-----:R-:W-:-:S05]  /*2d660*/  @!P1 IMAD R33, R7, 0x180, RZ ;  /* 0x0000018007219824 */ /* 0x001fca00078e02ff */
[----:B------:R-:W-:Y:S02]  /*2d670*/  @!P1 IADD3.X R39, R35, R37, R33, P4, !PT ;  /* 0x0000002523279210 */ /* 0x000fe400027fe421 */
[----:B------:R-:W0:Y:S01]  /*2d680*/  @!P3 LDC.64 R34, c[0x0][0x5c0] ;  /* 0x00017000ff22bb82 */ /* 0x000e220000000a00 */
[----:B------:R-:W-:Y:S02]  /*2d690*/  @!P3 IMAD.MOV.U32 R37, RZ, RZ, R27 ;  /* 0x000000ffff25b224 */ /* 0x000fe400078e001b */
[----:B------:R-:W-:Y:S02]  /*2d6a0*/  @!P3 IMAD R33, R7, 0x180, RZ ;  /* 0x000001800721b824 */ /* 0x000fe400078e02ff */
[----:B------:R-:W-:-:S04]  /*2d6b0*/  @!P3 IMAD.WIDE.U32 R36, R6, 0x180, R36 ;  /* 0x000001800624b825 */ /* 0x000fc800078e0024 */
[----:B------:R-:W-:Y:S01]  /*2d6c0*/  @!P3 IMAD.IADD R33, R37, 0x1, R33 ;  /* 0x000000012521b824 */ /* 0x000fe200078e0221 */
[----:B0-----:R-:W-:-:S04]  /*2d6d0*/  @!P3 IADD3 R40, P4, P5, R36, UR11, R34 ;  /* 0x0000000b2428bc10 */ /* 0x001fc8000fd9e022 */
[----:B------:R-:W-:Y:S02]  /*2d6e0*/  @!P3 IADD3.X R41, R33, UR10, R35, P4, P5 ;  /* 0x0000000a2129bc10 */ /* 0x000fe4000a7ea423 */
[----:B------:R-:W-:-:S06]  /*2d6f0*/  PRMT R33, RZ, 0x7610, R33 ;  /* 0x00007610ff217816 */ /* 0x000fcc0000000021 */
[----:B------:R-:W3:Y:S01]  /*2d700*/  @!P1 LDG.E.U8 R33, desc[UR8][R22.64+0x18] ;  /* 0x0000180816219981 */ /* 0x000ee2000c1e1100 */
[----:B------:R-:W-:-:S04]  /*2d710*/  LOP3.LUT R31, R31, 0xffefffff, RZ, 0xc0, !PT ;  /* 0xffefffff1f1f7812 */ /* 0x000fc800078ec0ff */
[----:B------:R-:W-:Y:S02]  /*2d720*/  @P2 LOP3.LUT R31, R31, 0x100000, RZ, 0xfc, !PT ;  /* 0x001000001f1f2812 */ /* 0x000fe400078efcff */
[C---:B------:R-:W-:Y:S02]  /*2d730*/  LOP3.LUT P2, RZ, R28.reuse, 0x10000, RZ, 0xc0, !PT ;  /* 0x000100001cff7812 */ /* 0x040fe4000784c0ff */
[----:B------:R-:W-:Y:S02]  /*2d740*/  LOP3.LUT R28, R28, 0xffffdfff, RZ, 0xc0, !PT ;  /* 0xffffdfff1c1c7812 */ /* 0x000fe400078ec0ff */
[----:B------:R-:W-:Y:S02]  /*2d750*/  LOP3.LUT R31, R31, 0xfff7ffff, RZ, 0xc0, !PT ;  /* 0xfff7ffff1f1f7812 */ /* 0x000fe400078ec0ff */
[----:B------:R-:W-:Y:S01]  /*2d760*/  @P0 LOP3.LUT R28, R28, 0x2000, RZ, 0xfc, !PT ;  /* 0x000020001c1c0812 */ /* 0x000fe200078efcff */
[----:B------:R-:W-:Y:S01]  /*2d770*/  @!P3 STL.64 [R1+0xc0], R40 ;  /* 0x0000c0280100b387 */ /* 0x000fe20000100a00 */
[----:B------:R-:W-:-:S03]  /*2d780*/  @P3 LOP3.LUT R31, R31, 0x80000, RZ, 0xfc, !PT ;  /* 0x000800001f1f3812 */ /* 0x000fc600078efcff */
[----:B------:R-:W4:Y:S01]  /*2d790*/  LDL.LU R67, [R1+0x4ec] ;  /* 0x0004ec0001437983 */ /* 0x000f220000300800 */
[----:B---3--:R-:W-:-:S04]  /*2d7a0*/  LOP3.LUT R33, R33, 0xff, RZ, 0xc0, !PT ;  /* 0x000000ff21217812 */ /* 0x008fc800078ec0ff */
        /* <DEDUP_REMOVED lines=10> */
[----:B------:R-:W-:Y:S01]  /*2d850*/  ISETP.GE.AND P0, PT, R5, 0x189, PT ;  /* 0x000001890500780c */ /* 0x000fe20003f06270 */
[----:B------:R-:W-:Y:S02]  /*2d860*/  @!P1 IMAD.MOV.U32 R36, RZ, RZ, R8 ;  /* 0x000000ffff249224 */ /* 0x000fe400078e0008 */
[----:B------:R-:W-:Y:S01]  /*2d870*/  @!P1 IMAD.MOV.U32 R37, RZ, RZ, R27 ;  /* 0x000000ffff259224 */ /* 0x000fe200078e001b */
[----:B------:R-:W-:Y:S01]  /*2d880*/  ISETP.LT.OR P3, PT, R26, 0x8a, !P0 ;  /* 0x0000008a1a00780c */ /* 0x000fe20004761670 */
[----:B------:R-:W-:-:S04]  /*2d890*/  @!P1 IMAD.WIDE.U32 R36, R6, 0x180, R36 ;  /* 0x0000018006249825 */ /* 0x000fc800078e0024 */
[----:B0-----:R-:W-:Y:S01]  /*2d8a0*/  @!P1 IMAD R33, R7, 0x180, RZ ;  /* 0x0000018007219824 */ /* 0x001fe200078e02ff */
[----:B-1----:R-:W-:-:S04]  /*2d8b0*/  @!P1 IADD3 R38, P4, R36, R34, RZ ;  /* 0x0000002224269210 */ /* 0x002fc80007f9e0ff */
[----:B------:R-:W-:-:S03]  /*2d8c0*/  @!P1 IADD3.X R39, R35, R37, R33, P4, !PT ;  /* 0x0000002523279210 */ /* 0x000fc600027fe421 */
        /* <DEDUP_REMOVED lines=18> */
[----:B---3--:R-:W-:-:S04]  /*2d9f0*/  LOP3.LUT R33, R33, 0xff, RZ, 0xc0, !PT ;  /* 0x000000ff21217812 */ /* 0x008fc800078ec0ff */
[----:B------:R-:W-:-:S05]  /*2da00*/  F2FP.F16.E4M3.UNPACK_B R33, R33 ;  /* 0x00000021ff21723e */ /* 0x000fca00020006ff */
[----:B------:R-:W-:-:S05]  /*2da10*/  HADD2.F32 R33, -RZ, R33.H0_H0 ;  /* 0x20000021ff217230 */ /* 0x000fca0000004100 */
[----:B------:R-:W-:-:S04]  /*2da20*/  FMUL R33, R33, UR61 ;  /* 0x0000003d21217c20 */ /* 0x000fc80008400000 */
[----:B----4-:R-:W-:-:S05]  /*2da30*/  FFMA R33, R67, UR60, R33 ;  /* 0x0000003c43217c23 */ /* 0x010fca0008000021 */
[----:B------:R-:W-:-:S05]  /*2da40*/  F2FP.SATFINITE.E4M3.F32.PACK_AB_MERGE_C R33, RZ, R33, RZ ;  /* 0x00000021ff21723e */ /* 0x000fca00048070ff */
[----:B------:R1:W-:Y:S01]  /*2da50*/  @!P1 STG.E.U8 desc[UR8][R38.64+0x19], R33 ;  /* 0x0000192126009986 */ /* 0x0003e2000c101108 */
[----:B0-----:R-:W-:Y:S01]  /*2da60*/  @!P3 IADD3 R40, P1, P4, R36, UR11, R34 ;  /* 0x0000000b2428bc10 */ /* 0x001fe2000fc3e022 */
[----:B-1----:R-:W-:-:S04]  /*2da70*/  @!P3 IMAD R33, R7, 0x180, RZ ;  /* 0x000001800721b824 */ /* 0x002fc800078e02ff */
[----:B------:R-:W-:-:S05]  /*2da80*/  @!P3 IMAD.IADD R33, R37, 0x1, R33 ;  /* 0x000000012521b824 */ /* 0x000fca00078e0221 */
[----:B------:R-:W-:Y:S02]  /*2da90*/  @!P3 IADD3.X R41, R33, UR10, R35, P1, P4 ;  /* 0x0000000a2129bc10 */ /* 0x000fe40008fe8423 */
[----:B------:R-:W-:-:S06]  /*2daa0*/  PRMT R33, RZ, 0x7610, R33 ;  /* 0x00007610ff217816 */ /* 0x000fcc0000000021 */
[----:B------:R-:W3:Y:S01]  /*2dab0*/  @!P5 LDG.E.U8 R33, desc[UR8][R24.64+0x18] ;  /* 0x000018081821d981 */ /* 0x000ee2000c1e1100 */
[----:B------:R-:W-:-:S03]  /*2dac0*/  LOP3.LUT R31, R31, 0xdfffffff, RZ, 0xc0, !PT ;  /* 0xdfffffff1f1f7812 */ /* 0x000fc600078ec0ff */
[----:B------:R0:W-:Y:S01]  /*2dad0*/  @!P3 STL.64 [R1+0xd0], R40 ;  /* 0x0000d0280100b387 */ /* 0x0001e20000100a00 */
[----:B------:R-:W-:Y:S02]  /*2dae0*/  @P3 LOP3.LUT R31, R31, 0x20000000, RZ, 0xfc, !PT ;  /* 0x200000001f1f3812 */ /* 0x000fe400078efcff */
[----:B------:R-:W-:Y:S01]  /*2daf0*/  ISETP.LT.OR P3, PT, R26, 0x92, !P0 ;  /* 0x000000921a00780c */ /* 0x000fe20004761670 */
[----:B------:R-:W4:-:S12]  /*2db00*/  LDL.LU R67, [R1+0x4f4] ;  /* 0x0004f40001437983 */ /* 0x000f180000300800 */
[----:B------:R-:W0:Y:S01]  /*2db10*/  @!P3 LDC.64 R34, c[0x0][0x5c0] ;  /* 0x00017000ff22bb82 */ /* 0x000e220000000a00 */
[----:B------:R-:W-:Y:S02]  /*2db20*/  @!P3 IMAD.MOV.U32 R36, RZ, RZ, R8 ;  /* 0x000000ffff24b224 */ /* 0x000fe400078e0008 */
[----:B------:R-:W-:Y:S02]  /*2db30*/  @!P3 IMAD.MOV.U32 R37, RZ, RZ, R27 ;  /* 0x000000ffff25b224 */ /* 0x000fe400078e001b */
[----:B------:R-:W-:-:S03]  /*2db40*/  @!P3 IMAD.WIDE.U32 R36, R6, 0x180, R36 ;  /* 0x000001800624b825 */ /* 0x000fc600078e0024 */
[----:B0-----:R-:W-:Y:S02]  /*2db50*/  @!P3 IADD3 R40, P1, P4, R36, UR11, R34 ;  /* 0x0000000b2428bc10 */ /* 0x001fe4000fc3e022 */
[----:B------:R-:W-:Y:S02]  /*2db60*/  LOP3.LUT P6, RZ, R0, 0x1, RZ, 0xc0, !PT ;  /* 0x0000000100ff7812 */ /* 0x000fe400078cc0ff */
[----:B---3--:R-:W-:-:S04]  /*2db70*/  LOP3.LUT R33, R33, 0xff, RZ, 0xc0, !PT ;  /* 0x000000ff21217812 */ /* 0x008fc800078ec0ff */
[----:B------:R-:W-:-:S05]  /*2db80*/  F2FP.F16.E4M3.UNPACK_B R33, R33 ;  /* 0x00000021ff21723e */ /* 0x000fca00020006ff */
[----:B------:R-:W-:-:S05]  /*2db90*/  HADD2.F32 R33, -RZ, R33.H0_H0 ;  /* 0x20000021ff217230 */ /* 0x000fca0000004100 */
[----:B------:R-:W-:-:S04]  /*2dba0*/  FMUL R33, R33, UR61 ;  /* 0x0000003d21217c20 */ /* 0x000fc80008400000 */
[----:B--2---:R-:W-:Y:S02]  /*2dbb0*/  FFMA R38, R66, UR60, R33 ;  /* 0x0000003c42267c23 */ /* 0x004fe40008000021 */
        /* <DEDUP_REMOVED lines=11> */
[----:B------:R-:W-:Y:S01]  /*2dc70*/  @!P5 IMAD.WIDE.U32 R36, R6, 0x180, R36 ;  /* 0x000001800624d825 */ /* 0x000fe200078e0024 */
[----:B------:R0:W-:Y:S03]  /*2dc80*/  @!P3 STL.64 [R1+0xc8], R40 ;  /* 0x0000c8280100b387 */ /* 0x0001e60000100a00 */
[----:B------:R-:W-:Y:S01]  /*2dc90*/  @!P5 IMAD.IADD R33, R37, 0x1, R33 ;  /* 0x000000012521d824 */ /* 0x000fe200078e0221 */
[----:B0-----:R-:W-:-:S04]  /*2dca0*/  @!P5 IADD3 R40, P1, P4, R36, UR11, R34 ;  /* 0x0000000b2428dc10 */ /* 0x001fc8000fc3e022 */
[----:B------:R-:W-:Y:S02]  /*2dcb0*/  @!P5 IADD3.X R41, R33, UR10, R35, P1, P4 ;  /* 0x0000000a2129dc10 */ /* 0x000fe40008fe8423 */
[----:B------:R-:W-:-:S06]  /*2dcc0*/  PRMT R33, RZ, 0x7610, R33 ;  /* 0x00007610ff217816 */ /* 0x000fcc0000000021 */
[----:B------:R-:W3:Y:S01]  /*2dcd0*/  @!P6 LDG.E.U8 R33, desc[UR8][R24.64+0x19] ;  /* 0x000019081821e981 */ /* 0x000ee2000c1e1100 */
[----:B------:R-:W-:-:S04]  /*2dce0*/  LOP3.LUT R31, R31, 0xfbffffff, RZ, 0xc0, !PT ;  /* 0xfbffffff1f1f7812 */ /* 0x000fc800078ec0ff */
[----:B------:R-:W-:-:S04]  /*2dcf0*/  @P3 LOP3.LUT R31, R31, 0x4000000, RZ, 0xfc, !PT ;  /* 0x040000001f1f3812 */ /* 0x000fc800078efcff */
[----:B------:R-:W-:Y:S01]  /*2dd00*/  LOP3.LUT R31, R31, 0xf7ffffff, RZ, 0xc0, !PT ;  /* 0xf7ffffff1f1f7812 */ /* 0x000fe200078ec0ff */
[----:B------:R-:W-:Y:S03]  /*2dd10*/  @!P5 STL.64 [R1+0xe0], R40 ;  /* 0x0000e0280100d387 */ /* 0x000fe60000100a00 */
[----:B------:R-:W-:Y:S02]  /*2dd20*/  @P5 LOP3.LUT R31, R31, 0x8000000, RZ, 0xfc, !PT ;  /* 0x080000001f1f5812 */ /* 0x000fe400078efcff */
[----:B------:R-:W-:-:S13]  /*2dd30*/  ISETP.LT.OR P5, PT, R26, 0x9a, !P0 ;  /* 0x0000009a1a00780c */ /* 0x000fda00047a1670 */
[----:B------:R-:W0:Y:S01]  /*2dd40*/  @!P5 LDC.64 R34, c[0x0][0x5c0] ;  /* 0x00017000ff22db82 */ /* 0x000e220000000a00 */
[----:B------:R-:W-:Y:S02]  /*2dd50*/  @!P5 IMAD.MOV.U32 R36, RZ, RZ, R8 ;  /* 0x000000ffff24d224 */ /* 0x000fe400078e0008 */
[----:B------:R-:W-:Y:S02]  /*2dd60*/  @!P5 IMAD.MOV.U32 R37, RZ, RZ, R27 ;  /* 0x000000ffff25d224 */ /* 0x000fe400078e001b */
[----:B------:R-:W-:-:S03]  /*2dd70*/  @!P5 IMAD.WIDE.U32 R36, R6, 0x180, R36 ;  /* 0x000001800624d825 */ /* 0x000fc600078e0024 */
[----:B0-----:R-:W-:Y:S02]  /*2dd80*/  @!P5 IADD3 R38, P1, P4, R36, UR11, R34 ;  /* 0x0000000b2426dc10 */ /* 0x001fe4000fc3e022 */
        /* <DEDUP_REMOVED lines=29> */
[----:B------:R-:W-:-:S03]  /*2df60*/  LOP3.LUT R31, R31, 0xfeffffff, RZ, 0xc0, !PT ;  /* 0xfeffffff1f1f7812 */ /* 0x000fc600078ec0ff */
[----:B------:R-:W-:Y:S01]  /*2df70*/  @!P5 STL.64 [R1+0xd8], R38 ;  /* 0x0000d8260100d387 */ /* 0x000fe20000100a00 */
[----:B------:R-:W-:Y:S02]  /*2df80*/  @P5 LOP3.LUT R31, R31, 0x1000000, RZ, 0xfc, !PT ;  /* 0x010000001f1f5812 */ /* 0x000fe400078efcff */
[----:B------:R-:W-:Y:S01]  /*2df90*/  ISETP.LT.OR P5, PT, R26, 0xa1, !P0 ;  /* 0x000000a11a00780c */ /* 0x000fe200047a1670 */
[----:B------:R-:W4:Y:S01]  /*2dfa0*/  LDL.LU R66, [R1+0x500] ;  /* 0x0005000001427983 */ /* 0x000f220000300800 */
[----:B0-----:R-:W-:-:S05]  /*2dfb0*/  @!P1 IADD3 R34, P4, R8, R34, RZ ;  /* 0x0000002208229210 */ /* 0x001fca0007f9e0ff */
[----:B------:R-:W-:-:S06]  /*2dfc0*/  @!P1 IMAD.X R35, R27, 0x1, R35, P4 ;  /* 0x000000011b239824 */ /* 0x000fcc00020e0623 */
[----:B------:R-:W-:Y:S02]  /*2dfd0*/  @!P5 IMAD.MOV.U32 R36, RZ, RZ, R8 ;  /* 0x000000ffff24d224 */ /* 0x000fe400078e0008 */
[----:B------:R-:W-:Y:S02]  /*2dfe0*/  @!P5 IMAD.MOV.U32 R37, RZ, RZ, R27 ;  /* 0x000000ffff25d224 */ /* 0x000fe400078e001b */
[----:B------:R-:W-:Y:S01]  /*2dff0*/  @!P5 IMAD.WIDE.U32 R36, R6, 0x180, R36 ;  /* 0x000001800624d825 */ /* 0x000fe200078e0024 */
[----:B------:R-:W-:Y:S02]  /*2e000*/  LOP3.LUT P3, RZ, R28, 0x8000, RZ, 0xc0, !PT ;  /* 0x000080001cff7812 */ /* 0x000fe4000786c0ff */
        /* <DEDUP_REMOVED lines=16> */
[----:B------:R-:W3:Y:S01]  /*2e110*/  @!P1 LDG.E.U8 R33, desc[UR8][R12.64+0x20] ;  /* 0x000020080c219981 */ /* 0x000ee2000c1e1100 */
[----:B------:R-:W0:Y:S01]  /*2e120*/  @!P1 LDC.64 R34, c[0x0][0x5c0] ;  /* 0x00017000ff229b82 */ /* 0x000e220000000a00 */
[----:B------:R-:W-:Y:S02]  /*2e130*/  @P5 LOP3.LUT R31, R31, 0x80000000, RZ, 0xfc, !PT ;  /* 0x800000001f1f5812 */ /* 0x000fe400078efcff */
[----:B------:R-:W-:Y:S01]  /*2e140*/  @!P5 STL.64 [R1+0x100], R38 ;  /* 0x000100260100d387 */ /* 0x000fe20000100a00 */
        /* <DEDUP_REMOVED lines=24> */
[----:B--2---:R-:W-:Y:S02]  /*2e2d0*/  FFMA R33, R67, UR60, R33 ;  /* 0x0000003c43217c23 */ /* 0x004fe40008000021 */
        /* <DEDUP_REMOVED lines=18> */
[----:B---3--:R-:W-:-:S05]  /*2e400*/  FFMA R33, R66, UR60, R33 ;  /* 0x0000003c42217c23 */ /* 0x008fca0008000021 */
[----:B------:R-:W-:-:S05]  /*2e410*/  F2FP.SATFINITE.E4M3.F32.PACK_AB_MERGE_C R33, RZ, R33, RZ ;  /* 0x00000021ff21723e */ /* 0x000fca00048070ff */
[----:B------:R0:W-:Y:S01]  /*2e420*/  @!P1 STG.E.U8 desc[UR8][R34.64+0x28], R33 ;  /* 0x0000282122009986 */ /* 0x0001e2000c101108 */
[----:B------:R-:W-:Y:S02]  /*2e430*/  ISETP.LT.OR P1, PT, R26, 0x2a, !P6 ;  /* 0x0000002a1a00780c */ /* 0x000fe40007721670 */
[----:B0-----:R-:W-:-:S11]  /*2e440*/  PRMT R33, RZ, 0x7610, R33 ;  /* 0x00007610ff217816 */ /* 0x001fd60000000021 */
[----:B------:R-:W0:Y:S01]  /*2e450*/  @!P1 LDC.64 R34, c[0x0][0x5c0] ;  /* 0x00017000ff229b82 */ /* 0x000e220000000a00 */
[----:B------:R-:W3:Y:S01]  /*2e460*/  @!P1 LDG.E.U8 R33, desc[UR8][R10.64+0x29] ;  /* 0x000029080a219981 */ /* 0x000ee2000c1e1100 */
        /* <DEDUP_REMOVED lines=36> */
[----:B----4-:R-:W-:Y:S01]  /*2e6b0*/  FFMA R33, R66, UR60, R33 ;  /* 0x0000003c42217c23 */ /* 0x010fe20008000021 */
[----:B------:R-:W-:Y:S01]  /*2e6c0*/  ISETP.LT.OR P6, PT, R26, 0xaa, !P0 ;  /* 0x000000aa1a00780c */ /* 0x000fe200047c1670 */
        /* <DEDUP_REMOVED lines=8> */
[----:B------:R-:W-:Y:S01]  /*2e750*/  @!P1 IADD3.X R35, R27, UR10, R35, P4, P5 ;  /* 0x0000000a1b239c10 */ /* 0x000fe2000a7ea423 */
        /* <DEDUP_REMOVED lines=33> */
[----:B------:R-:W-:-:S04]  /*2e970*/  LOP3.LUT R28, R28, 0xffffefff, RZ, 0xc0, !PT ;  /* 0xffffefff1c1c7812 */ /* 0x000fc800078ec0ff */
[----:B------:R-:W-:Y:S02]  /*2e980*/  @P3 LOP3.LUT R28, R28, 0x1000, RZ, 0xfc, !PT ;  /* 0x000010001c1c3812 */ /* 0x000fe400078efcff */
[----:B------:R-:W-:Y:S02]  /*2e990*/  ISETP.GE.AND P3, PT, R5, 0x89, PT ;  /* 0x000000890500780c */ /* 0x000fe40003f66270 */
[----:B0-----:R-:W-:-:S04]  /*2e9a0*/  @!P1 IADD3 R34, P4, P5, R8, UR15, R34 ;  /* 0x0000000f08229c10 */ /* 0x001fc8000fd9e022 */
[----:B------:R-:W-:Y:S02]  /*2e9b0*/  @!P1 IADD3.X R35, R27, UR14, R35, P4, P5 ;  /* 0x0000000e1b239c10 */ /* 0x000fe4000a7ea423 */
[----:B------:R-:W-:Y:S01]  /*2e9c0*/  ISETP.LT.OR P4, PT, R26, 0x21, !P3 ;  /* 0x000000211a00780c */ /* 0x000fe20005f81670 */
[----:B------:R-:W-:Y:S04]  /*2e9d0*/  @!P6 STL.64 [R1+0xe8], R38 ;  /* 0x0000e8260100e387 */ /* 0x000fe80000100a00 */
        /* <DEDUP_REMOVED lines=19> */
[----:B------:R-:W-:Y:S02]  /*2eb10*/  ISETP.LT.OR P1, PT, R26, 0x22, !P3 ;  /* 0x000000221a00780c */ /* 0x000fe40005f21670 */
[----:B------:R-:W-:Y:S02]  /*2eb20*/  @P2 LOP3.LUT R28, R28, 0x4000, RZ, 0xfc, !PT ;  /* 0x000040001c1c2812 */ /* 0x000fe400078efcff */
[----:B------:R-:W-:-:S09]  /*2eb30*/  ISETP.LT.OR P2, PT, R26, 0xb1, !P0 ;  /* 0x000000b11a00780c */ /* 0x000fd20004741670 */
[----:B------:R-:W0:Y:S01]  /*2eb40*/  @!P1 LDC.64 R38, c[0x0][0x5c0] ;  /* 0x00017000ff269b82 */ /* 0x000e220000000a00 */
[----:B------:R-:W-:Y:S01]  /*2eb50*/  LOP3.LUT R31, R31, 0xffbfffff, RZ, 0xc0, !PT ;  /* 0xffbfffff1f1f7812 */ /* 0x000fe200078ec0ff */
[----:B------:R-:W-:-:S03]  /*2eb60*/  IMAD.U32 R36, RZ, RZ, UR11 ;  /* 0x0000000bff247e24 */ /* 0x000fc6000f8e00ff */
[----:B------:R-:W-:Y:S02]  /*2eb70*/  @P6 LOP3.LUT R31, R31, 0x400000, RZ, 0xfc, !PT ;  /* 0x004000001f1f6812 */ /* 0x000fe400078efcff */
        /* <DEDUP_REMOVED lines=112> */
[----:B------:R-:W-:Y:S01]  /*2f280*/  PRMT R33, RZ, 0x7610, R33 ;  /* 0x00007610ff217816 */ /* 0x000fe20000000021 */
[----:B------:R-:W0:Y:S05]  /*2f290*/  @!P3 LDC.64 R34, c[0x0][0x5c0] ;  /* 0x00017000ff22bb82 */ /* 0x000e2a0000000a00 */
[----:B------:R-:W4:Y:S01]  /*2f2a0*/  @!P1 LDG.E.U8 R33, desc[UR8][R16.64+0x29] ;  /* 0x0000290810219981 */ /* 0x000f22000c1e1100 */
[----:B------:R-:W-:Y:S02]  /*2f2b0*/  @!P1 IMAD.X R39, R40, 0x1, R39, P4 ;  /* 0x0000000128279824 */ /* 0x000fe400020e0627 */
[----:B------:R-:W-:-:S02]  /*2f2c0*/  @!P3 IMAD.MOV.U32 R36, RZ, RZ, R8 ;  /* 0x000000ffff24b224 */ /* 0x000fc400078e0008 */
        /* <DEDUP_REMOVED lines=38> */
[----:B------:R-:W-:Y:S01]  /*2f530*/  ISETP.GE.AND P3, PT, R5, 0x109, PT ;  /* 0x000001090500780c */ /* 0x000fe20003f66270 */
[----:B------:R-:W4:Y:S01]  /*2f540*/  LDL.LU R66, [R1+0x540] ;  /* 0x0005400001427983 */ /* 0x000f220000300800 */
[----:B0-----:R-:W-:-:S04]  /*2f550*/  @!P1 IADD3 R34, P4, P5, R8, UR13, R34 ;  /* 0x0000000d08229c10 */ /* 0x001fc8000fd9e022 */
[----:B------:R-:W-:Y:S02]  /*2f560*/  @!P1 IADD3.X R35, R27, UR12, R35, P4, P5 ;  /* 0x0000000c1b239c10 */ /* 0x000fe4000a7ea423 */
[----:B------:R-:W-:Y:S02]  /*2f570*/  ISETP.LT.OR P4, PT, R26, 0x21, !P3 ;  /* 0x000000211a00780c */ /* 0x000fe40005f81670 */
[----:B---3--:R-:W-:-:S04]  /*2f580*/  LOP3.LUT R33, R33, 0xff, RZ, 0xc0, !PT ;  /* 0x000000ff21217812 */ /* 0x008fc800078ec0ff */
        /* <DEDUP_REMOVED lines=17> */
[----:B------:R-:W-:-:S13]  /*2f6a0*/  ISETP.LT.OR P1, PT, R26, 0x22, !P3 ;  /* 0x000000221a00780c */ /* 0x000fda0005f21670 */
[----:B------:R-:W0:Y:S01]  /*2f6b0*/  @!P1 LDC.64 R38, c[0x0][0x5c0] ;  /* 0x00017000ff269b82 */ /* 0x000e220000000a00 */
[----:B------:R-:W-:-:S05]  /*2f6c0*/  IMAD.U32 R36, RZ, RZ, UR11 ;  /* 0x0000000bff247e24 */ /* 0x000fca000f8e00ff */
[----:B------:R-:W-:Y:S02]  /*2f6d0*/  @!P1 IADD3 R36, P5, P6, R36, UR13, R8 ;  /* 0x0000000d24249c10 */ /* 0x000fe4000febe008 */
[----:B---3--:R-:W-:-:S04]  /*2f6e0*/  LOP3.LUT R33, R33, 0xff, RZ, 0xc0, !PT ;  /* 0x000000ff21217812 */ /* 0x008fc800078ec0ff */
[----:B------:R-:W-:-:S05]  /*2f6f0*/  F2FP.F16.E4M3.UNPACK_B R33, R33 ;  /* 0x00000021ff21723e */ /* 0x000fca00020006ff */
[----:B------:R-:W-:-:S05]  /*2f700*/  HADD2.F32 R33, -RZ, R33.H0_H0 ;  /* 0x20000021ff217230 */ /* 0x000fca0000004100 */
[----:B------:R-:W-:-:S04]  /*2f710*/  FMUL R33, R33, UR61 ;  /* 0x0000003d21217c20 */ /* 0x000fc80008400000 */
[----:B----4-:R-:W-:Y:S02]  /*2f720*/  FFMA R37, R66, UR60, R33 ;  /* 0x0000003c42257c23 */ /* 0x010fe40008000021 */
        /* <DEDUP_REMOVED lines=16> */
[----:B------:R-:W-:-:S04]  /*2f830*/  ISETP.GE.AND P6, PT, R5, 0x189, PT ;  /* 0x000001890500780c */ /* 0x000fc80003fc6270 */
[----:B------:R-:W-:-:S13]  /*2f840*/  ISETP.LT.OR P6, PT, R26, 0xc2, !P6 ;  /* 0x000000c21a00780c */ /* 0x000fda00077c1670 */
[----:B------:R-:W0:Y:S01]  /*2f850*/  @!P6 LDC.64 R34, c[0x0][0x5c0] ;  /* 0x00017000ff22eb82 */ /* 0x000e220000000a00 */
[----:B------:R-:W-:Y:S02]  /*2f860*/  @!P1 IMAD.X R39, R40, 0x1, R39, P4 ;  /* 0x0000000128279824 */ /* 0x000fe400020e0627 */
[----:B------:R-:W-:Y:S02]  /*2f870*/  @!P6 IMAD.MOV.U32 R36, RZ, RZ, R8 ;  /* 0x000000ffff24e224 */ /* 0x000fe400078e0008 */
[----:B------:R-:W-:Y:S02]  /*2f880*/  @!P6 IMAD.MOV.U32 R37, RZ, RZ, R27 ;  /* 0x000000ffff25e224 */ /* 0x000fe400078e001b */
[----:B------:R-:W-:Y:S01]  /*2f890*/  @!P6 IMAD.WIDE.U32 R36, R6, 0x180, R36 ;  /* 0x000001800624e825 */ /* 0x000fe200078e0024 */
        /* <DEDUP_REMOVED lines=14> */
[----:B------:R-:W0:Y:S02]  /*2f980*/  @!P1 LDC.64 R34, c[0x0][0x5c0] ;  /* 0x00017000ff229b82 */ /* 0x000e240000000a00 */
[----:B0-----:R-:W-:-:S04]  /*2f990*/  @!P1 IADD3 R34, P4, P5, R8, UR13, R34 ;  /* 0x0000000d08229c10 */ /* 0x001fc8000fd9e022 */
[----:B------:R-:W-:Y:S01]  /*2f9a0*/  @!P1 IADD3.X R35, R27, UR12, R35, P4, P5 ;  /* 0x0000000c1b239c10 */ /* 0x000fe2000a7ea423 */
[----:B------:R-:W-:Y:S04]  /*2f9b0*/  @!P0 STL.64 [R1+0x160], R42 ;  /* 0x0001602a01008387 */ /* 0x000fe80000100a00 */
[----:B------:R-:W4:Y:S01]  /*2f9c0*/  LDL.LU R67, [R1+0x54c] ;  /* 0x00054c0001437983 */ /* 0x000f220000300800 */
[----:B--2---:R-:W-:-:S04]  /*2f9d0*/  LOP3.LUT R33, R33, 0xff, RZ, 0xc0, !PT ;  /* 0x000000ff21217812 */ /* 0x004fc800078ec0ff */
        /* <DEDUP_REMOVED lines=9> */
[----:B------:R-:W2:Y:S01]  /*2fa70*/  @!P1 LDG.E.U8 R33, desc[UR8][R18.64+0x29] ;  /* 0x0000290812219981 */ /* 0x000ea2000c1e1100 */
[----:B0-----:R-:W-:-:S04]  /*2fa80*/  @!P1 IADD3 R34, P4, P5, R8, UR13, R34 ;  /* 0x0000000d08229c10 */ /* 0x001fc8000fd9e022 */
[----:B------:R-:W-:Y:S01]  /*2fa90*/  @!P1 IADD3.X R35, R27, UR12, R35, P4, P5 ;  /* 0x0000000c1b239c10 */ /* 0x000fe2000a7ea423 */
[----:B------:R-:W-:Y:S04]  /*2faa0*/  @!P6 STL.64 [R1+0x158], R40 ;  /* 0x000158280100e387 */ /* 0x000fe80000100a00 */
[----:B------:R-:W3:Y:S01]  /*2fab0*/  LDL.LU R66, [R1+0x550] ;  /* 0x0005500001427983 */ /* 0x000ee20000300800 */
[----:B--2---:R-:W-:-:S04]  /*2fac0*/  LOP3.LUT R33, R33, 0xff, RZ, 0xc0, !PT ;  /* 0x000000ff21217812 */ /* 0x004fc800078ec0ff */
[----:B------:R-:W-:-:S05]  /*2fad0*/  F2FP.F16.E4M3.UNPACK_B R33, R33 ;  /* 0x00000021ff21723e */ /* 0x000fca00020006ff */
[----:B------:R-:W-:-:S05]  /*2fae0*/  HADD2.F32 R33, -RZ, R33.H0_H0 ;  /* 0x20000021ff217230 */ /* 0x000fca0000004100 */
[----:B------:R-:W-:-:S04]  /*2faf0*/  FMUL R33, R33, UR61 ;  /* 0x0000003d21217c20 */ /* 0x000fc80008400000 */
[----:B----4-:R-:W-:Y:S01]  /*2fb00*/  FFMA R33, R67, UR60, R33 ;  /* 0x0000003c43217c23 */ /* 0x010fe20008000021 */
[----:B------:R-:W-:Y:S01]  /*2fb10*/  LOP3.LUT R31, R31, 0xfffbffff, RZ, 0xc0, !PT ;  /* 0xfffbffff1f1f7812 */ /* 0x000fe200078ec0ff */
[----:B------:R-:W2:Y:S03]  /*2fb20*/  LDL.LU R67, [R1+0x554] ;  /* 0x0005540001437983 */ /* 0x000ea60000300800 */
        /* <DEDUP_REMOVED lines=13> */
[----:B------:R-:W-:Y:S01]  /*2fc00*/  @P0 LOP3.LUT R31, R31, 0x40000, RZ, 0xfc, !PT ;  /* 0x000400001f1f0812 */ /* 0x000fe200078efcff */
[----:B------:R-:W-:-:S03]  /*2fc10*/  IMAD.U32 R36, RZ, RZ, UR11 ;  /* 0x0000000bff247e24 */ /* 0x000fc6000f8e00ff */
[----:B------:R-:W-:-:S04]  /*2fc20*/  LOP3.LUT R31, R31, 0xffff7fff, RZ, 0xc0, !PT ;  /* 0xffff7fff1f1f7812 */ /* 0x000fc800078ec0ff */
[----:B------:R-:W-:-:S03]  /*2fc30*/  @P6 LOP3.LUT R31, R31, 0x8000, RZ, 0xfc, !PT ;  /* 0x000080001f1f6812 */ /* 0x000fc600078efcff */
[----:B------:R-:W-:Y:S02]  /*2fc40*/  @!P4 IADD3 R36, P5, P6, R36, UR13, R8 ;  /* 0x0000000d2424cc10 */ /* 0x000fe4000febe008 */
[----:B----4-:R-:W-:-:S04]  /*2fc50*/  LOP3.LUT R33, R33, 0xff, RZ, 0xc0, !PT ;  /* 0x000000ff21217812 */ /* 0x010fc800078ec0ff */
[----:B------:R-:W-:-:S05]  /*2fc60*/  F2FP.F16.E4M3.UNPACK_B R33, R33 ;  /* 0x00000021ff21723e */ /* 0x000fca00020006ff */
[----:B------:R-:W-:-:S05]  /*2fc70*/  HADD2.F32 R33, -RZ, R33.H0_H0 ;  /* 0x20000021ff217230 */ /* 0x000fca0000004100 */
[----:B------:R-:W-:-:S04]  /*2fc80*/  FMUL R33, R33, UR61 ;  /* 0x0000003d21217c20 */ /* 0x000fc80008400000 */
[----:B---3--:R-:W-:Y:S01]  /*2fc90*/  FFMA R37, R66, UR60, R33 ;  /* 0x0000003c42257c23 */ /* 0x008fe20008000021 */
[----:B------:R-:W-:Y:S01]  /*2fca0*/  LOP3.LUT P0, RZ, R28, 0x2000, RZ, 0xc0, !PT ;  /* 0x000020001cff7812 */ /* 0x000fe2000780c0ff */
[----:B------:R-:W3:Y:S03]  /*2fcb0*/  LDL.LU R66, [R1+0x558] ;  /* 0x0005580001427983 */ /* 0x000ee60000300800 */
        /* <DEDUP_REMOVED lines=9> */
[----:B------:R-:W-:Y:S02]  /*2fd50*/  ISETP.LT.OR P1, PT, R26, 0x21, !P0 ;  /* 0x000000211a00780c */ /* 0x000fe40004721670 */
[----:B------:R-:W-:-:S04]  /*2fd60*/  ISETP.GE.AND P6, PT, R5, 0x189, PT ;  /* 0x000001890500780c */ /* 0x000fc80003fc6270 */
[----:B------:R-:W-:-:S07]  /*2fd70*/  ISETP.LT.OR P2, PT, R26, 0xc9, !P6 ;  /* 0x000000c91a00780c */ /* 0x000fce0007741670 */
[----:B------:R-:W-:Y:S02]  /*2fd80*/  @!P1 IMAD.MOV.U32 R36, RZ, RZ, R8 ;  /* 0x000000ffff249224 */ /* 0x000fe400078e0008 */
[----:B------:R-:W-:Y:S02]  /*2fd90*/  @!P1 IMAD.MOV.U32 R37, RZ, RZ, R27 ;  /* 0x000000ffff259224 */ /* 0x000fe400078e001b */
[----:B------:R-:W-:Y:S01]  /*2fda0*/  @!P1 IMAD.WIDE.U32 R36, R6, 0x180, R36 ;  /* 0x0000018006249825 */ /* 0x000fe200078e0024 */
        /* <DEDUP_REMOVED lines=30> */
[----:B---3--:R-:W-:Y:S01]  /*2ff90*/  FFMA R33, R66, UR60, R33 ;  /* 0x0000003c42217c23 */ /* 0x008fe20008000021 */
[----:B------:R-:W-:Y:S01]  /*2ffa0*/  ISETP.LT.OR P3, PT, R26, 0xd1, !P6 ;  /* 0x000000d11a00780c */ /* 0x000fe20007761670 */
[----:B------:R-:W3:Y:S03]  /*2ffb0*/  LDL.LU R66, [R1+0x560] ;  /* 0x0005600001427983 */ /* 0x000ee60000300800 */
        /* <DEDUP_REMOVED lines=20> */
[----:B------:R-:W4:Y:S01]  /*30100*/  @!P1 LDG.E.U8 R33, desc[UR8][R22.64+0x21] ;  /* 0x0000210816219981 */ /* 0x000f22000c1e1100 */
[----:B------:R-:W-:Y:S02]  /*30110*/  @!P3 IMAD.MOV.U32 R36, RZ, RZ, R8 ;  /* 0x000000ffff24b224 */ /* 0x000fe400078e0008 */
[----:B------:R-:W-:Y:S01]  /*30120*/  @!P3 IMAD.MOV.U32 R37, RZ, RZ, R27 ;  /* 0x000000ffff25b224 */ /* 0x000fe200078e001b */
[----:B------:R-:W-:Y:S01]  /*30130*/  LOP3.LUT P5, RZ, R0, 0x800, RZ, 0xc0, !PT ;  /* 0x0000080000ff7812 */ /* 0x000fe200078ac0ff */
[----:B------:R-:W-:Y:S01]  /*30140*/  @!P3 IMAD.WIDE.U32 R36, R6, 0x180, R36 ;  /* 0x000001800624b825 */ /* 0x000fe200078e0024 */
[----:B------:R0:W-:Y:S01]  /*30150*/  @!P2 STL.64 [R1+0x120], R40 ;  /* 0x000120280100a387 */ /* 0x0001e20000100a00 */
        /* <DEDUP_REMOVED lines=15> */
[----:B------:R-:W-:-:S04]  /*30250*/  @P2 LOP3.LUT R31, R31, 0x10, RZ, 0xfc, !PT ;  /* 0x000000101f1f2812 */ /* 0x000fc800078efcff */
[----:B------:R-:W-:Y:S01]  /*30260*/  LOP3.LUT R31, R31, 0xffffbfff, RZ, 0xc0, !PT ;  /* 0xffffbfff1f1f7812 */ /* 0x000fe200078ec0ff */
[----:B------:R0:W-:Y:S03]  /*30270*/  @!P3 STL.64 [R1+0x128], R40 ;  /* 0x000128280100b387 */ /* 0x0001e60000100a00 */
[----:B------:R-:W-:Y:S02]  /*30280*/  @P3 LOP3.LUT R31, R31, 0x4000, RZ, 0xfc, !PT ;  /* 0x000040001f1f3812 */ /* 0x000fe400078efcff */
        /* <DEDUP_REMOVED lines=11> */
[----:B---3--:R-:W-:Y:S01]  /*30340*/  FFMA R38, R66, UR60, R33 ;  /* 0x0000003c42267c23 */ /* 0x008fe20008000021 */
[----:B------:R-:W-:Y:S01]  /*30350*/  @!P3 IMAD R33, R7, 0x180, RZ ;  /* 0x000001800721b824 */ /* 0x000fe200078e02ff */
[----:B------:R-:W3:Y:S03]  /*30360*/  LDL.LU R66, [R1+0x568] ;  /* 0x0005680001427983 */ /* 0x000ee60000300800 */
[----:B------:R-:W-:Y:S01]  /*30370*/  @!P3 IMAD.IADD R33, R37, 0x1, R33 ;  /* 0x000000012521b824 */ /* 0x000fe200078e0221 */
[----:B------:R-:W-:-:S04]  /*30380*/  F2FP.SATFINITE.E4M3.F32.PACK_AB_MERGE_C R38, RZ, R38, RZ ;  /* 0x00000026ff26723e */ /* 0x000fc800048070ff */
[----:B------:R-:W-:Y:S02]  /*30390*/  @!P3 IADD3.X R41, R33, UR10, R35, P1, P4 ;  /* 0x0000000a2129bc10 */ /* 0x000fe40008fe8423 */
[----:B------:R-:W-:Y:S01]  /*303a0*/  PRMT R33, RZ, 0x7610, R33 ;  /* 0x00007610ff217816 */ /* 0x000fe20000000021 */
[----:B------:R0:W-:Y:S05]  /*303b0*/  @!P5 STG.E.U8 desc[UR8][R64.64+0x20], R38 ;  /* 0x000020264000d986 */ /* 0x0001ea000c101108 */
[----:B------:R-:W4:Y:S01]  /*303c0*/  @!P2 LDG.E.U8 R33, desc[UR8][R24.64+0x21] ;  /* 0x000021081821a981 */ /* 0x000f22000c1e1100 */
[----:B------:R-:W-:-:S13]  /*303d0*/  ISETP.LT.OR P1, PT, R26, 0x29, !P0 ;  /* 0x000000291a00780c */ /* 0x000fda0004721670 */
[----:B------:R-:W0:Y:S01]  /*303e0*/  @!P1 LDC.64 R34, c[0x0][0x5c0] ;  /* 0x00017000ff229b82 */ /* 0x000e220000000a00 */
[----:B------:R-:W-:Y:S02]  /*303f0*/  @!P1 IMAD.MOV.U32 R36, RZ, RZ, R8 ;  /* 0x000000ffff249224 */ /* 0x000fe400078e0008 */
[----:B------:R-:W-:Y:S02]  /*30400*/  @!P1 IMAD.MOV.U32 R37, RZ, RZ, R27 ;  /* 0x000000ffff259224 */ /* 0x000fe400078e001b */
[----:B------:R-:W-:-:S03]  /*30410*/  @!P1 IMAD.WIDE.U32 R36, R6, 0x180, R36 ;  /* 0x0000018006249825 */ /* 0x000fc600078e0024 */
[----:B0-----:R-:W-:Y:S01]  /*30420*/  @!P1 IADD3 R38, P4, R36, R34, RZ ;  /* 0x0000002224269210 */ /* 0x001fe20007f9e0ff */
[----:B------:R-:W-:Y:S01]  /*30430*/  @!P3 STL.64 [R1+0x118], R40 ;  /* 0x000118280100b387 */ /* 0x000fe20000100a00 */
        /* <DEDUP_REMOVED lines=9> */
[----:B0-----:R-:W-:-:S05]  /*304d0*/  @!P1 IMAD R33, R7, 0x180, RZ ;  /* 0x0000018007219824 */ /* 0x001fca00078e02ff */
[----:B------:R-:W-:-:S07]  /*304e0*/  @!P1 IADD3.X R39, R35, R37, R33, P4, !PT ;  /* 0x0000002523279210 */ /* 0x000fce00027fe421 */
        /* <DEDUP_REMOVED lines=10> */
[----:B------:R-:W-:-:S03]  /*30590*/  ISETP.LT.OR P6, PT, R26, 0xda, !P6 ;  /* 0x000000da1a00780c */ /* 0x000fc600077c1670 */
[----:B------:R-:W-:Y:S01]  /*305a0*/  @!P2 STL.64 [R1+0x110], R40 ;  /* 0x000110280100a387 */ /* 0x000fe20000100a00 */
        /* <DEDUP_REMOVED lines=30> */
[----:B------:R-:W-:Y:S02]  /*30790*/  LOP3.LUT P2, RZ, R0, 0x400, RZ, 0xc0, !PT ;  /* 0x0000040000ff7812 */ /* 0x000fe4000784c0ff */
[----:B----4-:R-:W-:-:S04]  /*307a0*/  LOP3.LUT R33, R33, 0xff, RZ, 0xc0, !PT ;  /* 0x000000ff21217812 */ /* 0x010fc800078ec0ff */
[----:B------:R-:W-:-:S05]  /*307b0*/  F2FP.F16.E4M3.UNPACK_B R33, R33 ;  /* 0x00000021ff21723e */ /* 0x000fca00020006ff */
[----:B------:R-:W-:-:S05]  /*307c0*/  HADD2.F32 R33, -RZ, R33.H0_H0 ;  /* 0x20000021ff217230 */ /* 0x000fca0000004100 */
[----:B------:R-:W-:-:S04]  /*307d0*/  FMUL R33, R33, UR61 ;  /* 0x0000003d21217c20 */ /* 0x000fc80008400000 */
[----:B--2---:R-:W-:-:S05]  /*307e0*/  FFMA R33, R67, UR60, R33 ;  /* 0x0000003c43217c23 */ /* 0x004fca0008000021 */
[----:B------:R-:W-:-:S05]  /*307f0*/  F2FP.SATFINITE.E4M3.F32.PACK_AB_MERGE_C R33, RZ, R33, RZ ;  /* 0x00000021ff21723e */ /* 0x000fca00048070ff */
[----:B------:R0:W-:Y:S02]  /*30800*/  @!P1 STG.E.U8 desc[UR8][R38.64+0x29], R33 ;  /* 0x0000292126009986 */ /* 0x0001e4000c101108 */
[----:B0-----:R-:W-:-:S06]  /*30810*/  PRMT R33, RZ, 0x7610, R33 ;  /* 0x00007610ff217816 */ /* 0x001fcc0000000021 */
[----:B------:R-:W2:Y:S01]  /*30820*/  @!P2 LDG.E.U8 R33, desc[UR8][R24.64+0x28] ;  /* 0x000028081821a981 */ /* 0x000ea2000c1e1100 */
[C---:B------:R-:W-:Y:S02]  /*30830*/  LOP3.LUT P3, RZ, R28.reuse, 0x1000, RZ, 0xc0, !PT ;  /* 0x000010001cff7812 */ /* 0x040fe4000786c0ff */
[----:B------:R-:W-:-:S04]  /*30840*/  LOP3.LUT R28, R28, 0xffffffbf, RZ, 0xc0, !PT ;  /* 0xffffffbf1c1c7812 */ /* 0x000fc800078ec0ff */
[----:B------:R-:W-:Y:S02]  /*30850*/  @P0 LOP3.LUT R28, R28, 0x40, RZ, 0xfc, !PT ;  /* 0x000000401c1c0812 */ /* 0x000fe400078efcff */
[----:B------:R-:W-:Y:S01]  /*30860*/  LOP3.LUT P0, RZ, R0, 0x200, RZ, 0xc0, !PT ;  /* 0x0000020000ff7812 */ /* 0x000fe2000780c0ff */
[----:B------:R0:W-:Y:S04]  /*30870*/  @!P6 STL.64 [R1+0x108], R40 ;  /* 0x000108280100e387 */ /* 0x0001e80000100a00 */
[----:B------:R-:W4:Y:S01]  /*30880*/  LDL.LU R67, [R1+0x574] ;  /* 0x0005740001437983 */ /* 0x000f220000300800 */
[----:B------:R-:W-:-:S04]  /*30890*/  LOP3.LUT R31, R31, 0xfffffdff, RZ, 0xc0, !PT ;  /* 0xfffffdff1f1f7812 */ /* 0x000fc800078ec0ff */
[----:B------:R-:W-:Y:S02]  /*308a0*/  @P6 LOP3.LUT R31, R31, 0x200, RZ, 0xfc, !PT ;  /* 0x000002001f1f6812 */ /* 0x000fe400078efcff */
[----:B------:R-:W-:-:S13]  /*308b0*/  ISETP.LT.OR P6, PT, R26, 0x31, !P3 ;  /* 0x000000311a00780c */ /* 0x000fda0005fc1670 */
[----:B------:R-:W0:Y:S01]  /*308c0*/  @!P6 LDC.64 R34, c[0x0][0x5c0] ;  /* 0x00017000ff22eb82 */ /* 0x000e220000000a00 */
[----:B------:R-:W-:Y:S02]  /*308d0*/  ISETP.LT.OR P5, PT, R26, 0x32, !P3 ;  /* 0x000000321a00780c */ /* 0x000fe40005fa1670 */
[----:B--2---:R-:W-:-:S04]  /*308e0*/  LOP3.LUT R33, R33, 0xff, RZ, 0xc0, !PT ;  /* 0x000000ff21217812 */ /* 0x004fc800078ec0ff */
[----:B------:R-:W-:-:S05]  /*308f0*/  F2FP.F16.E4M3.UNPACK_B R33, R33 ;  /* 0x00000021ff21723e */ /* 0x000fca00020006ff */
[----:B------:R-:W-:-:S05]  /*30900*/  HADD2.F32 R33, -RZ, R33.H0_H0 ;  /* 0x20000021ff217230 */ /* 0x000fca0000004100 */
[----:B------:R-:W-:-:S04]  /*30910*/  FMUL R33, R33, UR61 ;  /* 0x0000003d21217c20 */ /* 0x000fc80008400000 */
[----:B---3--:R-:W-:Y:S01]  /*30920*/  FFMA R33, R66, UR60, R33 ;  /* 0x0000003c42217c23 */ /* 0x008fe20008000021 */
[----:B0-----:R-:W-:Y:S01]  /*30930*/  @!P6 IADD3 R40, P1, P4, R8, UR11, R34 ;  /* 0x0000000b0828ec10 */ /* 0x001fe2000fc3e022 */
[----:B------:R-:W2:Y:S03]  /*30940*/  LDL.LU R66, [R1+0x578] ;  /* 0x0005780001427983 */ /* 0x000ea60000300800 */
[----:B------:R-:W-:-:S05]  /*30950*/  F2FP.SATFINITE.E4M3.F32.PACK_AB_MERGE_C R33, RZ, R33, RZ ;  /* 0x00000021ff21723e */ /* 0x000fca00048070ff */
[----:B------:R0:W-:Y:S02]  /*30960*/  @!P2 STG.E.U8 desc[UR8][R60.64+0x28], R33 ;  /* 0x000028213c00a986 */ /* 0x0001e4000c101108 */
[----:B0-----:R-:W-:-:S06]  /*30970*/  PRMT R33, RZ, 0x7610, R33 ;  /* 0x00007610ff217816 */ /* 0x001fcc0000000021 */
[----:B------:R-:W3:Y:S01]  /*30980*/  @!P0 LDG.E.U8 R33, desc[UR8][R24.64+0x29] ;  /* 0x0000290818218981 */ /* 0x000ee2000c1e1100 */
[----:B------:R-:W-:Y:S02]  /*30990*/  @!P6 IADD3.X R41, R27, UR10, R35, P1, P4 ;  /* 0x0000000a1b29ec10 */ /* 0x000fe40008fe8423 */
[----:B------:R-:W0:Y:S01]  /*309a0*/  @!P5 LDC.64 R34, c[0x0][0x5c0] ;  /* 0x00017000ff22db82 */ /* 0x000e220000000a00 */
[----:B------:R-:W-:-:S04]  /*309b0*/  LOP3.LUT R28, R28, 0xfffffbff, RZ, 0xc0, !PT ;  /* 0xfffffbff1c1c7812 */ /* 0x000fc800078ec0ff */
[----:B------:R-:W-:Y:S02]  /*309c0*/  @P5 LOP3.LUT R28, R28, 0x400, RZ, 0xfc, !PT ;  /* 0x000004001c1c5812 */ /* 0x000fe400078efcff */
[----:B0-----:R-:W-:-:S04]  /*309d0*/  @!P5 IADD3 R36, P1, P4, R8, UR11, R34 ;  /* 0x0000000b0824dc10 */ /* 0x001fc8000fc3e022 */
[----:B------:R-:W-:Y:S02]  /*309e0*/  @!P5 IADD3.X R37, R27, UR10, R35, P1, P4 ;  /* 0x0000000a1b25dc10 */ /* 0x000fe40008fe8423 */
[----:B------:R-:W-:-:S13]  /*309f0*/  ISETP.LT.OR P5, PT, R26, 0x39, !P3 ;  /* 0x000000391a00780c */ /* 0x000fda0005fa1670 */
[----:B------:R-:W0:Y:S02]  /*30a00*/  @!P5 LDC.64 R34, c[0x0][0x5c0] ;  /* 0x00017000ff22db82 */ /* 0x000e240000000a00 */
[----:B0-----:R-:W-:-:S04]  /*30a10*/  @!P5 IADD3 R52, P1, P4, R8, UR11, R34 ;  /* 0x0000000b0834dc10 */ /* 0x001fc8000fc3e022 */
[----:B------:R-:W-:Y:S02]  /*30a20*/  @!P5 IADD3.X R53, R27, UR10, R35, P1, P4 ;  /* 0x0000000a1b35dc10 */ /* 0x000fe40008fe8423 */
[----:B------:R-:W-:-:S13]  /*30a30*/  ISETP.LT.OR P5, PT, R26, 0x3a, !P3 ;  /* 0x0000003a1a00780c */ /* 0x000fda0005fa1670 */
[----:B------:R-:W0:Y:S02]  /*30a40*/  @!P5 LDC.64 R34, c[0x0][0x5c0] ;  /* 0x00017000ff22db82 */ /* 0x000e240000000a00 */
        /* <DEDUP_REMOVED lines=10> */
[----:B------:R-:W-:-:S04]  /*30af0*/  ISETP.GE.AND P0, PT, R5, 0x1, PT ;  /* 0x000000010500780c */ /* 0x000fc80003f06270 */
[----:B------:R-:W-:Y:S02]  /*30b00*/  ISETP.LT.OR P1, PT, R26, 0x31, !P0 ;  /* 0x000000311a00780c */ /* 0x000fe40004721670 */
[----:B0-----:R-:W-:-:S11]  /*30b10*/  PRMT R33, RZ, 0x7610, R33 ;  /* 0x00007610ff217816 */ /* 0x001fd60000000021 */
        /* <DEDUP_REMOVED lines=16> */
[----:B0-----:R-:W-:-:S05]  /*30c20*/  @!P1 IADD3 R34, P4, R8, R34, RZ ;  /* 0x0000002208229210 */ /* 0x001fca0007f9e0ff */
[----:B------:R-:W-:Y:S01]  /*30c30*/  @!P1 IMAD.X R35, R27, 0x1, R35, P4 ;  /* 0x000000011b239824 */ /* 0x000fe200020e0623 */
        /* <DEDUP_REMOVED lines=10> */
[----:B0-----:R-:W-:-:S06]  /*30ce0*/  PRMT R33, RZ, 0x7610, R33 ;  /* 0x00007610ff217816 */ /* 0x001fcc0000000021 */
[----:B------:R-:W4:Y:S01]  /*30cf0*/  @!P6 LDG.E.U8 R33, desc[UR8][R12.64+0x30] ;  /* 0x000030080c21e981 */ /* 0x000f22000c1e1100 */
[----:B------:R-:W-:-:S13]  /*30d00*/  ISETP.LT.OR P1, PT, R26, 0x31, !P2 ;  /* 0x000000311a00780c */ /* 0x000fda0005721670 */
[----:B------:R-:W0:Y:S02]  /*30d10*/  @!P1 LDC.64 R34, c[0x0][0x5c0] ;  /* 0x00017000ff229b82 */ /* 0x000e240000000a00 */
[----:B0-----:R-:W-:-:S04]  /*30d20*/  @!P1 IADD3 R42, P5, P4, R8, UR15, R34 ;  /* 0x0000000f082a9c10 */ /* 0x001fc8000fcbe022 */
[----:B------:R-:W-:Y:S02]  /*30d30*/  @!P1 IADD3.X R43, R27, UR14, R35, P5, P4 ;  /* 0x0000000e1b2b9c10 */ /* 0x000fe4000afe8423 */
[----:B------:R-:W-:-:S13]  /*30d40*/  ISETP.LT.OR P4, PT, R26, 0x32, !P2 ;  /* 0x000000321a00780c */ /* 0x000fda0005781670 */
[----:B------:R-:W0:Y:S01]  /*30d50*/  @!P4 LDC.64 R34, c[0x0][0x5c0] ;  /* 0x00017000ff22cb82 */ /* 0x000e220000000a00 */
[----:B------:R-:W-:Y:S02]  /*30d60*/  @P1 LOP3.LUT R28, R28, 0x200, RZ, 0xfc, !PT ;  /* 0x000002001c1c1812 */ /* 0x000fe400078efcff */
[----:B0-----:R-:W-:-:S04]  /*30d70*/  @!P4 IADD3 R38, P5, P1, R8, UR15, R34 ;  /* 0x0000000f0826cc10 */ /* 0x001fc8000f9be022 */
[----:B------:R-:W-:Y:S02]  /*30d80*/  @!P4 IADD3.X R39, R27, UR14, R35, P5, P1 ;  /* 0x0000000e1b27cc10 */ /* 0x000fe4000afe2423 */
[----:B------:R-:W-:-:S13]  /*30d90*/  ISETP.LT.OR P5, PT, R26, 0x39, !P2 ;  /* 0x000000391a00780c */ /* 0x000fda00057a1670 */
[----:B------:R-:W0:Y:S01]  /*30da0*/  @!P5 LDC.64 R34, c[0x0][0x5c0] ;  /* 0x00017000ff22db82 */ /* 0x000e220000000a00 */
        /* <DEDUP_REMOVED lines=8> */
[----:B0-----:R-:W-:-:S04]  /*30e30*/  @!P5 IADD3 R50, P1, P6, R8, UR15, R34 ;  /* 0x0000000f0832dc10 */ /* 0x001fc8000fe3e022 */
[----:B------:R-:W-:Y:S02]  /*30e40*/  @!P5 IADD3.X R51, R27, UR14, R35, P1, P6 ;  /* 0x0000000e1b33dc10 */ /* 0x000fe40008fec423 */
[----:B------:R-:W-:Y:S02]  /*30e50*/  LOP3.LUT P5, RZ, R28, 0x400, RZ, 0xc0, !PT ;  /* 0x000004001cff7812 */ /* 0x000fe400078ac0ff */
[----:B-1----:R-:W-:-:S11]  /*30e60*/  PRMT R33, RZ, 0x7610, R33 ;  /* 0x00007610ff217816 */ /* 0x002fd60000000021 */
[----:B------:R-:W4:Y:S01]  /*30e70*/  @!P5 LDG.E.U8 R33, desc[UR8][R12.64+0x31] ;  /* 0x000031080c21d981 */ /* 0x000f22000c1e1100 */
[----:B------:R-:W-:-:S13]  /*30e80*/  ISETP.LT.OR P1, PT, R26, 0x3a, !P2 ;  /* 0x0000003a1a00780c */ /* 0x000fda0005721670 */
[----:B------:R-:W0:Y:S01]  /*30e90*/  @!P1 LDC.64 R34, c[0x0][0x5c0] ;  /* 0x00017000ff229b82 */ /* 0x000e220000000a00 */
        /* <DEDUP_REMOVED lines=8> */
[----:B0-----:R-:W-:-:S04]  /*30f20*/  @!P1 IADD3 R44, P5, P6, R8, UR15, R34 ;  /* 0x0000000f082c9c10 */ /* 0x001fc8000febe022 */
[----:B------:R-:W-:Y:S02]  /*30f30*/  @!P1 IADD3.X R45, R27, UR14, R35, P5, P6 ;  /* 0x0000000e1b2d9c10 */ /* 0x000fe4000afec423 */
[----:B------:R-:W-:Y:S02]  /*30f40*/  ISETP.LT.OR P5, PT, R26, 0x39, !P0 ;  /* 0x000000391a00780c */ /* 0x000fe400047a1670 */
[----:B-1----:R-:W-:-:S11]  /*30f50*/  PRMT R33, RZ, 0x7610, R33 ;  /* 0x00007610ff217816 */ /* 0x002fd60000000021 */
        /* <DEDUP_REMOVED lines=19> */
[----:B------:R-:W-:Y:S02]  /*31090*/  LOP3.LUT R28, R28, 0xfffffeff, RZ, 0xc0, !PT ;  /* 0xfffffeff1c1c7812 */ /* 0x000fe400078ec0ff */
[----:B------:R-:W-:Y:S02]  /*310a0*/  ISETP.GE.AND P0, PT, R5, 0x101, PT ;  /* 0x000001010500780c */ /* 0x000fe40003f06270 */
[----:B----4-:R-:W-:-:S04]  /*310b0*/  LOP3.LUT R33, R33, 0xff, RZ, 0xc0, !PT ;  /* 0x000000ff21217812 */ /* 0x010fc800078ec0ff */
[----:B------:R-:W-:-:S05]  /*310c0*/  F2FP.F16.E4M3.UNPACK_B R33, R33 ;  /* 0x00000021ff21723e */ /* 0x000fca00020006ff */
[----:B------:R-:W-:-:S05]  /*310d0*/  HADD2.F32 R33, -RZ, R33.H0_H0 ;  /* 0x20000021ff217230 */ /* 0x000fca0000004100 */
[----:B------:R-:W-:-:S04]  /*310e0*/  FMUL R33, R33, UR61 ;  /* 0x0000003d21217c20 */ /* 0x000fc80008400000 */
[----:B---3--:R-:W-:Y:S01]  /*310f0*/  FFMA R33, R67, UR60, R33 ;  /* 0x0000003c43217c23 */ /* 0x008fe20008000021 */
[----:B------:R-:W-:Y:S01]  /*31100*/  @P2 LOP3.LUT R28, R28, 0x100, RZ, 0xfc, !PT ;  /* 0x000001001c1c2812 */ /* 0x000fe200078efcff */
[----:B------:R-:W3:Y:S03]  /*31110*/  LDL.LU R67, [R1+0x594] ;  /* 0x0005940001437983 */ /* 0x000ee60000300800 */
[----:B------:R-:W-:-:S05]  /*31120*/  F2FP.SATFINITE.E4M3.F32.PACK_AB_MERGE_C R33, RZ, R33, RZ ;  /* 0x00000021ff21723e */ /* 0x000fca00048070ff */
[----:B------:R0:W-:Y:S02]  /*31130*/  @!P5 STG.E.U8 desc[UR8][R34.64+0x39], R33 ;  /* 0x000039212200d986 */ /* 0x0001e4000c101108 */
[----:B0-----:R-:W-:-:S06]  /*31140*/  PRMT R33, RZ, 0x7610, R33 ;  /* 0x00007610ff217816 */ /* 0x001fcc0000000021 */
[----:B------:R-:W4:Y:S01]  /*31150*/  @!P1 LDG.E.U8 R33, desc[UR8][R12.64+0x38] ;  /* 0x000038080c219981 */ /* 0x000f22000c1e1100 */
[----:B------:R-:W-:-:S13]  /*31160*/  ISETP.LT.OR P2, PT, R26, 0x31, !P0 ;  /* 0x000000311a00780c */ /* 0x000fda0004741670 */
[----:B------:R-:W0:Y:S01]  /*31170*/  @!P2 LDC.64 R34, c[0x0][0x5c0] ;  /* 0x00017000ff22ab82 */ /* 0x000e220000000a00 */
[----:B------:R-:W-:-:S04]  /*31180*/  LOP3.LUT R0, R0, 0xffffffbf, RZ, 0xc0, !PT ;  /* 0xffffffbf00007812 */ /* 0x000fc800078ec0ff */
[----:B------:R-:W-:Y:S02]  /*31190*/  @P2 LOP3.LUT R0, R0, 0x40, RZ, 0xfc, !PT ;  /* 0x0000004000002812 */ /* 0x000fe400078efcff */
[----:B0-----:R-:W-:-:S04]  /*311a0*/  @!P2 IADD3 R46, P5, P6, R8, UR13, R34 ;  /* 0x0000000d082eac10 */ /* 0x001fc8000febe022 */
[----:B------:R-:W-:Y:S02]  /*311b0*/  @!P2 IADD3.X R47, R27, UR12, R35, P5, P6 ;  /* 0x0000000c1b2fac10 */ /* 0x000fe4000afec423 */
[----:B------:R-:W-:-:S13]  /*311c0*/  ISETP.LT.OR P2, PT, R26, 0x32, !P0 ;  /* 0x000000321a00780c */ /* 0x000fda0004741670 */
[----:B------:R-:W0:Y:S01]  /*311d0*/  @!P2 LDC.64 R34, c[0x0][0x5c0] ;  /* 0x00017000ff22ab82 */ /* 0x000e220000000a00 */
[----:B------:R-:W-:-:S04]  /*311e0*/  LOP3.LUT R0, R0, 0xfffffffd, RZ, 0xc0, !PT ;  /* 0xfffffffd00007812 */ /* 0x000fc800078ec0ff */
[----:B------:R-:W-:Y:S02]  /*311f0*/  @P2 LOP3.LUT R0, R0, 0x2, RZ, 0xfc, !PT ;  /* 0x0000000200002812 */ /* 0x000fe400078efcff */
        /* <DEDUP_REMOVED lines=12> */
[----:B0-----:R-:W-:-:S06]  /*312c0*/  PRMT R33, RZ, 0x7610, R33 ;  /* 0x00007610ff217816 */ /* 0x001fcc0000000021 */
[----:B------:R-:W4:Y:S01]  /*312d0*/  @!P2 LDG.E.U8 R33, desc[UR8][R12.64+0x39] ;  /* 0x000039080c21a981 */ /* 0x000f22000c1e1100 */
[----:B------:R-:W-:-:S13]  /*312e0*/  ISETP.LT.OR P1, PT, R26, 0x39, !P0 ;  /* 0x000000391a00780c */ /* 0x000fda0004721670 */
[----:B------:R-:W0:Y:S01]  /*312f0*/  @!P1 LDC.64 R34, c[0x0][0x5c0] ;  /* 0x00017000ff229b82 */ /* 0x000e220000000a00 */
[----:B------:R-:W-:Y:S02]  /*31300*/  @P1 LOP3.LUT R0, R0, 0x8, RZ, 0xfc, !PT ;  /* 0x0000000800001812 */ /* 0x000fe400078efcff */
[----:B0-----:R-:W-:-:S04]  /*31310*/  @!P1 IADD3 R52, P5, P6, R8, UR13, R34 ;  /* 0x0000000d08349c10 */ /* 0x001fc8000febe022 */
[----:B------:R-:W-:Y:S02]  /*31320*/  @!P1 IADD3.X R53, R27, UR12, R35, P5, P6 ;  /* 0x0000000c1b359c10 */ /* 0x000fe4000afec423 */
[----:B------:R-:W-:Y:S02]  /*31330*/  LOP3.LUT P1, RZ, R28, 0x200, RZ, 0xc0, !PT ;  /* 0x000002001cff7812 */ /* 0x000fe4000782c0ff */
        /* <DEDUP_REMOVED lines=8> */
[----:B0-----:R-:W-:-:S06]  /*313c0*/  PRMT R33, RZ, 0x7610, R33 ;  /* 0x00007610ff217816 */ /* 0x001fcc0000000021 */
[----:B------:R-:W4:Y:S01]  /*313d0*/  @!P1 LDG.E.U8 R33, desc[UR8][R14.64+0x30] ;  /* 0x000030080e219981 */ /* 0x000f22000c1e1100 */
[----:B------:R-:W-:-:S13]  /*313e0*/  ISETP.LT.OR P0, PT, R26, 0x3a, !P0 ;  /* 0x0000003a1a00780c */ /* 0x000fda0004701670 */
[----:B------:R-:W0:Y:S01]  /*313f0*/  @!P0 LDC.64 R34, c[0x0][0x5c0] ;  /* 0x00017000ff228b82 */ /* 0x000e220000000a00 */
        /* <DEDUP_REMOVED lines=9> */
[----:B-1----:R-:W-:-:S06]  /*31490*/  PRMT R33, RZ, 0x7610, R33 ;  /* 0x00007610ff217816 */ /* 0x002fcc0000000021 */
[----:B------:R-:W4:Y:S01]  /*314a0*/  @!P4 LDG.E.U8 R33, desc[UR8][R14.64+0x31] ;  /* 0x000031080e21c981 */ /* 0x000f22000c1e1100 */
[----:B0-----:R-:W-:-:S04]  /*314b0*/  @!P0 IADD3 R48, P5, P6, R8, UR13, R34 ;  /* 0x0000000d08308c10 */ /* 0x001fc8000febe022 */
[----:B------:R-:W-:Y:S02]  /*314c0*/  @!P0 IADD3.X R49, R27, UR12, R35, P5, P6 ;  /* 0x0000000c1b318c10 */ /* 0x000fe4000afec423 */
[----:B------:R-:W0:Y:S01]  /*314d0*/  @!P2 LDC.64 R34, c[0x0][0x5c0] ;  /* 0x00017000ff22ab82 */ /* 0x000e220000000a00 */
[----:B------:R-:W-:-:S04]  /*314e0*/  LOP3.LUT R28, R28, 0xffffff7f, RZ, 0xc0, !PT ;  /* 0xffffff7f1c1c7812 */ /* 0x000fc800078ec0ff */
[----:B------:R-:W-:Y:S02]  /*314f0*/  @P0 LOP3.LUT R28, R28, 0x80, RZ, 0xfc, !PT ;  /* 0x000000801c1c0812 */ /* 0x000fe400078efcff */
[----:B------:R-:W-:Y:S02]  /*31500*/  ISETP.LT.OR P0, PT, R26, 0x42, !P3 ;  /* 0x000000421a00780c */ /* 0x000fe40005f01670 */
[----:B0-----:R-:W-:-:S04]  /*31510*/  @!P2 IADD3 R58, P5, P6, R8, UR11, R34 ;  /* 0x0000000b083aac10 */ /* 0x001fc8000febe022 */
[----:B------:R-:W-:-:S07]  /*31520*/  @!P2 IADD3.X R59, R27, UR10, R35, P5, P6 ;  /* 0x0000000a1b3bac10 */ /* 0x000fce000afec423 */
[----:B------:R-:W0:Y:S02]  /*31530*/  @!P0 LDC.64 R34, c[0x0][0x5c0] ;  /* 0x00017000ff228b82 */ /* 0x000e240000000a00 */
[----:B0-----:R-:W-:-:S04]  /*31540*/  @!P0 IADD3 R56, P1, P5, R8, UR11, R34 ;  /* 0x0000000b08388c10 */ /* 0x001fc8000fd3e022 */
[----:B------:R-:W-:Y:S02]  /*31550*/  @!P0 IADD3.X R57, R27, UR10, R35, P1, P5 ;  /* 0x0000000a1b398c10 */ /* 0x000fe40008fea423 */
[----:B------:R-:W-:Y:S01]  /*31560*/  ISETP.GE.AND P0, PT, R5, 0x89, PT ;  /* 0x000000890500780c */ /* 0x000fe20003f06270 */
[----:B------:R-:W-:Y:S01]  /*31570*/  IMAD.U32 R34, RZ, RZ, UR11 ;  /* 0x0000000bff227e24 */ /* 0x000fe2000f8e00ff */
        /* <DEDUP_REMOVED lines=8> */
[----:B------:R-:W-:-:S13]  /*31600*/  ISETP.LT.OR P4, PT, R26, 0x31, !P0 ;  /* 0x000000311a00780c */ /* 0x000fda0004781670 */
[----:B------:R-:W-:Y:S02]  /*31610*/  @!P4 IADD3 R36, P1, P5, R34, UR15, R8 ;  /* 0x0000000f2224cc10 */ /* 0x000fe4000fd3e008 */
[----:B------:R-:W1:Y:S01]  /*31620*/  @!P4 LDC.64 R34, c[0x0][0x5c0] ;  /* 0x00017000ff22cb82 */ /* 0x000e620000000a00 */
[----:B0-----:R-:W-:-:S05]  /*31630*/  IMAD.U32 R33, RZ, RZ, UR10 ;  /* 0x0000000aff217e24 */ /* 0x001fca000f8e00ff */
[----:B------:R-:W-:Y:S02]  /*31640*/  @!P4 IADD3.X R33, R33, UR14, R27, P1, P5 ;  /* 0x0000000e2121cc10 */ /* 0x000fe40008fea41b */
[----:B-1----:R-:W-:-:S05]  /*31650*/  @!P4 IADD3 R34, P1, R36, R34, RZ ;  /* 0x000000222422c210 */ /* 0x002fca0007f3e0ff */
        /* <DEDUP_REMOVED lines=15> */
[----:B0-----:R-:W0:Y:S01]  /*31750*/  @!P1 LDC.64 R36, c[0x0][0x5c0] ;  /* 0x00017000ff249b82 */ /* 0x001e220000000a00 */
[----:B------:R-:W-:-:S05]  /*31760*/  IMAD.U32 R33, RZ, RZ, UR10 ;  /* 0x0000000aff217e24 */ /* 0x000fca000f8e00ff */
[----:B------:R-:W-:Y:S02]  /*31770*/  @!P1 IADD3.X R33, R33, UR14, R27, P5, P6 ;  /* 0x0000000e21219c10 */ /* 0x000fe4000afec41b */
[----:B------:R-:W1:Y:S01]  /*31780*/  @!P2 LDC.64 R34, c[0x0][0x5c0] ;  /* 0x00017000ff22ab82 */ /* 0x000e620000000a00 */
[----:B0-----:R-:W-:-:S05]  /*31790*/  @!P1 IADD3 R36, P4, R38, R36, RZ ;  /* 0x0000002426249210 */ /* 0x001fca0007f9e0ff */
[----:B------:R-:W-:Y:S01]  /*317a0*/  @!P1 IMAD.X R37, R33, 0x1, R37, P4 ;  /* 0x0000000121259824 */ /* 0x000fe200020e0625 */
[----:B------:R-:W-:-:S06]  /*317b0*/  PRMT R33, RZ, 0x7610, R33 ;  /* 0x00007610ff217816 */ /* 0x000fcc0000000021 */
[----:B------:R-:W4:Y:S01]  /*317c0*/  @!P1 LDG.E.U8 R33, desc[UR8][R16.64+0x31] ;  /* 0x0000310810219981 */ /* 0x000f22000c1e1100 */
[----:B------:R-:W-:Y:S02]  /*317d0*/  LOP3.LUT R0, R0, 0xfffffbff, RZ, 0xc0, !PT ;  /* 0xfffffbff00007812 */ /* 0x000fe400078ec0ff */
[----:B-1----:R-:W-:Y:S02]  /*317e0*/  @!P2 IADD3 R60, P5, P6, R8, UR11, R34 ;  /* 0x0000000b083cac10 */ /* 0x002fe4000febe022 */
[----:B------:R-:W-:Y:S02]  /*317f0*/  @P2 LOP3.LUT R0, R0, 0x400, RZ, 0xfc, !PT ;  /* 0x0000040000002812 */ /* 0x000fe400078efcff */
[----:B------:R-:W-:Y:S02]  /*31800*/  @!P2 IADD3.X R61, R27, UR10, R35, P5, P6 ;  /* 0x0000000a1b3dac10 */ /* 0x000fe4000afec423 */
[----:B------:R-:W-:-:S04]  /*31810*/  LOP3.LUT P2, RZ, R28, 0x100, RZ, 0xc0, !PT ;  /* 0x000001001cff7812 */ /* 0x000fc8000784c0ff */
[----:B------:R-:W-:Y:S02]  /*31820*/  ISETP.LT.OR P6, PT, R26, 0x39, !P2 ;  /* 0x000000391a00780c */ /* 0x000fe400057c1670 */
        /* <DEDUP_REMOVED lines=28> */
[----:B-1----:R-:W-:-:S11]  /*319f0*/  PRMT R33, RZ, 0x7610, R33 ;  /* 0x00007610ff217816 */ /* 0x002fd60000000021 */
[----:B------:R-:W4:Y:S01]  /*31a00*/  @!P6 LDG.E.U8 R33, desc[UR8][R14.64+0x39] ;  /* 0x000039080e21e981 */ /* 0x000f22000c1e1100 */
[----:B0-----:R-:W-:Y:S02]  /*31a10*/  @!P5 IADD3 R42, P1, P4, R8, UR15, R34 ;  /* 0x0000000f082adc10 */ /* 0x001fe4000fc3e022 */
[----:B------:R-:W-:Y:S02]  /*31a20*/  @P5 LOP3.LUT R0, R0, 0x200, RZ, 0xfc, !PT ;  /* 0x0000020000005812 */ /* 0x000fe400078efcff */
[----:B------:R-:W-:Y:S02]  /*31a30*/  @!P5 IADD3.X R43, R27, UR14, R35, P1, P4 ;  /* 0x0000000e1b2bdc10 */ /* 0x000fe40008fe8423 */
[----:B------:R-:W-:-:S13]  /*31a40*/  ISETP.LT.OR P5, PT, R26, 0x42, !P2 ;  /* 0x000000421a00780c */ /* 0x000fda00057a1670 */
[----:B------:R-:W0:Y:S01]  /*31a50*/  @!P5 LDC.64 R34, c[0x0][0x5c0] ;  /* 0x00017000ff22db82 */ /* 0x000e220000000a00 */
[----:B------:R-:W-:-:S04]  /*31a60*/  LOP3.LUT R0, R0, 0xffffffef, RZ, 0xc0, !PT ;  /* 0xffffffef00007812 */ /* 0x000fc800078ec0ff */
[----:B------:R-:W-:Y:S02]  /*31a70*/  @P5 LOP3.LUT R0, R0, 0x10, RZ, 0xfc, !PT ;  /* 0x0000001000005812 */ /* 0x000fe400078efcff */
[----:B0-----:R-:W-:-:S04]  /*31a80*/  @!P5 IADD3 R38, P1, P4, R8, UR15, R34 ;  /* 0x0000000f0826dc10 */ /* 0x001fc8000fc3e022 */
[----:B------:R-:W-:Y:S02]  /*31a90*/  @!P5 IADD3.X R39, R27, UR14, R35, P1, P4 ;  /* 0x0000000e1b27dc10 */ /* 0x000fe40008fe8423 */
[----:B------:R-:W-:Y:S01]  /*31aa0*/  ISETP.LT.OR P4, PT, R26, 0x39, !P0 ;  /* 0x000000391a00780c */ /* 0x000fe20004781670 */
[----:B------:R-:W-:-:S12]  /*31ab0*/  IMAD.U32 R34, RZ, RZ, UR11 ;  /* 0x0000000bff227e24 */ /* 0x000fd8000f8e00ff */
[----:B------:R-:W-:Y:S02]  /*31ac0*/  @!P4 IADD3 R36, P1, P5, R34, UR15, R8 ;  /* 0x0000000f2224cc10 */ /* 0x000fe4000fd3e008 */
        /* <DEDUP_REMOVED lines=9> */
[----:B-1----:R-:W-:-:S05]  /*31b60*/  IMAD.U32 R33, RZ, RZ, UR10 ;  /* 0x0000000aff217e24 */ /* 0x002fca000f8e00ff */
        /* <DEDUP_REMOVED lines=29> */
[----:B------:R-:W-:Y:S02]  /*31d40*/  LOP3.LUT P5, RZ, R0, 0x40, RZ, 0xc0, !PT ;  /* 0x0000004000ff7812 */ /* 0x000fe400078ac0ff */
        /* <DEDUP_REMOVED lines=9> */
[----:B0-----:R-:W-:-:S06]  /*31de0*/  PRMT R33, RZ, 0x7610, R33 ;  /* 0x00007610ff217816 */ /* 0x001fcc0000000021 */
[----:B------:R-:W4:Y:S01]  /*31df0*/  @!P5 LDG.E.U8 R33, desc[UR8][R18.64+0x30] ;  /* 0x000030081221d981 */ /* 0x000f22000c1e1100 */
[----:B------:R-:W-:-:S13]  /*31e00*/  ISETP.LT.OR P0, PT, R26, 0x4a, !P2 ;  /* 0x0000004a1a00780c */ /* 0x000fda0005701670 */
[----:B------:R-:W0:Y:S01]  /*31e10*/  @!P0 LDC.64 R34, c[0x0][0x5c0] ;  /* 0x00017000ff228b82 */ /* 0x000e220000000a00 */
[----:B------:R-:W-:Y:S02]  /*31e20*/  LOP3.LUT R0, R0, 0xfffffffe, RZ, 0xc0, !PT ;  /* 0xfffffffe00007812 */ /* 0x000fe400078ec0ff */
[----:B------:R-:W-:Y:S02]  /*31e30*/  LOP3.LUT R28, R28, 0xffffffdf, RZ, 0xc0, !PT ;  /* 0xffffffdf1c1c7812 */ /* 0x000fe400078ec0ff */
[----:B------:R-:W-:Y:S02]  /*31e40*/  @P0 LOP3.LUT R0, R0, 0x1, RZ, 0xfc, !PT ;  /* 0x0000000100000812 */ /* 0x000fe400078efcff */
[----:B------:R-:W-:Y:S02]  /*31e50*/  @P2 LOP3.LUT R28, R28, 0x20, RZ, 0xfc, !PT ;  /* 0x000000201c1c2812 */ /* 0x000fe400078efcff */
[----:B0-----:R-:W-:-:S04]  /*31e60*/  @!P0 IADD3 R44, P1, P4, R8, UR15, R34 ;  /* 0x0000000f082c8c10 */ /* 0x001fc8000fc3e022 */
[----:B------:R-:W-:Y:S02]  /*31e70*/  @!P0 IADD3.X R45, R27, UR14, R35, P1, P4 ;  /* 0x0000000e1b2d8c10 */ /* 0x000fe40008fe8423 */
[----:B------:R-:W-:-:S04]  /*31e80*/  ISETP.GE.AND P0, PT, R5, 0x101, PT ;  /* 0x000001010500780c */ /* 0x000fc80003f06270 */
        /* <DEDUP_REMOVED lines=11> */
[----:B-1----:R-:W-:-:S06]  /*31f40*/  PRMT R33, RZ, 0x7610, R33 ;  /* 0x00007610ff217816 */ /* 0x002fcc0000000021 */
        /* <DEDUP_REMOVED lines=10> */
[----:B------:R-:W-:-:S04]  /*31ff0*/  ISETP.GE.AND P2, PT, R5, 0x109, PT ;  /* 0x000001090500780c */ /* 0x000fc80003f46270 */
        /* <DEDUP_REMOVED lines=54> */
[----:B------:R-:W-:-:S04]  /*32360*/  ISETP.GE.AND P5, PT, R5, 0x101, PT ;  /* 0x000001010500780c */ /* 0x000fc80003fa6270 */
        /* <DEDUP_REMOVED lines=13> */
[----:B0-----:R-:W-:Y:S01]  /*32440*/  @!P5 IADD3 R72, P1, P4, R8, UR11, R34 ;  /* 0x0000000b0848dc10 */ /* 0x001fe2000fc3e022 */
[----:B------:R-:W2:Y:S03]  /*32450*/  LDL.LU R66, [R1+0x5d0] ;  /* 0x0005d00001427983 */ /* 0x000ea60000300800 */
[----:B------:R-:W-:-:S05]  /*32460*/  F2FP.SATFINITE.E4M3.F32.PACK_AB_MERGE_C R33, RZ, R33, RZ ;  /* 0x00000021ff21723e */ /* 0x000fca00048070ff */
[----:B------:R0:W-:Y:S02]  /*32470*/  @!P6 STG.E.U8 desc[UR8][R52.64+0x38], R33 ;  /* 0x000038213400e986 */ /* 0x0001e4000c101108 */
[----:B0-----:R-:W-:-:S06]  /*32480*/  PRMT R33, RZ, 0x7610, R33 ;  /* 0x00007610ff217816 */ /* 0x001fcc0000000021 */
[----:B------:R-:W4:Y:S01]  /*32490*/  @!P0 LDG.E.U8 R33, desc[UR8][R18.64+0x39] ;  /* 0x0000390812218981 */ /* 0x000f22000c1e1100 */
[----:B------:R-:W-:Y:S02]  /*324a0*/  @!P5 IADD3.X R73, R27, UR10, R35, P1, P4 ;  /* 0x0000000a1b49dc10 */ /* 0x000fe40008fe8423 */
[----:B------:R-:W-:-:S13]  /*324b0*/  ISETP.LT.OR P5, PT, R26, 0x52, !P3 ;  /* 0x000000521a00780c */ /* 0x000fda0005fa1670 */
[----:B------:R-:W0:Y:S02]  /*324c0*/  @!P5 LDC.64 R34, c[0x0][0x5c0] ;  /* 0x00017000ff22db82 */ /* 0x000e240000000a00 */
        /* <DEDUP_REMOVED lines=30> */
[----:B------:R-:W-:Y:S01]  /*326b0*/  F2FP.SATFINITE.E4M3.F32.PACK_AB_MERGE_C R37, RZ, R37, RZ ;  /* 0x00000025ff25723e */ /* 0x000fe200048070ff */
[----:B------:R-:W-:Y:S01]  /*326c0*/  IMAD.U32 R33, RZ, RZ, UR10 ;  /* 0x0000000aff217e24 */ /* 0x000fe2000f8e00ff */
[----:B------:R-:W-:Y:S01]  /*326d0*/  ISETP.LT.OR P2, PT, R26, 0x59, !P3 ;  /* 0x000000591a00780c */ /* 0x000fe20005f41670 */
[----:B------:R-:W4:Y:S04]  /*326e0*/  LDL.LU R80, [R1+0x5dc] ;  /* 0x0005dc0001507983 */ /* 0x000f280000300800 */
[----:B------:R0:W-:Y:S01]  /*326f0*/  @!P1 STG.E.U8 desc[UR8][R34.64+0x38], R37 ;  /* 0x0000382522009986 */ /* 0x0001e2000c101108 */
[----:B------:R-:W-:-:S02]  /*32700*/  @!P4 IADD3.X R33, R33, UR12, R27, P5, P6 ;  /* 0x0000000c2121cc10 */ /* 0x000fc4000afec41b */
[----:B------:R-:W-:Y:S01]  /*32710*/  LOP3.LUT R28, R28, 0xffffffef, RZ, 0xc0, !PT ;  /* 0xffffffef1c1c7812 */ /* 0x000fe200078ec0ff */
[----:B------:R-:W4:Y:S01]  /*32720*/  LDL.LU R78, [R1+0x5e0] ;  /* 0x0005e000014e7983 */ /* 0x000f220000300800 */
[----:B0-----:R-:W0:Y:S02]  /*32730*/  @!P4 LDC.64 R34, c[0x0][0x5c0] ;  /* 0x00017000ff22cb82 */ /* 0x001e240000000a00 */
[----:B------:R-:W-:Y:S01]  /*32740*/  @P3 LOP3.LUT R28, R28, 0x10, RZ, 0xfc, !PT ;  /* 0x000000101c1c3812 */ /* 0x000fe200078efcff */
[----:B------:R-:W4:Y:S01]  /*32750*/  LDL.LU R79, [R1+0x5e4] ;  /* 0x0005e400014f7983 */ /* 0x000f220000300800 */
[----:B0-----:R-:W-:-:S05]  /*32760*/  @!P4 IADD3 R34, P1, R36, R34, RZ ;  /* 0x000000222422c210 */ /* 0x001fca0007f3e0ff */
[----:B------:R-:W-:Y:S01]  /*32770*/  @!P4 IMAD.X R35, R33, 0x1, R35, P1 ;  /* 0x000000012123c824 */ /* 0x000fe200008e0623 */
[----:B------:R-:W-:-:S06]  /*32780*/  PRMT R33, RZ, 0x7610, R33 ;  /* 0x00007610ff217816 */ /* 0x000fcc0000000021 */
[----:B------:R-:W3:Y:S01]  /*32790*/  @!P4 LDG.E.U8 R33, desc[UR8][R20.64+0x39] ;  /* 0x000039081421c981 */ /* 0x000ee2000c1e1100 */
[----:B------:R-:W-:-:S13]  /*327a0*/  ISETP.LT.OR P1, PT, R26, 0x31, !P0 ;  /* 0x000000311a00780c */ /* 0x000fda0004721670 */
[----:B------:R-:W-:Y:S02]  /*327b0*/  @!P1 IMAD.MOV.U32 R36, RZ, RZ, R8 ;  /* 0x000000ffff249224 */ /* 0x000fe400078e0008 */
[----:B------:R-:W-:Y:S02]  /*327c0*/  @!P1 IMAD.MOV.U32 R37, RZ, RZ, R27 ;  /* 0x000000ffff259224 */ /* 0x000fe400078e001b */
[----:B------:R-:W-:Y:S01]  /*327d0*/  @!P1 IMAD.WIDE.U32 R36, R6, 0x180, R36 ;  /* 0x0000018006249825 */ /* 0x000fe200078e0024 */
[----:B---3--:R-:W-:-:S04]  /*327e0*/  LOP3.LUT R33, R33, 0xff, RZ, 0xc0, !PT ;  /* 0x000000ff21217812 */ /* 0x008fc800078ec0ff */
[----:B------:R-:W-:-:S05]  /*327f0*/  F2FP.F16.E4M3.UNPACK_B R33, R33 ;  /* 0x00000021ff21723e */ /* 0x000fca00020006ff */
[----:B------:R-:W-:-:S05]  /*32800*/  HADD2.F32 R33, -RZ, R33.H0_H0 ;  /* 0x20000021ff217230 */ /* 0x000fca0000004100 */
[----:B------:R-:W-:-:S04]  /*32810*/  FMUL R33, R33, UR61 ;  /* 0x0000003d21217c20 */ /* 0x000fc80008400000 */
[----:B------:R-:W-:-:S05]  /*32820*/  FFMA R33, R67, UR60, R33 ;  /* 0x0000003c43217c23 */ /* 0x000fca0008000021 */
[----:B------:R-:W-:-:S05]  /*32830*/  F2FP.SATFINITE.E4M3.F32.PACK_AB_MERGE_C R33, RZ, R33, RZ ;  /* 0x00000021ff21723e */ /* 0x000fca00048070ff */
[----:B------:R0:W-:Y:S02]  /*32840*/  @!P4 STG.E.U8 desc[UR8][R34.64+0x39], R33 ;  /* 0x000039212200c986 */ /* 0x0001e4000c101108 */
[----:B0-----:R-:W0:Y:S01]  /*32850*/  @!P1 LDC.64 R34, c[0x0][0x5c0] ;  /* 0x00017000ff229b82 */ /* 0x001e220000000a00 */
[----:B------:R-:W-:Y:S01]  /*32860*/  @!P1 IMAD R33, R7, 0x180, RZ ;  /* 0x0000018007219824 */ /* 0x000fe200078e02ff */
[----:B0-----:R-:W-:-:S04]  /*32870*/  @!P1 IADD3 R36, P4, R36, R34, RZ ;  /* 0x0000002224249210 */ /* 0x001fc80007f9e0ff */
[--C-:B------:R-:W-:Y:S02]  /*32880*/  @!P1 IADD3.X R37, R35, R37, R33.reuse, P4, !PT ;  /* 0x0000002523259210 */ /* 0x100fe400027fe421 */
[----:B------:R-:W-:Y:S01]  /*32890*/  PRMT R33, RZ, 0x7610, R33 ;  /* 0x00007610ff217816 */ /* 0x000fe20000000021 */
[----:B------:R-:W0:Y:S05]  /*328a0*/  @!P2 LDC.64 R34, c[0x0][0x5c0] ;  /* 0x00017000ff22ab82 */ /* 0x000e2a0000000a00 */
[----:B------:R-:W3:Y:S01]  /*328b0*/  @!P1 LDG.E.U8 R33, desc[UR8][R22.64+0x30] ;  /* 0x0000300816219981 */ /* 0x000ee2000c1e1100 */
[----:B0-----:R-:W-:-:S04]  /*328c0*/  @!P2 IADD3 R68, P4, P5, R8, UR11, R34 ;  /* 0x0000000b0844ac10 */ /* 0x001fc8000fd9e022 */
[----:B------:R-:W-:Y:S02]  /*328d0*/  @!P2 IADD3.X R69, R27, UR10, R35, P4, P5 ;  /* 0x0000000a1b45ac10 */ /* 0x000fe4000a7ea423 */
[----:B---3--:R-:W-:-:S04]  /*328e0*/  LOP3.LUT R33, R33, 0xff, RZ, 0xc0, !PT ;  /* 0x000000ff21217812 */ /* 0x008fc800078ec0ff */
[----:B------:R-:W-:-:S05]  /*328f0*/  F2FP.F16.E4M3.UNPACK_B R33, R33 ;  /* 0x00000021ff21723e */ /* 0x000fca00020006ff */
[----:B------:R-:W-:-:S05]  /*32900*/  HADD2.F32 R33, -RZ, R33.H0_H0 ;  /* 0x20000021ff217230 */ /* 0x000fca0000004100 */
[----:B------:R-:W-:-:S04]  /*32910*/  FMUL R33, R33, UR61 ;  /* 0x0000003d21217c20 */ /* 0x000fc80008400000 */
[----:B--2---:R-:W-:-:S05]  /*32920*/  FFMA R33, R66, UR60, R33 ;  /* 0x0000003c42217c23 */ /* 0x004fca0008000021 */
        /* <DEDUP_REMOVED lines=9> */
[--C-:B------:R-:W-:Y:S02]  /*329c0*/  @!P1 IADD3.X R37, R37, R35, R33.reuse, P4, !PT ;  /* 0x0000002325259210 */ /* 0x100fe400027fe421 */
[----:B------:R-:W-:-:S06]  /*329d0*/  PRMT R33, RZ, 0x7610, R33 ;  /* 0x00007610ff217816 */ /* 0x000fcc0000000021 */
[----:B------:R-:W2:Y:S01]  /*329e0*/  @!P1 LDG.E.U8 R33, desc[UR8][R22.64+0x31] ;  /* 0x0000310816219981 */ /* 0x000ea2000c1e1100 */
[----:B------:R-:W-:Y:S02]  /*329f0*/  ISETP.LT.OR P2, PT, R26, 0x5a, !P3 ;  /* 0x0000005a1a00780c */ /* 0x000fe40005f41670 */
[C---:B------:R-:W-:Y:S02]  /*32a00*/  LOP3.LUT P3, RZ, R0.reuse, 0x100000, RZ, 0xc0, !PT ;  /* 0x0010000000ff7812 */ /* 0x040fe4000786c0ff */
[----:B------:R-:W-:-:S09]  /*32a10*/  LOP3.LUT P6, RZ, R0, 0x80000, RZ, 0xc0, !PT ;  /* 0x0008000000ff7812 */ /* 0x000fd200078cc0ff */
[----:B------:R-:W0:Y:S01]  /*32a20*/  @!P2 LDC.64 R34, c[0x0][0x5c0] ;  /* 0x00017000ff22ab82 */ /* 0x000e220000000a00 */
[----:B--2---:R-:W-:-:S04]  /*32a30*/  LOP3.LUT R33, R33, 0xff, RZ, 0xc0, !PT ;  /* 0x000000ff21217812 */ /* 0x004fc800078ec0ff */
[----:B------:R-:W-:-:S05]  /*32a40*/  F2FP.F16.E4M3.UNPACK_B R33, R33 ;  /* 0x00000021ff21723e */ /* 0x000fca00020006ff */
[----:B------:R-:W-:-:S05]  /*32a50*/  HADD2.F32 R33, -RZ, R33.H0_H0 ;  /* 0x20000021ff217230 */ /* 0x000fca0000004100 */
[----:B------:R-:W-:-:S04]  /*32a60*/  FMUL R33, R33, UR61 ;  /* 0x0000003d21217c20 */ /* 0x000fc80008400000 */
[----:B----4-:R-:W-:-:S05]  /*32a70*/  FFMA R33, R80, UR60, R33 ;  /* 0x0000003c50217c23 */ /* 0x010fca0008000021 */
[----:B------:R-:W-:-:S05]  /*32a80*/  F2FP.SATFINITE.E4M3.F32.PACK_AB_MERGE_C R33, RZ, R33, RZ ;  /* 0x00000021ff21723e */ /* 0x000fca00048070ff */
[----:B------:R1:W-:Y:S02]  /*32a90*/  @!P1 STG.E.U8 desc[UR8][R36.64+0x31], R33 ;  /* 0x0000312124009986 */ /* 0x0003e4000c101108 */
[----:B-1----:R-:W-:-:S06]  /*32aa0*/  PRMT R33, RZ, 0x7610, R33 ;  /* 0x00007610ff217816 */ /* 0x002fcc0000000021 */
[----:B------:R-:W2:Y:S01]  /*32ab0*/  @!P3 LDG.E.U8 R33, desc[UR8][R24.64+0x30] ;  /* 0x000030081821b981 */ /* 0x000ea2000c1e1100 */
[----:B0-----:R-:W-:-:S04]  /*32ac0*/  @!P2 IADD3 R66, P4, P5, R8, UR11, R34 ;  /* 0x0000000b0842ac10 */ /* 0x001fc8000fd9e022 */
[----:B------:R-:W-:Y:S02]  /*32ad0*/  @!P2 IADD3.X R67, R27, UR10, R35, P4, P5 ;  /* 0x0000000a1b43ac10 */ /* 0x000fe4000a7ea423 */
[----:B------:R-:W-:-:S04]  /*32ae0*/  LOP3.LUT P2, RZ, R28, 0x20, RZ, 0xc0, !PT ;  /* 0x000000201cff7812 */ /* 0x000fc8000784c0ff */
[----:B------:R-:W-:-:S13]  /*32af0*/  ISETP.LT.OR P5, PT, R26, 0x51, !P2 ;  /* 0x000000511a00780c */ /* 0x000fda00057a1670 */
[----:B------:R-:W0:Y:S01]  /*32b00*/  @!P5 LDC.64 R34, c[0x0][0x5c0] ;  /* 0x00017000ff22db82 */ /* 0x000e220000000a00 */
[----:B--2---:R-:W-:-:S04]  /*32b10*/  LOP3.LUT R33, R33, 0xff, RZ, 0xc0, !PT ;  /* 0x000000ff21217812 */ /* 0x004fc800078ec0ff */
[----:B------:R-:W-:-:S05]  /*32b20*/  F2FP.F16.E4M3.UNPACK_B R33, R33 ;  /* 0x00000021ff21723e */ /* 0x000fca00020006ff */
[----:B------:R-:W-:-:S05]  /*32b30*/  HADD2.F32 R33, -RZ, R33.H0_H0 ;  /* 0x20000021ff217230 */ /* 0x000fca0000004100 */
[----:B------:R-:W-:-:S04]  /*32b40*/  FMUL R33, R33, UR61 ;  /* 0x0000003d21217c20 */ /* 0x000fc80008400000 */
[----:B------:R-:W-:Y:S01]  /*32b50*/  FFMA R33, R78, UR60, R33 ;  /* 0x0000003c4e217c23 */ /* 0x000fe20008000021 */
[----:B0-----:R-:W-:Y:S01]  /*32b60*/  @!P5 IADD3 R52, P1, P4, R8, UR15, R34 ;  /* 0x0000000f0834dc10 */ /* 0x001fe2000fc3e022 */
[----:B------:R-:W2:Y:S03]  /*32b70*/  LDL.LU R78, [R1+0x5e8] ;  /* 0x0005e800014e7983 */ /* 0x000ea60000300800 */
[----:B------:R-:W-:-:S05]  /*32b80*/  F2FP.SATFINITE.E4M3.F32.PACK_AB_MERGE_C R33, RZ, R33, RZ ;  /* 0x00000021ff21723e */ /* 0x000fca00048070ff */
[----:B------:R0:W-:Y:S02]  /*32b90*/  @!P3 STG.E.U8 desc[UR8][R74.64+0x30], R33 ;  /* 0x000030214a00b986 */ /* 0x0001e4000c101108 */
[----:B0-----:R-:W-:-:S06]  /*32ba0*/  PRMT R33, RZ, 0x7610, R33 ;  /* 0x00007610ff217816 */ /* 0x001fcc0000000021 */
[----:B------:R-:W3:Y:S01]  /*32bb0*/  @!P6 LDG.E.U8 R33, desc[UR8][R24.64+0x31] ;  /* 0x000031081821e981 */ /* 0x000ee2000c1e1100 */
[----:B------:R-:W-:Y:S02]  /*32bc0*/  @!P5 IADD3.X R53, R27, UR14, R35, P1, P4 ;  /* 0x0000000e1b35dc10 */ /* 0x000fe40008fe8423 */
[----:B------:R-:W-:-:S13]  /*32bd0*/  ISETP.LT.OR P5, PT, R26, 0x52, !P2 ;  /* 0x000000521a00780c */ /* 0x000fda00057a1670 */
[----:B------:R-:W0:Y:S02]  /*32be0*/  @!P5 LDC.64 R34, c[0x0][0x5c0] ;  /* 0x00017000ff22db82 */ /* 0x000e240000000a00 */
[----:B0-----:R-:W-:-:S04]  /*32bf0*/  @!P5 IADD3 R48, P1, P4, R8, UR15, R34 ;  /* 0x0000000f0830dc10 */ /* 0x001fc8000fc3e022 */
[----:B------:R-:W-:Y:S02]  /*32c00*/  @!P5 IADD3.X R49, R27, UR14, R35, P1, P4 ;  /* 0x0000000e1b31dc10 */ /* 0x000fe40008fe8423 */
[----:B------:R-:W-:-:S13]  /*32c10*/  ISETP.LT.OR P1, PT, R26, 0x39, !P0 ;  /* 0x000000391a00780c */ /* 0x000fda0004721670 */
[----:B------:R-:W0:Y:S01]  /*32c20*/  @!P1 LDC.64 R34, c[0x0][0x5c0] ;  /* 0x00017000ff229b82 */ /* 0x000e220000000a00 */
[----:B------:R-:W-:Y:S02]  /*32c30*/  @!P1 IMAD.MOV.U32 R36, RZ, RZ, R8 ;  /* 0x000000ffff249224 */ /* 0x000fe400078e0008 */
[----:B------:R-:W-:Y:S02]  /*32c40*/  @!P1 IMAD.MOV.U32 R37, RZ, RZ, R27 ;  /* 0x000000ffff259224 */ /* 0x000fe400078e001b */
[----:B------:R-:W-:-:S03]  /*32c50*/  @!P1 IMAD.WIDE.U32 R36, R6, 0x180, R36 ;  /* 0x0000018006249825 */ /* 0x000fc600078e0024 */
[----:B0-----:R-:W-:Y:S02]  /*32c60*/  @!P1 IADD3 R36, P4, R36, R34, RZ ;  /* 0x0000002224249210 */ /* 0x001fe40007f9e0ff */
[----:B---3--:R-:W-:-:S04]  /*32c70*/  LOP3.LUT R33, R33, 0xff, RZ, 0xc0, !PT ;  /* 0x000000ff21217812 */ /* 0x008fc800078ec0ff */
[----:B------:R-:W-:-:S05]  /*32c80*/  F2FP.F16.E4M3.UNPACK_B R33, R33 ;  /* 0x00000021ff21723e */ /* 0x000fca00020006ff */
[----:B------:R-:W-:-:S05]  /*32c90*/  HADD2.F32 R33, -RZ, R33.H0_H0 ;  /* 0x20000021ff217230 */ /* 0x000fca0000004100 */
[----:B------:R-:W-:-:S04]  /*32ca0*/  FMUL R33, R33, UR61 ;  /* 0x0000003d21217c20 */ /* 0x000fc80008400000 */
[----:B------:R-:W-:Y:S01]  /*32cb0*/  FFMA R33, R79, UR60, R33 ;  /* 0x0000003c4f217c23 */ /* 0x000fe20008000021 */
[----:B------:R-:W-:Y:S01]  /*32cc0*/  ISETP.LT.OR P3, PT, R26, 0x59, !P2 ;  /* 0x000000591a00780c */ /* 0x000fe20005761670 */
[----:B------:R-:W3:Y:S03]  /*32cd0*/  LDL.LU R79, [R1+0x5ec] ;  /* 0x0005ec00014f7983 */ /* 0x000ee60000300800 */
[----:B------:R-:W-:-:S05]  /*32ce0*/  F2FP.SATFINITE.E4M3.F32.PACK_AB_MERGE_C R33, RZ, R33, RZ ;  /* 0x00000021ff21723e */ /* 0x000fca00048070ff */
[----:B------:R0:W-:Y:S02]  /*32cf0*/  @!P6 STG.E.U8 desc[UR8][R70.64+0x31], R33 ;  /* 0x000031214600e986 */ /* 0x0001e4000c101108 */
[----:B0-----:R-:W-:-:S05]  /*32d00*/  @!P1 IMAD R33, R7, 0x180, RZ ;  /* 0x0000018007219824 */ /* 0x001fca00078e02ff */
[--C-:B------:R-:W-:Y:S02]  /*32d10*/  @!P1 IADD3.X R37, R35, R37, R33.reuse, P4, !PT ;  /* 0x0000002523259210 */ /* 0x100fe400027fe421 */
[----:B------:R-:W-:Y:S01]  /*32d20*/  PRMT R33, RZ, 0x7610, R33 ;  /* 0x00007610ff217816 */ /* 0x000fe20000000021 */
[----:B------:R-:W0:Y:S05]  /*32d30*/  @!P3 LDC.64 R34, c[0x0][0x5c0] ;  /* 0x00017000ff22bb82 */ /* 0x000e2a0000000a00 */
[----:B------:R-:W4:Y:S01]  /*32d40*/  @!P1 LDG.E.U8 R33, desc[UR8][R22.64+0x38] ;  /* 0x0000380816219981 */ /* 0x000f22000c1e1100 */
[----:B0-----:R-:W-:-:S04]  /*32d50*/  @!P3 IADD3 R74, P4, P5, R8, UR15, R34 ;  /* 0x0000000f084abc10 */ /* 0x001fc8000fd9e022 */
[----:B------:R-:W-:Y:S02]  /*32d60*/  @!P3 IADD3.X R75, R27, UR14, R35, P4, P5 ;  /* 0x0000000e1b4bbc10 */ /* 0x000fe4000a7ea423 */
[----:B----4-:R-:W-:-:S04]  /*32d70*/  LOP3.LUT R33, R33, 0xff, RZ, 0xc0, !PT ;  /* 0x000000ff21217812 */ /* 0x010fc800078ec0ff */
[----:B------:R-:W-:-:S05]  /*32d80*/  F2FP.F16.E4M3.UNPACK_B R33, R33 ;  /* 0x00000021ff21723e */ /* 0x000fca00020006ff */
[----:B------:R-:W-:-:S05]  /*32d90*/  HADD2.F32 R33, -RZ, R33.H0_H0 ;  /* 0x20000021ff217230 */ /* 0x000fca0000004100 */
[----:B------:R-:W-:-:S04]  /*32da0*/  FMUL R33, R33, UR61 ;  /* 0x0000003d21217c20 */ /* 0x000fc80008400000 */
[----:B--2---:R-:W-:Y:S01]  /*32db0*/  FFMA R33, R78, UR60, R33 ;  /* 0x0000003c4e217c23 */ /* 0x004fe20008000021 */
[C---:B------:R-:W-:Y:S01]  /*32dc0*/  ISETP.LT.OR P3, PT, R26.reuse, 0x5a, !P2 ;  /* 0x0000005a1a00780c */ /* 0x040fe20005761670 */
[----:B------:R-:W2:Y:S03]  /*32dd0*/  LDL.LU R78, [R1+0x5f0] ;  /* 0x0005f000014e7983 */ /* 0x000ea60000300800 */
[----:B------:R-:W-:Y:S01]  /*32de0*/  F2FP.SATFINITE.E4M3.F32.PACK_AB_MERGE_C R33, RZ, R33, RZ ;  /* 0x00000021ff21723e */ /* 0x000fe200048070ff */
[----:B------:R-:W4:Y:S04]  /*32df0*/  LDL.LU R86, [R1+0x5f4] ;  /* 0x0005f40001567983 */ /* 0x000f280000300800 */
[----:B------:R0:W-:Y:S01]  /*32e00*/  @!P1 STG.E.U8 desc[UR8][R36.64+0x38], R33 ;  /* 0x0000382124009986 */ /* 0x0001e2000c101108 */
[----:B------:R-:W-:-:S02]  /*32e10*/  ISETP.LT.OR P1, PT, R26, 0x3a, !P0 ;  /* 0x0000003a1a00780c */ /* 0x000fc40004721670 */
[----:B------:R-:W-:Y:S01]  /*32e20*/  LOP3.LUT P6, RZ, R0, 0x800000, RZ, 0xc0, !PT ;  /* 0x0080000000ff7812 */ /* 0x000fe200078cc0ff */
[----:B------:R-:W4:Y:S10]  /*32e30*/  LDL.LU R87, [R1+0x5f8] ;  /* 0x0005f80001577983 */ /* 0x000f340000300800 */
[----:B0-----:R-:W0:Y:S01]  /*32e40*/  @!P1 LDC.64 R36, c[0x0][0x5c0] ;  /* 0x00017000ff249b82 */ /* 0x001e220000000a00 */
[----:B------:R-:W-:-:S02]  /*32e50*/  @!P1 IMAD.MOV.U32 R34, RZ, RZ, R8 ;  /* 0x000000ffff229224 */ /* 0x000fc400078e0008 */
[----:B------:R-:W-:Y:S02]  /*32e60*/  @!P1 IMAD.MOV.U32 R35, RZ, RZ, R27 ;  /* 0x000000ffff239224 */ /* 0x000fe400078e001b */
[----:B------:R-:W-:-:S04]  /*32e70*/  @!P1 IMAD.WIDE.U32 R34, R6, 0x180, R34 ;  /* 0x0000018006229825 */ /* 0x000fc800078e0022 */
        /* <DEDUP_REMOVED lines=8> */
[----:B------:R-:W-:Y:S02]  /*32f00*/  LOP3.LUT P5, RZ, R0, 0x1000000, RZ, 0xc0, !PT ;  /* 0x0100000000ff7812 */ /* 0x000fe400078ac0ff */
[----:B---3--:R-:W-:-:S04]  /*32f10*/  LOP3.LUT R33, R33, 0xff, RZ, 0xc0, !PT ;  /* 0x000000ff21217812 */ /* 0x008fc800078ec0ff */
[----:B------:R-:W-:-:S05]  /*32f20*/  F2FP.F16.E4M3.UNPACK_B R33, R33 ;  /* 0x00000021ff21723e */ /* 0x000fca00020006ff */
[----:B------:R-:W-:-:S05]  /*32f30*/  HADD2.F32 R33, -RZ, R33.H0_H0 ;  /* 0x20000021ff217230 */ /* 0x000fca0000004100 */
[----:B------:R-:W-:-:S04]  /*32f40*/  FMUL R33, R33, UR61 ;  /* 0x0000003d21217c20 */ /* 0x000fc80008400000 */
[----:B------:R-:W-:-:S05]  /*32f50*/  FFMA R33, R79, UR60, R33 ;  /* 0x0000003c4f217c23 */ /* 0x000fca0008000021 */
[----:B------:R-:W-:-:S05]  /*32f60*/  F2FP.SATFINITE.E4M3.F32.PACK_AB_MERGE_C R33, RZ, R33, RZ ;  /* 0x00000021ff21723e */ /* 0x000fca00048070ff */
[----:B------:R0:W-:Y:S02]  /*32f70*/  @!P1 STG.E.U8 desc[UR8][R36.64+0x39], R33 ;  /* 0x0000392124009986 */ /* 0x0001e4000c101108 */
[----:B0-----:R-:W-:-:S06]  /*32f80*/  PRMT R33, RZ, 0x7610, R33 ;  /* 0x00007610ff217816 */ /* 0x001fcc0000000021 */
[----:B------:R-:W3:Y:S01]  /*32f90*/  @!P5 LDG.E.U8 R33, desc[UR8][R24.64+0x38] ;  /* 0x000038081821d981 */ /* 0x000ee2000c1e1100 */
[----:B------:R-:W-:-:S04]  /*32fa0*/  LOP3.LUT R28, R28, 0xfffffffe, RZ, 0xc0, !PT ;  /* 0xfffffffe1c1c7812 */ /* 0x000fc800078ec0ff */
[----:B------:R-:W-:Y:S02]  /*32fb0*/  @P0 LOP3.LUT R28, R28, 0x1, RZ, 0xfc, !PT ;  /* 0x000000011c1c0812 */ /* 0x000fe400078efcff */
[----:B------:R-:W-:-:S04]  /*32fc0*/  ISETP.GE.AND P0, PT, R5, 0x101, PT ;  /* 0x000001010500780c */ /* 0x000fc80003f06270 */
[----:B------:R-:W-:-:S13]  /*32fd0*/  ISETP.LT.OR P3, PT, R26, 0x51, !P0 ;  /* 0x000000511a00780c */ /* 0x000fda0004761670 */
[----:B------:R-:W0:Y:S01]  /*32fe0*/  @!P3 LDC.64 R34, c[0x0][0x5c0] ;  /* 0x00017000ff22bb82 */ /* 0x000e220000000a00 */
[----:B------:R-:W-:-:S04]  /*32ff0*/  LOP3.LUT R0, R0, 0xffbfffff, RZ, 0xc0, !PT ;  /* 0xffbfffff00007812 */ /* 0x000fc800078ec0ff */
[----:B------:R-:W-:Y:S02]  /*33000*/  @P3 LOP3.LUT R0, R0, 0x400000, RZ, 0xfc, !PT ;  /* 0x0040000000003812 */ /* 0x000fe400078efcff */
[----:B0-----:R-:W-:Y:S02]  /*33010*/  @!P3 IADD3 R80, P1, P4, R8, UR13, R34 ;  /* 0x0000000d0850bc10 */ /* 0x001fe4000fc3e022 */
[----:B---3--:R-:W-:-:S04]  /*33020*/  LOP3.LUT R33, R33, 0xff, RZ, 0xc0, !PT ;  /* 0x000000ff21217812 */ /* 0x008fc800078ec0ff */
        /* <DEDUP_REMOVED lines=8> */
[----:B------:R-:W-:Y:S02]  /*330b0*/  @!P3 IADD3.X R81, R27, UR12, R35, P1, P4 ;  /* 0x0000000c1b51bc10 */ /* 0x000fe40008fe8423 */
[----:B------:R-:W-:-:S13]  /*330c0*/  ISETP.LT.OR P3, PT, R26, 0x52, !P0 ;  /* 0x000000521a00780c */ /* 0x000fda0004761670 */
[----:B------:R-:W0:Y:S01]  /*330d0*/  @!P3 LDC.64 R34, c[0x0][0x5c0] ;  /* 0x00017000ff22bb82 */ /* 0x000e220000000a00 */
[----:B------:R-:W-:Y:S02]  /*330e0*/  ISETP.LT.OR P5, PT, R26, 0x59, !P0 ;  /* 0x000000591a00780c */ /* 0x000fe400047a1670 */
[----:B------:R-:W-:Y:S02]  /*330f0*/  LOP3.LUT R0, R0, 0xffdfffff, RZ, 0xc0, !PT ;  /* 0xffdfffff00007812 */ /* 0x000fe400078ec0ff */
[----:B0-----:R-:W-:-:S04]  /*33100*/  @!P3 IADD3 R78, P1, P4, R8, UR13, R34 ;  /* 0x0000000d084ebc10 */ /* 0x001fc8000fc3e022 */
[----:B------:R-:W-:-:S05]  /*33110*/  @!P3 IADD3.X R79, R27, UR12, R35, P1, P4 ;  /* 0x0000000c1b4fbc10 */ /* 0x000fca0008fe8423 */
[----:B------:R-:W0:Y:S01]  /*33120*/  @!P5 LDC.64 R34, c[0x0][0x5c0] ;  /* 0x00017000ff22db82 */ /* 0x000e220000000a00 */
[----:B------:R-:W-:-:S04]  /*33130*/  @P3 LOP3.LUT R0, R0, 0x200000, RZ, 0xfc, !PT ;  /* 0x0020000000003812 */ /* 0x000fc800078efcff */
        /* <DEDUP_REMOVED lines=8> */
[----:B--2---:R-:W-:-:S04]  /*331c0*/  LOP3.LUT R33, R33, 0xff, RZ, 0xc0, !PT ;  /* 0x000000ff21217812 */ /* 0x004fc800078ec0ff */
[----:B------:R-:W-:-:S05]  /*331d0*/  F2FP.F16.E4M3.UNPACK_B R33, R33 ;  /* 0x00000021ff21723e */ /* 0x000fca00020006ff */
[----:B------:R-:W-:-:S05]  /*331e0*/  HADD2.F32 R33, -RZ, R33.H0_H0 ;  /* 0x20000021ff217230 */ /* 0x000fca0000004100 */
[----:B------:R-:W-:-:S04]  /*331f0*/  FMUL R33, R33, UR61 ;  /* 0x0000003d21217c20 */ /* 0x000fc80008400000 */
[----:B----4-:R-:W-:Y:S02]  /*33200*/  FFMA R33, R86, UR60, R33 ;  /* 0x0000003c56217c23 */ /* 0x010fe40008000021 */
[----:B------:R-:W2:Y:S03]  /*33210*/  LDL.LU R86, [R1+0x5fc] ;  /* 0x0005fc0001567983 */ /* 0x000ea60000300800 */
[----:B------:R-:W-:Y:S01]  /*33220*/  F2FP.SATFINITE.E4M3.F32.PACK_AB_MERGE_C R33, RZ, R33, RZ ;  /* 0x00000021ff21723e */ /* 0x000fe200048070ff */
[----:B------:R-:W3:Y:S04]  /*33230*/  LDL.LU R88, [R1+0x600] ;  /* 0x0006000001587983 */ /* 0x000ee80000300800 */
[----:B------:R0:W-:Y:S01]  /*33240*/  @!P6 STG.E.U8 desc[UR8][R82.64+0x39], R33 ;  /* 0x000039215200e986 */ /* 0x0001e2000c101108 */
[----:B------:R-:W-:-:S03]  /*33250*/  LOP3.LUT P3, RZ, R28, 0x10, RZ, 0xc0, !PT ;  /* 0x000000101cff7812 */ /* 0x000fc6000786c0ff */
[----:B------:R-:W4:Y:S01]  /*33260*/  LDL.LU R90, [R1+0x604] ;  /* 0x00060400015a7983 */ /* 0x000f220000300800 */
[----:B0-----:R-:W-:-:S03]  /*33270*/  @!P5 IADD3 R82, P1, P4, R8, UR13, R34 ;  /* 0x0000000d0852dc10 */ /* 0x001fc6000fc3e022 */
[----:B------:R-:W4:Y:S01]  /*33280*/  LDL.LU R94, [R1+0x608] ;  /* 0x00060800015e7983 */ /* 0x000f220000300800 */
[----:B------:R-:W-:-:S03]  /*33290*/  @!P5 IADD3.X R83, R27, UR12, R35, P1, P4 ;  /* 0x0000000c1b53dc10 */ /* 0x000fc60008fe8423 */
[----:B------:R-:W4:Y:S01]  /*332a0*/  LDL.LU R95, [R1+0x60c] ;  /* 0x00060c00015f7983 */ /* 0x000f220000300800 */
[----:B------:R-:W-:-:S04]  /*332b0*/  ISETP.GE.AND P5, PT, R5, 0x1, PT ;  /* 0x000000010500780c */ /* 0x000fc80003fa6270 */
[----:B------:R-:W-:Y:S02]  /*332c0*/  ISETP.LT.OR P1, PT, R26, 0x41, !P5 ;  /* 0x000000411a00780c */ /* 0x000fe40006f21670 */
[----:B------:R-:W-:-:S11]  /*332d0*/  PRMT R33, RZ, 0x7610, R33 ;  /* 0x00007610ff217816 */ /* 0x000fd60000000021 */
[----:B------:R-:W2:Y:S01]  /*332e0*/  @!P1 LDG.E.U8 R33, desc[UR8][R10.64+0x40] ;  /* 0x000040080a219981 */ /* 0x000ea2000c1e1100 */
[----:B------:R-:W0:Y:S02]  /*332f0*/  @!P1 LDC.64 R34, c[0x0][0x5c0] ;  /* 0x00017000ff229b82 */ /* 0x000e240000000a00 */
        /* <DEDUP_REMOVED lines=10> */
[----:B0-----:R-:W-:-:S11]  /*333a0*/  PRMT R33, RZ, 0x7610, R33 ;  /* 0x00007610ff217816 */ /* 0x001fd60000000021 */
[----:B------:R-:W0:Y:S01]  /*333b0*/  @!P1 LDC.64 R34, c[0x0][0x5c0] ;  /* 0x00017000ff229b82 */ /* 0x000e220000000a00 */
[----:B------:R-:W2:Y:S01]  /*333c0*/  @!P1 LDG.E.U8 R33, desc[UR8][R10.64+0x41] ;  /* 0x000041080a219981 */ /* 0x000ea2000c1e1100 */
[----:B------:R-:W-:Y:S02]  /*333d0*/  ISETP.LT.OR P6, PT, R26, 0x41, !P3 ;  /* 0x000000411a00780c */ /* 0x000fe40005fc1670 */
        /* <DEDUP_REMOVED lines=8> */
[----:B------:R0:W-:Y:S02]  /*33460*/  @!P1 STG.E.U8 desc[UR8][R34.64+0x41], R33 ;  /* 0x0000412122009986 */ /* 0x0001e4000c101108 */
[----:B0-----:R-:W-:-:S06]  /*33470*/  PRMT R33, RZ, 0x7610, R33 ;  /* 0x00007610ff217816 */ /* 0x001fcc0000000021 */
[----:B------:R-:W2:Y:S01]  /*33480*/  @!P6 LDG.E.U8 R33, desc[UR8][R12.64+0x40] ;  /* 0x000040080c21e981 */ /* 0x000ea2000c1e1100 */
[----:B------:R-:W-:-:S04]  /*33490*/  LOP3.LUT R28, R28, 0xfffffff7, RZ, 0xc0, !PT ;  /* 0xfffffff71c1c7812 */ /* 0x000fc800078ec0ff */
[----:B------:R-:W-:Y:S02]  /*334a0*/  @P0 LOP3.LUT R28, R28, 0x8, RZ, 0xfc, !PT ;  /* 0x000000081c1c0812 */ /* 0x000fe400078efcff */
[----:B------:R-:W-:-:S13]  /*334b0*/  ISETP.LT.OR P0, PT, R26, 0x61, !P3 ;  /* 0x000000611a00780c */ /* 0x000fda0005f01670 */
[----:B------:R-:W0:Y:S02]  /*334c0*/  @!P0 LDC.64 R34, c[0x0][0x5c0] ;  /* 0x00017000ff228b82 */ /* 0x000e240000000a00 */
[----:B0-----:R-:W-:-:S04]  /*334d0*/  @!P0 IADD3 R86, P1, P4, R8, UR11, R34 ;  /* 0x0000000b08568c10 */ /* 0x001fc8000fc3e022 */
[----:B------:R-:W-:Y:S02]  /*334e0*/  @!P0 IADD3.X R87, R27, UR10, R35, P1, P4 ;  /* 0x0000000a1b578c10 */ /* 0x000fe40008fe8423 */
[----:B------:R-:W-:-:S13]  /*334f0*/  ISETP.LT.OR P0, PT, R26, 0x62, !P3 ;  /* 0x000000621a00780c */ /* 0x000fda0005f01670 */
[----:B------:R-:W0:Y:S01]  /*33500*/  @!P0 LDC.64 R34, c[0x0][0x5c0] ;  /* 0x00017000ff228b82 */ /* 0x000e220000000a00 */
        /* <DEDUP_REMOVED lines=8> */
[----:B-1----:R-:W-:-:S11]  /*33590*/  PRMT R33, RZ, 0x7610, R33 ;  /* 0x00007610ff217816 */ /* 0x002fd60000000021 */
[----:B------:R-:W2:Y:S01]  /*335a0*/  @!P6 LDG.E.U8 R33, desc[UR8][R12.64+0x41] ;  /* 0x000041080c21e981 */ /* 0x000ea2000c1e1100 */
[----:B0-----:R-:W-:-:S04]  /*335b0*/  @!P0 IADD3 R88, P1, P4, R8, UR11, R34 ;  /* 0x0000000b08588c10 */ /* 0x001fc8000fc3e022 */
[----:B------:R-:W-:Y:S02]  /*335c0*/  @!P0 IADD3.X R89, R27, UR10, R35, P1, P4 ;  /* 0x0000000a1b598c10 */ /* 0x000fe40008fe8423 */
        /* <DEDUP_REMOVED lines=10> */
[----:B----4-:R-:W-:Y:S01]  /*33670*/  FFMA R33, R90, UR60, R33 ;  /* 0x0000003c5a217c23 */ /* 0x010fe20008000021 */
[----:B0-----:R-:W-:-:S04]  /*33680*/  @!P0 IADD3 R90, P1, P4, R8, UR11, R34 ;  /* 0x0000000b085a8c10 */ /* 0x001fc8000fc3e022 */
[----:B------:R-:W-:Y:S02]  /*33690*/  @!P0 IADD3.X R91, R27, UR10, R35, P1, P4 ;  /* 0x0000000a1b5b8c10 */ /* 0x000fe40008fe8423 */
[----:B------:R-:W-:Y:S02]  /*336a0*/  ISETP.LT.OR P1, PT, R26, 0x49, !P5 ;  /* 0x000000491a00780c */ /* 0x000fe40006f21670 */
[----:B------:R-:W-:-:S05]  /*336b0*/  F2FP.SATFINITE.E4M3.F32.PACK_AB_MERGE_C R33, RZ, R33, RZ ;  /* 0x00000021ff21723e */ /* 0x000fca00048070ff */
[----:B------:R0:W-:Y:S06]  /*336c0*/  @!P6 STG.E.U8 desc[UR8][R56.64+0x41], R33 ;  /* 0x000041213800e986 */ /* 0x0001ec000c101108 */
[----:B------:R-:W1:Y:S01]  /*336d0*/  @!P1 LDC.64 R34, c[0x0][0x5c0] ;  /* 0x00017000ff229b82 */ /* 0x000e620000000a00 */
[----:B0-----:R-:W-:-:S06]  /*336e0*/  PRMT R33, RZ, 0x7610, R33 ;  /* 0x00007610ff217816 */ /* 0x001fcc0000000021 */
[----:B------:R-:W2:Y:S01]  /*336f0*/  @!P1 LDG.E.U8 R33, desc[UR8][R10.64+0x48] ;  /* 0x000048080a219981 */ /* 0x000ea2000c1e1100 */
[----:B-1----:R-:W-:-:S05]  /*33700*/  @!P1 IADD3 R34, P4, R8, R34, RZ ;  /* 0x0000002208229210 */ /* 0x002fca0007f9e0ff */
[----:B------:R-:W-:Y:S01]  /*33710*/  @!P1 IMAD.X R35, R27, 0x1, R35, P4 ;  /* 0x000000011b239824 */ /* 0x000fe200020e0623 */
[----:B--2---:R-:W-:-:S04]  /*33720*/  LOP3.LUT R33, R33, 0xff, RZ, 0xc0, !PT ;  /* 0x000000ff21217812 */ /* 0x004fc800078ec0ff */
[----:B------:R-:W-:-:S05]  /*33730*/  F2FP.F16.E4M3.UNPACK_B R33, R33 ;  /* 0x00000021ff21723e */ /* 0x000fca00020006ff */
[----:B------:R-:W-:-:S05]  /*33740*/  HADD2.F32 R33, -RZ, R33.H0_H0 ;  /* 0x20000021ff217230 */ /* 0x000fca0000004100 */
[----:B------:R-:W-:-:S04]  /*33750*/  FMUL R33, R33, UR61 ;  /* 0x0000003d21217c20 */ /* 0x000fc80008400000 */
[----:B------:R-:W-:Y:S01]  /*33760*/  FFMA R33, R94, UR60, R33 ;  /* 0x0000003c5e217c23 */ /* 0x000fe20008000021 */
[----:B------:R-:W-:Y:S01]  /*33770*/  LOP3.LUT P6, RZ, R0, 0x400, RZ, 0xc0, !PT ;  /* 0x0000040000ff7812 */ /* 0x000fe200078cc0ff */
[----:B------:R-:W2:Y:S03]  /*33780*/  LDL.LU R94, [R1+0x610] ;  /* 0x00061000015e7983 */ /* 0x000ea60000300800 */
[----:B------:R-:W-:-:S05]  /*33790*/  F2FP.SATFINITE.E4M3.F32.PACK_AB_MERGE_C R33, RZ, R33, RZ ;  /* 0x00000021ff21723e */ /* 0x000fca00048070ff */
[----:B------:R0:W-:Y:S01]  /*337a0*/  @!P1 STG.E.U8 desc[UR8][R34.64+0x48], R33 ;  /* 0x0000482122009986 */ /* 0x0001e2000c101108 */
[----:B------:R-:W-:Y:S02]  /*337b0*/  ISETP.LT.OR P1, PT, R26, 0x4a, !P5 ;  /* 0x0000004a1a00780c */ /* 0x000fe40006f21670 */
[----:B0-----:R-:W-:-:S11]  /*337c0*/  PRMT R33, RZ, 0x7610, R33 ;  /* 0x00007610ff217816 */ /* 0x001fd60000000021 */
[----:B------:R-:W0:Y:S01]  /*337d0*/  @!P1 LDC.64 R34, c[0x0][0x5c0] ;  /* 0x00017000ff229b82 */ /* 0x000e220000000a00 */
[----:B------:R-:W3:Y:S01]  /*337e0*/  @!P1 LDG.E.U8 R33, desc[UR8][R10.64+0x49] ;  /* 0x000049080a219981 */ /* 0x000ee2000c1e1100 */
[----:B0-----:R-:W-:-:S05]  /*337f0*/  @!P1 IADD3 R34, P4, R8, R34, RZ ;  /* 0x0000002208229210 */ /* 0x001fca0007f9e0ff */
[----:B------:R-:W-:Y:S01]  /*33800*/  @!P1 IMAD.X R35, R27, 0x1, R35, P4 ;  /* 0x000000011b239824 */ /* 0x000fe200020e0623 */
        /* <DEDUP_REMOVED lines=8> */
[----:B------:R0:W-:Y:S02]  /*33890*/  @!P1 STG.E.U8 desc[UR8][R34.64+0x49], R33 ;  /* 0x0000492122009986 */ /* 0x0001e4000c101108 */
[----:B0-----:R-:W-:-:S06]  /*338a0*/  PRMT R33, RZ, 0x7610, R33 ;  /* 0x00007610ff217816 */ /* 0x001fcc0000000021 */
[----:B------:R-:W4:Y:S01]  /*338b0*/  @!P6 LDG.E.U8 R33, desc[UR8][R12.64+0x48] ;  /* 0x000048080c21e981 */ /* 0x000f22000c1e1100 */
[----:B------:R-:W-:Y:S02]  /*338c0*/  @P3 LOP3.LUT R28, R28, 0x4, RZ, 0xfc, !PT ;  /* 0x000000041c1c3812 */ /* 0x000fe400078efcff */
[----:B------:R-:W-:Y:S02]  /*338d0*/  LOP3.LUT P3, RZ, R0, 0x80, RZ, 0xc0, !PT ;  /* 0x0000008000ff7812 */ /* 0x000fe4000786c0ff */
[----:B----4-:R-:W-:-:S04]  /*338e0*/  LOP3.LUT R33, R33, 0xff, RZ, 0xc0, !PT ;  /* 0x000000ff21217812 */ /* 0x010fc800078ec0ff */
[----:B------:R-:W-:-:S05]  /*338f0*/  F2FP.F16.E4M3.UNPACK_B R33, R33 ;  /* 0x00000021ff21723e */ /* 0x000fca00020006ff */
[----:B------:R-:W-:-:S05]  /*33900*/  HADD2.F32 R33, -RZ, R33.H0_H0 ;  /* 0x20000021ff217230 */ /* 0x000fca0000004100 */
[----:B------:R-:W-:-:S04]  /*33910*/  FMUL R33, R33, UR61 ;  /* 0x0000003d21217c20 */ /* 0x000fc80008400000 */
[----:B--2---:R-:W-:Y:S01]  /*33920*/  FFMA R33, R94, UR60, R33 ;  /* 0x0000003c5e217c23 */ /* 0x004fe20008000021 */
[----:B------:R-:W-:Y:S01]  /*33930*/  ISETP.LT.OR P0, PT, R26, 0x61, !P2 ;  /* 0x000000611a00780c */ /* 0x000fe20005701670 */
[----:B------:R-:W2:Y:S03]  /*33940*/  LDL.LU R94, [R1+0x618] ;  /* 0x00061800015e7983 */ /* 0x000ea60000300800 */
[----:B------:R-:W-:Y:S01]  /*33950*/  F2FP.SATFINITE.E4M3.F32.PACK_AB_MERGE_C R33, RZ, R33, RZ ;  /* 0x00000021ff21723e */ /* 0x000fe200048070ff */
[----:B------:R-:W4:Y:S04]  /*33960*/  LDL.LU R96, [R1+0x61c] ;  /* 0x00061c0001607983 */ /* 0x000f280000300800 */
[----:B------:R0:W-:Y:S01]  /*33970*/  @!P6 STG.E.U8 desc[UR8][R60.64+0x48], R33 ;  /* 0x000048213c00e986 */ /* 0x0001e2000c101108 */
[----:B------:R-:W-:-:S03]  /*33980*/  LOP3.LUT R0, R0, 0xfffff7ff, RZ, 0xc0, !PT ;  /* 0xfffff7ff00007812 */ /* 0x000fc600078ec0ff */
[----:B------:R-:W1:Y:S01]  /*33990*/  @!P0 LDC.64 R34, c[0x0][0x5c0] ;  /* 0x00017000ff228b82 */ /* 0x000e620000000a00 */
[----:B------:R-:W4:Y:S01]  /*339a0*/  LDL.LU R97, [R1+0x620] ;  /* 0x0006200001617983 */ /* 0x000f220000300800 */
[----:B0-----:R-:W-:-:S06]  /*339b0*/  PRMT R33, RZ, 0x7610, R33 ;  /* 0x00007610ff217816 */ /* 0x001fcc0000000021 */
[----:B------:R-:W3:Y:S01]  /*339c0*/  @!P3 LDG.E.U8 R33, desc[UR8][R12.64+0x49] ;  /* 0x000049080c21b981 */ /* 0x000ee2000c1e1100 */
[----:B------:R-:W-:-:S04]  /*339d0*/  @P0 LOP3.LUT R0, R0, 0x800, RZ, 0xfc, !PT ;  /* 0x0000080000000812 */ /* 0x000fc800078efcff */
[----:B------:R-:W-:Y:S02]  /*339e0*/  LOP3.LUT P5, RZ, R0, 0x200, RZ, 0xc0, !PT ;  /* 0x0000020000ff7812 */ /* 0x000fe400078ac0ff */
[----:B-1----:R-:W-:-:S04]  /*339f0*/  @!P0 IADD3 R56, P1, P4, R8, UR15, R34 ;  /* 0x0000000f08388c10 */ /* 0x002fc8000fc3e022 */
[----:B------:R-:W-:Y:S02]  /*33a00*/  @!P0 IADD3.X R57, R27, UR14, R35, P1, P4 ;  /* 0x0000000e1b398c10 */ /* 0x000fe40008fe8423 */
        /* <DEDUP_REMOVED lines=9> */
[----:B------:R-:W-:-:S13]  /*33aa0*/  ISETP.LT.OR P0, PT, R26, 0x62, !P2 ;  /* 0x000000621a00780c */ /* 0x000fda0005701670 */
[----:B------:R-:W0:Y:S01]  /*33ab0*/  @!P0 LDC.64 R34, c[0x0][0x5c0] ;  /* 0x00017000ff228b82 */ /* 0x000e220000000a00 */
[----:B------:R-:W-:Y:S02]  /*33ac0*/  ISETP.LT.OR P6, PT, R26, 0x69, !P2 ;  /* 0x000000691a00780c */ /* 0x000fe400057c1670 */
[----:B0-----:R-:W-:-:S04]  /*33ad0*/  @!P0 IADD3 R58, P1, P4, R8, UR15, R34 ;  /* 0x0000000f083a8c10 */ /* 0x001fc8000fc3e022 */
[----:B------:R-:W-:-:S07]  /*33ae0*/  @!P0 IADD3.X R59, R27, UR14, R35, P1, P4 ;  /* 0x0000000e1b3b8c10 */ /* 0x000fce0008fe8423 */
[----:B------:R-:W0:Y:S01]  /*33af0*/  @!P6 LDC.64 R34, c[0x0][0x5c0] ;  /* 0x00017000ff22eb82 */ /* 0x000e220000000a00 */
[----:B------:R-:W-:-:S04]  /*33b00*/  LOP3.LUT R0, R0, 0xfffffeff, RZ, 0xc0, !PT ;  /* 0xfffffeff00007812 */ /* 0x000fc800078ec0ff */
[----:B------:R-:W-:Y:S02]  /*33b10*/  @P0 LOP3.LUT R0, R0, 0x100, RZ, 0xfc, !PT ;  /* 0x0000010000000812 */ /* 0x000fe400078efcff */
[----:B0-----:R-:W-:-:S04]  /*33b20*/  @!P6 IADD3 R60, P1, P4, R8, UR15, R34 ;  /* 0x0000000f083cec10 */ /* 0x001fc8000fc3e022 */
[----:B------:R-:W-:Y:S02]  /*33b30*/  @!P6 IADD3.X R61, R27, UR14, R35, P1, P4 ;  /* 0x0000000e1b3dec10 */ /* 0x000fe40008fe8423 */
[----:B------:R-:W-:Y:S02]  /*33b40*/  LOP3.LUT P6, RZ, R0, 0x10, RZ, 0xc0, !PT ;  /* 0x0000001000ff7812 */ /* 0x000fe400078cc0ff */
[----:B------:R-:W-:Y:S02]  /*33b50*/  ISETP.LT.OR P3, PT, R26, 0x6a, !P2 ;  /* 0x0000006a1a00780c */ /* 0x000fe40005761670 */
[----:B---3--:R-:W-:-:S11]  /*33b60*/  LOP3.LUT R33, R33, 0xff, RZ, 0xc0, !PT ;  /* 0x000000ff21217812 */ /* 0x008fd600078ec0ff */
[----:B------:R-:W0:Y:S01]  /*33b70*/  @!P3 LDC.64 R34, c[0x0][0x5c0] ;  /* 0x00017000ff22bb82 */ /* 0x000e220000000a00 */
[----:B------:R-:W-:-:S05]  /*33b80*/  F2FP.F16.E4M3.UNPACK_B R33, R33 ;  /* 0x00000021ff21723e */ /* 0x000fca00020006ff */
[----:B------:R-:W-:-:S05]  /*33b90*/  HADD2.F32 R33, -RZ, R33.H0_H0 ;  /* 0x20000021ff217230 */ /* 0x000fca0000004100 */
[----:B------:R-:W-:-:S04]  /*33ba0*/  FMUL R33, R33, UR61 ;  /* 0x0000003d21217c20 */ /* 0x000fc80008400000 */
[----:B--2---:R-:W-:-:S05]  /*33bb0*/  FFMA R33, R94, UR60, R33 ;  /* 0x0000003c5e217c23 */ /* 0x004fca0008000021 */
[----:B------:R-:W-:-:S05]  /*33bc0*/  F2FP.SATFINITE.E4M3.F32.PACK_AB_MERGE_C R33, RZ, R33, RZ ;  /* 0x00000021ff21723e */ /* 0x000fca00048070ff */
[----:B------:R1:W-:Y:S02]  /*33bd0*/  @!P5 STG.E.U8 desc[UR8][R42.64+0x40], R33 ;  /* 0x000040212a00d986 */ /* 0x0003e4000c101108 */
[----:B-1----:R-:W-:-:S06]  /*33be0*/  PRMT R33, RZ, 0x7610, R33 ;  /* 0x00007610ff217816 */ /* 0x002fcc0000000021 */
[----:B------:R-:W2:Y:S01]  /*33bf0*/  @!P6 LDG.E.U8 R33, desc[UR8][R14.64+0x41] ;  /* 0x000041080e21e981 */ /* 0x000ea2000c1e1100 */
[C---:B------:R-:W-:Y:S02]  /*33c00*/  LOP3.LUT P0, RZ, R28.reuse, 0x8, RZ, 0xc0, !PT ;  /* 0x000000081cff7812 */ /* 0x040fe4000780c0ff */
[----:B------:R-:W-:-:S04]  /*33c10*/  LOP3.LUT R28, R28, 0xfffffffd, RZ, 0xc0, !PT ;  /* 0xfffffffd1c1c7812 */ /* 0x000fc800078ec0ff */
[----:B------:R-:W-:Y:S02]  /*33c20*/  @P2 LOP3.LUT R28, R28, 0x2, RZ, 0xfc, !PT ;  /* 0x000000021c1c2812 */ /* 0x000fe400078efcff */
        /* <DEDUP_REMOVED lines=28> */
[----:B------:R-:W-:-:S02]  /*33df0*/  ISETP.LT.OR P0, PT, R26, 0x69, !P0 ;  /* 0x000000691a00780c */ /* 0x000fc40004701670 */
[----:B------:R-:W-:Y:S01]  /*33e00*/  LOP3.LUT R0, R0, 0xbfffffff, RZ, 0xc0, !PT ;  /* 0xbfffffff00007812 */ /* 0x000fe200078ec0ff */
[----:B------:R-:W4:Y:S01]  /*33e10*/  LDL.LU R103, [R1+0x62c] ;  /* 0x00062c0001677983 */ /* 0x000f220000300800 */
[----:B------:R-:W-:-:S03]  /*33e20*/  LOP3.LUT P3, RZ, R28, 0x4, RZ, 0xc0, !PT ;  /* 0x000000041cff7812 */ /* 0x000fc6000786c0ff */
[----:B------:R-:W4:Y:S01]  /*33e30*/  LDL.LU R102, [R1+0x630] ;  /* 0x0006300001667983 */ /* 0x000f220000300800 */
[----:B-1----:R-:W-:-:S03]  /*33e40*/  IMAD.U32 R33, RZ, RZ, UR10 ;  /* 0x0000000aff217e24 */ /* 0x002fc6000f8e00ff */
[----:B------:R-:W4:Y:S02]  /*33e50*/  LDL.LU R105, [R1+0x634] ;  /* 0x0006340001697983 */ /* 0x000f240000300800 */
[----:B------:R-:W-:Y:S02]  /*33e60*/  @!P4 IADD3.X R33, R33, UR14, R27, P1, P5 ;  /* 0x0000000e2121cc10 */ /* 0x000fe40008fea41b */
[----:B------:R-:W4:Y:S01]  /*33e70*/  LDL.LU R104, [R1+0x638] ;  /* 0x0006380001687983 */ /* 0x000f220000300800 */
[----:B0-----:R-:W-:Y:S02]  /*33e80*/  @!P4 IADD3 R34, P1, R36, R34, RZ ;  /* 0x000000222422c210 */ /* 0x001fe40007f3e0ff */
[----:B------:R-:W-:Y:S01]  /*33e90*/  @P0 LOP3.LUT R0, R0, 0x40000000, RZ, 0xfc, !PT ;  /* 0x4000000000000812 */ /* 0x000fe200078efcff */
[----:B------:R-:W4:Y:S02]  /*33ea0*/  LDL.LU R109, [R1+0x63c] ;  /* 0x00063c00016d7983 */ /* 0x000f240000300800 */
[----:B------:R-:W-:Y:S01]  /*33eb0*/  @!P4 IMAD.X R35, R33, 0x1, R35, P1 ;  /* 0x000000012123c824 */ /* 0x000fe200008e0623 */
[----:B------:R-:W-:Y:S01]  /*33ec0*/  PRMT R33, RZ, 0x7610, R33 ;  /* 0x00007610ff217816 */ /* 0x000fe20000000021 */
[----:B------:R-:W-:Y:S01]  /*33ed0*/  IMAD.U32 R36, RZ, RZ, UR11 ;  /* 0x0000000bff247e24 */ /* 0x000fe2000f8e00ff */
[----:B------:R-:W-:Y:S01]  /*33ee0*/  LOP3.LUT R29, R29, 0xffffffbf, RZ, 0xc0, !PT ;  /* 0xffffffbf1d1d7812 */ /* 0x000fe200078ec0ff */
[----:B------:R-:W4:Y:S04]  /*33ef0*/  LDL.LU R108, [R1+0x640] ;  /* 0x00064000016c7983 */ /* 0x000f280000300800 */
[----:B------:R-:W2:Y:S01]  /*33f00*/  @!P4 LDG.E.U8 R33, desc[UR8][R16.64+0x40] ;  /* 0x000040081021c981 */ /* 0x000ea2000c1e1100 */
[----:B------:R-:W-:-:S03]  /*33f10*/  ISETP.LT.OR P1, PT, R26, 0x42, !P2 ;  /* 0x000000421a00780c */ /* 0x000fc60005721670 */
[----:B------:R-:W4:Y:S04]  /*33f20*/  LDL.LU R111, [R1+0x644] ;  /* 0x00064400016f7983 */ /* 0x000f280000300800 */
[----:B------:R-:W4:Y:S01]  /*33f30*/  LDL.LU R110, [R1+0x648] ;  /* 0x00064800016e7983 */ /* 0x000f220000300800 */
[----:B------:R-:W-:-:S03]  /*33f40*/  LOP3.LUT R2, R2, 0x7fffffff, RZ, 0xc0, !PT ;  /* 0x7fffffff02027812 */ /* 0x000fc600078ec0ff */
[----:B------:R-:W4:Y:S02]  /*33f50*/  LDL.LU R113, [R1+0x64c] ;  /* 0x00064c0001717983 */ /* 0x000f240000300800 */
[----:B------:R-:W-:Y:S02]  /*33f60*/  @!P1 IADD3 R38, P5, P6, R36, UR15, R8 ;  /* 0x0000000f24269c10 */ /* 0x000fe4000febe008 */
[----:B------:R-:W4:Y:S01]  /*33f70*/  LDL.LU R112, [R1+0x650] ;  /* 0x0006500001707983 */ /* 0x000f220000300800 */
        /* <DEDUP_REMOVED lines=14> */
[----:B------:R-:W2:Y:S01]  /*34060*/  @!P1 LDG.E.U8 R33, desc[UR8][R16.64+0x41] ;  /* 0x0000410810219981 */ /* 0x000ea2000c1e1100 */
[----:B-1----:R-:W-:-:S04]  /*34070*/  @!P0 IADD3 R98, P5, P6, R8, UR13, R34 ;  /* 0x0000000d08628c10 */ /* 0x002fc8000febe022 */
[----:B------:R-:W-:Y:S02]  /*34080*/  @!P0 IADD3.X R99, R27, UR12, R35, P5, P6 ;  /* 0x0000000c1b638c10 */ /* 0x000fe4000afec423 */
[----:B------:R-:W-:Y:S02]  /*34090*/  LOP3.LUT P6, RZ, R0, 0x1000, RZ, 0xc0, !PT ;  /* 0x0000100000ff7812 */ /* 0x000fe400078cc0ff */
        /* <DEDUP_REMOVED lines=9> */
[----:B------:R-:W-:Y:S02]  /*34130*/  LOP3.LUT P0, RZ, R0, 0x1, RZ, 0xc0, !PT ;  /* 0x0000000100ff7812 */ /* 0x000fe4000780c0ff */
        /* <DEDUP_REMOVED lines=15> */
[----:B------:R1:W-:Y:S02]  /*34230*/  @!P6 STG.E.U8 desc[UR8][R50.64+0x48], R33 ;  /* 0x000048213200e986 */ /* 0x0003e4000c101108 */
[----:B-1----:R-:W-:-:S06]  /*34240*/  PRMT R33, RZ, 0x7610, R33 ;  /* 0x00007610ff217816 */ /* 0x002fcc0000000021 */
[----:B------:R-:W2:Y:S01]  /*34250*/  @!P0 LDG.E.U8 R33, desc[UR8][R14.64+0x49] ;  /* 0x000049080e218981 */ /* 0x000ea2000c1e1100 */
[----:B0-----:R-:W-:-:S04]  /*34260*/  @!P5 IADD3 R100, P1, P4, R8, UR11, R34 ;  /* 0x0000000b0864dc10 */ /* 0x001fc8000fc3e022 */
        /* <DEDUP_REMOVED lines=16> */
[----:B-1----:R-:W-:-:S05]  /*34370*/  IMAD.U32 R33, RZ, RZ, UR10 ;  /* 0x0000000aff217e24 */ /* 0x002fca000f8e00ff */
[----:B------:R-:W-:Y:S02]  /*34380*/  @!P4 IADD3.X R33, R33, UR14, R27, P1, P5 ;  /* 0x0000000e2121cc10 */ /* 0x000fe40008fea41b */
[----:B0-----:R-:W-:-:S05]  /*34390*/  @!P4 IADD3 R34, P1, R36, R34, RZ ;  /* 0x000000222422c210 */ /* 0x001fca0007f3e0ff */
[----:B------:R-:W-:Y:S01]  /*343a0*/  @!P4 IMAD.X R35, R33, 0x1, R35, P1 ;  /* 0x000000012123c824 */ /* 0x000fe200008e0623 */
[----:B------:R-:W-:-:S06]  /*343b0*/  PRMT R33, RZ, 0x7610, R33 ;  /* 0x00007610ff217816 */ /* 0x000fcc0000000021 */
[----:B------:R-:W2:Y:S01]  /*343c0*/  @!P4 LDG.E.U8 R33, desc[UR8][R16.64+0x48] ;  /* 0x000048081021c981 */ /* 0x000ea2000c1e1100 */
[----:B------:R-:W-:Y:S01]  /*343d0*/  ISETP.LT.OR P1, PT, R26, 0x4a, !P2 ;  /* 0x0000004a1a00780c */ /* 0x000fe20005721670 */
[----:B------:R-:W-:-:S12]  /*343e0*/  IMAD.U32 R36, RZ, RZ, UR11 ;  /* 0x0000000bff247e24 */ /* 0x000fd8000f8e00ff */
[----:B------:R-:W-:Y:S02]  /*343f0*/  @!P1 IADD3 R38, P5, P6, R36, UR15, R8 ;  /* 0x0000000f24269c10 */ /* 0x000fe4000febe008 */
        /* <DEDUP_REMOVED lines=13> */
[----:B------:R-:W2:Y:S01]  /*344d0*/  @!P1 LDG.E.U8 R33, desc[UR8][R16.64+0x49] ;  /* 0x0000490810219981 */ /* 0x000ea2000c1e1100 */
        /* <DEDUP_REMOVED lines=10> */
[----:B------:R-:W-:-:S13]  /*34580*/  ISETP.LT.OR P2, PT, R26, 0x79, !P3 ;  /* 0x000000791a00780c */ /* 0x000fda0005f41670 */
[----:B------:R-:W0:Y:S02]  /*34590*/  @!P2 LDC.64 R34, c[0x0][0x5c0] ;  /* 0x00017000ff22ab82 */ /* 0x000e240000000a00 */
[----:B0-----:R-:W-:-:S04]  /*345a0*/  @!P2 IADD3 R102, P5, P6, R8, UR11, R34 ;  /* 0x0000000b0866ac10 */ /* 0x001fc8000febe022 */
[----:B------:R-:W-:Y:S02]  /*345b0*/  @!P2 IADD3.X R103, R27, UR10, R35, P5, P6 ;  /* 0x0000000a1b67ac10 */ /* 0x000fe4000afec423 */
[----:B------:R-:W-:Y:S02]  /*345c0*/  LOP3.LUT P6, RZ, R0, 0x40, RZ, 0xc0, !PT ;  /* 0x0000004000ff7812 */ /* 0x000fe400078cc0ff */
[----:B------:R-:W-:-:S13]  /*345d0*/  ISETP.LT.OR P5, PT, R26, 0x7a, !P3 ;  /* 0x0000007a1a00780c */ /* 0x000fda0005fa1670 */
        /* <DEDUP_REMOVED lines=8> */
[----:B-1----:R-:W-:-:S06]  /*34660*/  PRMT R33, RZ, 0x7610, R33 ;  /* 0x00007610ff217816 */ /* 0x002fcc0000000021 */
[----:B------:R-:W2:Y:S01]  /*34670*/  @!P6 LDG.E.U8 R33, desc[UR8][R18.64+0x41] ;  /* 0x000041081221e981 */ /* 0x000ea2000c1e1100 */
[----:B------:R-:W-:Y:S02]  /*34680*/  @P2 LOP3.LUT R29, R29, 0x40, RZ, 0xfc, !PT ;  /* 0x000000401d1d2812 */ /* 0x000fe400078efcff */
[----:B------:R-:W-:Y:S02]  /*34690*/  LOP3.LUT R0, R0, 0xfffffffe, RZ, 0xc0, !PT ;  /* 0xfffffffe00007812 */ /* 0x000fe400078ec0ff */
[----:B0-----:R-:W-:Y:S02]  /*346a0*/  @!P5 IADD3 R44, P1, P4, R8, UR11, R34 ;  /* 0x0000000b082cdc10 */ /* 0x001fe4000fc3e022 */
[----:B------:R-:W-:Y:S02]  /*346b0*/  LOP3.LUT P2, RZ, R28, 0x2, RZ, 0xc0, !PT ;  /* 0x000000021cff7812 */ /* 0x000fe4000784c0ff */
[----:B------:R-:W-:Y:S02]  /*346c0*/  @P5 LOP3.LUT R0, R0, 0x1, RZ, 0xfc, !PT ;  /* 0x0000000100005812 */ /* 0x000fe400078efcff */
[----:B------:R-:W-:-:S02]  /*346d0*/  @!P5 IADD3.X R45, R27, UR10, R35, P1, P4 ;  /* 0x0000000a1b2ddc10 */ /* 0x000fc40008fe8423 */
        /* <DEDUP_REMOVED lines=8> */
[----:B------:R-:W-:Y:S02]  /*34760*/  LOP3.LUT R29, R29, 0xffffffdf, RZ, 0xc0, !PT ;  /* 0xffffffdf1d1d7812 */ /* 0x000fe400078ec0ff */
[----:B0-----:R-:W-:-:S04]  /*34770*/  @!P0 IADD3 R106, P1, P4, R8, UR15, R34 ;  /* 0x0000000f086a8c10 */ /* 0x001fc8000fc3e022 */
[----:B------:R-:W-:Y:S02]  /*34780*/  @!P0 IADD3.X R107, R27, UR14, R35, P1, P4 ;  /* 0x0000000e1b6b8c10 */ /* 0x000fe40008fe8423 */
[----:B------:R-:W-:-:S04]  /*34790*/  ISETP.GE.AND P0, PT, R5, 0x109, PT ;  /* 0x000001090500780c */ /* 0x000fc80003f06270 */
[----:B------:R-:W-:Y:S01]  /*347a0*/  ISETP.LT.OR P4, PT, R26, 0x41, !P0 ;  /* 0x000000411a00780c */ /* 0x000fe20004781670 */
[----:B------:R-:W-:Y:S01]  /*347b0*/  IMAD.U32 R34, RZ, RZ, UR11 ;  /* 0x0000000bff227e24 */ /* 0x000fe2000f8e00ff */
[----:B------:R-:W-:-:S11]  /*347c0*/  @P5 LOP3.LUT R29, R29, 0x20, RZ, 0xfc, !PT ;  /* 0x000000201d1d5812 */ /* 0x000fd600078efcff */
[----:B------:R-:W-:Y:S02]  /*347d0*/  @!P4 IADD3 R36, P1, P5, R34, UR13, R8 ;  /* 0x0000000d2224cc10 */ /* 0x000fe4000fd3e008 */
        /* <DEDUP_REMOVED lines=31> */
[----:B------:R-:W-:-:S13]  /*349d0*/  ISETP.LT.OR P0, PT, R26, 0x79, !P2 ;  /* 0x000000791a00780c */ /* 0x000fda0005701670 */
[----:B------:R-:W0:Y:S01]  /*349e0*/  @!P0 LDC.64 R34, c[0x0][0x5c0] ;  /* 0x00017000ff228b82 */ /* 0x000e220000000a00 */
[----:B------:R-:W-:-:S04]  /*349f0*/  LOP3.LUT R0, R0, 0xffffdfff, RZ, 0xc0, !PT ;  /* 0xffffdfff00007812 */ /* 0x000fc800078ec0ff */
[----:B------:R-:W-:Y:S02]  /*34a00*/  @P0 LOP3.LUT R0, R0, 0x2000, RZ, 0xfc, !PT ;  /* 0x0000200000000812 */ /* 0x000fe400078efcff */
[----:B0-----:R-:W-:-:S04]  /*34a10*/  @!P0 IADD3 R108, P5, P6, R8, UR15, R34 ;  /* 0x0000000f086c8c10 */ /* 0x001fc8000febe022 */
        /* <DEDUP_REMOVED lines=12> */
[----:B------:R-:W0:Y:S01]  /*34ae0*/  @!P0 LDC.64 R34, c[0x0][0x5c0] ;  /* 0x00017000ff228b82 */ /* 0x000e220000000a00 */
[----:B------:R-:W-:Y:S02]  /*34af0*/  LOP3.LUT P5, RZ, R0, 0x2, RZ, 0xc0, !PT ;  /* 0x0000000200ff7812 */ /* 0x000fe400078ac0ff */
[----:B------:R-:W-:Y:S02]  /*34b00*/  @P2 LOP3.LUT R2, R2, 0x80000000, RZ, 0xfc, !PT ;  /* 0x8000000002022812 */ /* 0x000fe400078efcff */
[----:B------:R-:W-:Y:S02]  /*34b10*/  LOP3.LUT R0, R0, 0xffffffbf, RZ, 0xc0, !PT ;  /* 0xffffffbf00007812 */ /* 0x000fe400078ec0ff */
[----:B------:R-:W-:Y:S02]  /*34b20*/  ISETP.GE.AND P2, PT, R5, 0x101, PT ;  /* 0x000001010500780c */ /* 0x000fe40003f46270 */
        /* <DEDUP_REMOVED lines=11> */
[----:B------:R-:W-:Y:S01]  /*34be0*/  FFMA R33, R110, UR60, R33 ;  /* 0x0000003c6e217c23 */ /* 0x000fe20008000021 */
[----:B0-----:R-:W-:-:S04]  /*34bf0*/  @!P0 IADD3 R110, P1, P4, R8, UR13, R34 ;  /* 0x0000000d086e8c10 */ /* 0x001fc8000fc3e022 */
[----:B------:R-:W-:Y:S02]  /*34c00*/  @!P0 IADD3.X R111, R27, UR12, R35, P1, P4 ;  /* 0x0000000c1b6f8c10 */ /* 0x000fe40008fe8423 */
[----:B------:R-:W-:Y:S02]  /*34c10*/  LOP3.LUT P0, RZ, R28, 0x1, RZ, 0xc0, !PT ;  /* 0x000000011cff7812 */ /* 0x000fe4000780c0ff */
[----:B------:R-:W-:Y:S02]  /*34c20*/  F2FP.SATFINITE.E4M3.F32.PACK_AB_MERGE_C R33, RZ, R33, RZ ;  /* 0x00000021ff21723e */ /* 0x000fe400048070ff */
[----:B------:R-:W-:-:S03]  /*34c30*/  PRMT R28, RZ, 0x7610, R28 ;  /* 0x00007610ff1c7816 */ /* 0x000fc6000000001c */
[----:B------:R0:W-:Y:S04]  /*34c40*/  @!P6 STG.E.U8 desc[UR8][R64.64+0x48], R33 ;  /* 0x000048214000e986 */ /* 0x0001e8000c101108 */
[----:B------:R-:W2:Y:S01]  /*34c50*/  @!P5 LDG.E.U8 R28, desc[UR8][R18.64+0x49] ;  /* 0x00004908121cd981 */ /* 0x000ea2000c1e1100 */
[----:B------:R-:W-:-:S13]  /*34c60*/  ISETP.LT.OR P6, PT, R26, 0x72, !P2 ;  /* 0x000000721a00780c */ /* 0x000fda00057c1670 */
[----:B------:R-:W0:Y:S01]  /*34c70*/  @!P6 LDC.64 R34, c[0x0][0x5c0] ;  /* 0x00017000ff22eb82 */ /* 0x000e220000000a00 */
[----:B------:R-:W-:-:S04]  /*34c80*/  LOP3.LUT R0, R0, 0xffffbfff, RZ, 0xc0, !PT ;  /* 0xffffbfff00007812 */ /* 0x000fc800078ec0ff */
[----:B------:R-:W-:Y:S02]  /*34c90*/  @P6 LOP3.LUT R0, R0, 0x4000, RZ, 0xfc, !PT ;  /* 0x0000400000006812 */ /* 0x000fe400078efcff */
[----:B0-----:R-:W-:-:S04]  /*34ca0*/  @!P6 IADD3 R64, P1, P4, R8, UR13, R34 ;  /* 0x0000000d0840ec10 */ /* 0x001fc8000fc3e022 */
[----:B------:R-:W-:Y:S02]  /*34cb0*/  @!P6 IADD3.X R65, R27, UR12, R35, P1, P4 ;  /* 0x0000000c1b41ec10 */ /* 0x000fe40008fe8423 */
[----:B------:R-:W-:-:S04]  /*34cc0*/  ISETP.GE.AND P6, PT, R5, 0x109, PT ;  /* 0x000001090500780c */ /* 0x000fc80003fc6270 */
[----:B------:R-:W-:-:S13]  /*34cd0*/  ISETP.LT.OR P1, PT, R26, 0x49, !P6 ;  /* 0x000000491a00780c */ /* 0x000fda0007721670 */
[----:B------:R-:W0:Y:S01]  /*34ce0*/  @!P1 LDC.64 R34, c[0x0][0x5c0] ;  /* 0x00017000ff229b82 */ /* 0x000e220000000a00 */
[----:B------:R-:W-:Y:S01]  /*34cf0*/  IMAD.U32 R33, RZ, RZ, UR11 ;  /* 0x0000000bff217e24 */ /* 0x000fe2000f8e00ff */
[----:B--2---:R-:W-:-:S04]  /*34d00*/  LOP3.LUT R28, R28, 0xff, RZ, 0xc0, !PT ;  /* 0x000000ff1c1c7812 */ /* 0x004fc800078ec0ff */
[----:B------:R-:W-:-:S05]  /*34d10*/  F2FP.F16.E4M3.UNPACK_B R28, R28 ;  /* 0x0000001cff1c723e */ /* 0x000fca00020006ff */
[----:B------:R-:W-:-:S05]  /*34d20*/  HADD2.F32 R28, -RZ, R28.H0_H0 ;  /* 0x2000001cff1c7230 */ /* 0x000fca0000004100 */
[----:B------:R-:W-:-:S04]  /*34d30*/  FMUL R28, R28, UR61 ;  /* 0x0000003d1c1c7c20 */ /* 0x000fc80008400000 */
[----:B------:R-:W-:Y:S02]  /*34d40*/  FFMA R28, R113, UR60, R28 ;  /* 0x0000003c711c7c23 */ /* 0x000fe4000800001c */
[----:B------:R-:W2:Y:S03]  /*34d50*/  LDL.LU R113, [R1+0x654] ;  /* 0x0006540001717983 */ /* 0x000ea60000300800 */
[----:B------:R-:W-:-:S05]  /*34d60*/  F2FP.SATFINITE.E4M3.F32.PACK_AB_MERGE_C R28, RZ, R28, RZ ;  /* 0x0000001cff1c723e */ /* 0x000fca00048070ff */
[----:B------:R1:W-:Y:S01]  /*34d70*/  @!P5 STG.E.U8 desc[UR8][R40.64+0x49], R28 ;  /* 0x0000491c2800d986 */ /* 0x0003e2000c101108 */
[----:B------:R-:W-:Y:S01]  /*34d80*/  @!P1 IADD3 R33, P4, P5, R33, UR13, R8 ;  /* 0x0000000d21219c10 */ /* 0x000fe2000fd9e008 */
[----:B-1----:R-:W-:-:S05]  /*34d90*/  IMAD.U32 R28, RZ, RZ, UR10 ;  /* 0x0000000aff1c7e24 */ /* 0x002fca000f8e00ff */
[----:B------:R-:W-:Y:S02]  /*34da0*/  @!P1 IADD3.X R28, R28, UR12, R27, P4, P5 ;  /* 0x0000000c1c1c9c10 */ /* 0x000fe4000a7ea41b */
[----:B0-----:R-:W-:-:S05]  /*34db0*/  @!P1 IADD3 R34, P4, R33, R34, RZ ;  /* 0x0000002221229210 */ /* 0x001fca0007f9e0ff */
[----:B------:R-:W-:Y:S01]  /*34dc0*/  @!P1 IMAD.X R35, R28, 0x1, R35, P4 ;  /* 0x000000011c239824 */ /* 0x000fe200020e0623 */
[----:B------:R-:W-:-:S06]  /*34dd0*/  PRMT R28, RZ, 0x7610, R28 ;  /* 0x00007610ff1c7816 */ /* 0x000fcc000000001c */
[----:B------:R-:W3:Y:S01]  /*34de0*/  @!P1 LDG.E.U8 R28, desc[UR8][R20.64+0x48] ;  /* 0x00004808141c9981 */ /* 0x000ee2000c1e1100 */
[----:B------:R-:W-:Y:S01]  /*34df0*/  ISETP.LT.OR P4, PT, R26, 0x4a, !P6 ;  /* 0x0000004a1a00780c */ /* 0x000fe20007781670 */
[----:B------:R-:W-:-:S12]  /*34e00*/  IMAD.U32 R33, RZ, RZ, UR11 ;  /* 0x0000000bff217e24 */ /* 0x000fd8000f8e00ff */
[----:B------:R-:W-:Y:S02]  /*34e10*/  @!P4 IADD3 R33, P5, P6, R33, UR13, R8 ;  /* 0x0000000d2121cc10 */ /* 0x000fe4000febe008 */
[----:B---3--:R-:W-:-:S04]  /*34e20*/  LOP3.LUT R28, R28, 0xff, RZ, 0xc0, !PT ;  /* 0x000000ff1c1c7812 */ /* 0x008fc800078ec0ff */
[----:B------:R-:W-:-:S05]  /*34e30*/  F2FP.F16.E4M3.UNPACK_B R28, R28 ;  /* 0x0000001cff1c723e */ /* 0x000fca00020006ff */
[----:B------:R-:W-:-:S05]  /*34e40*/  HADD2.F32 R28, -RZ, R28.H0_H0 ;  /* 0x2000001cff1c7230 */ /* 0x000fca0000004100 */
[----:B------:R-:W-:-:S04]  /*34e50*/  FMUL R28, R28, UR61 ;  /* 0x0000003d1c1c7c20 */ /* 0x000fc80008400000 */
[----:B------:R-:W-:Y:S02]  /*34e60*/  FFMA R36, R112, UR60, R28 ;  /* 0x0000003c70247c23 */ /* 0x000fe4000800001c */
[----:B------:R-:W3:Y:S03]  /*34e70*/  LDL.LU R112, [R1+0x658] ;  /* 0x0006580001707983 */ /* 0x000ee60000300800 */
[----:B------:R-:W-:Y:S01]  /*34e80*/  F2FP.SATFINITE.E4M3.F32.PACK_AB_MERGE_C R36, RZ, R36, RZ ;  /* 0x00000024ff24723e */ /* 0x000fe200048070ff */
[----:B------:R-:W-:Y:S01]  /*34e90*/  IMAD.U32 R28, RZ, RZ, UR10 ;  /* 0x0000000aff1c7e24 */ /* 0x000fe2000f8e00ff */
[----:B------:R-:W4:Y:S04]  /*34ea0*/  LDL.LU R124, [R1+0x65c] ;  /* 0x00065c00017c7983 */ /* 0x000f280000300800 */
[----:B------:R0:W-:Y:S01]  /*34eb0*/  @!P1 STG.E.U8 desc[UR8][R34.64+0x48], R36 ;  /* 0x0000482422009986 */ /* 0x0001e2000c101108 */
[----:B------:R-:W-:-:S02]  /*34ec0*/  @!P4 IADD3.X R28, R28, UR12, R27, P5, P6 ;  /* 0x0000000c1c1ccc10 */ /* 0x000fc4000afec41b */
[----:B------:R-:W-:Y:S01]  /*34ed0*/  LOP3.LUT R29, R29, 0xfeffffff, RZ, 0xc0, !PT ;  /* 0xfeffffff1d1d7812 */ /* 0x000fe200078ec0ff */
[----:B------:R-:W4:Y:S01]  /*34ee0*/  LDL.LU R126, [R1+0x660] ;  /* 0x00066000017e7983 */ /* 0x000f220000300800 */
[----:B0-----:R-:W0:Y:S01]  /*34ef0*/  @!P4 LDC.64 R34, c[0x0][0x5c0] ;  /* 0x00017000ff22cb82 */ /* 0x001e220000000a00 */
[----:B------:R-:W-:Y:S02]  /*34f00*/  ISETP.LT.OR P6, PT, R26, 0x79, !P2 ;  /* 0x000000791a00780c */ /* 0x000fe400057c1670 */
[----:B------:R-:W4:Y:S01]  /*34f10*/  LDL.LU R129, [R1+0x664] ;  /* 0x0006640001817983 */ /* 0x000f220000300800 */
[----:B0-----:R-:W-:-:S03]  /*34f20*/  @!P4 IADD3 R34, P1, R33, R34, RZ ;  /* 0x000000222122c210 */ /* 0x001fc60007f3e0ff */
[----:B------:R-:W4:Y:S02]  /*34f30*/  LDL.LU R128, [R1+0x668] ;  /* 0x0006680001807983 */ /* 0x000f240000300800 */
[----:B------:R-:W-:Y:S01]  /*34f40*/  @!P4 IMAD.X R35, R28, 0x1, R35, P1 ;  /* 0x000000011c23c824 */ /* 0x000fe200008e0623 */
[----:B------:R-:W-:Y:S01]  /*34f50*/  PRMT R28, RZ, 0x7610, R28 ;  /* 0x00007610ff1c7816 */ /* 0x000fe2000000001c */
[----:B------:R-:W4:Y:S01]  /*34f60*/  LDL.LU R130, [R1+0x66c] ;  /* 0x00066c0001827983 */ /* 0x000f220000300800 */
[C---:B------:R-:W-:Y:S02]  /*34f70*/  ISETP.LT.OR P1, PT, R26.reuse, 0x41, !P0 ;  /* 0x000000411a00780c */ /* 0x040fe40004721670 */
[----:B------:R-:W-:Y:S01]  /*34f80*/  ISETP.LT.OR P2, PT, R26, 0x7a, !P2 ;  /* 0x0000007a1a00780c */ /* 0x000fe20005741670 */
[----:B------:R-:W4:Y:S04]  /*34f90*/  LDL.LU R132, [R1+0x670] ;  /* 0x0006700001847983 */ /* 0x000f280000300800 */
[----:B------:R-:W2:Y:S01]  /*34fa0*/  @!P4 LDG.E.U8 R28, desc[UR8][R20.64+0x49] ;  /* 0x00004908141cc981 */ /* 0x000ea2000c1e1100 */
[----:B------:R-:W-:-:S02]  /*34fb0*/  @P6 LOP3.LUT R29, R29, 0x1000000, RZ, 0xfc, !PT ;  /* 0x010000001d1d6812 */ /* 0x000fc400078efcff */
[----:B------:R-:W-:Y:S01]  /*34fc0*/  LOP3.LUT R32, R32, 0xffefffff, RZ, 0xc0, !PT ;  /* 0xffefffff20207812 */ /* 0x000fe200078ec0ff */
[----:B------:R-:W4:Y:S02]  /*34fd0*/  LDL.LU R138, [R1+0x674] ;  /* 0x00067400018a7983 */ /* 0x000f240000300800 */
[----:B------:R-:W0:Y:S01]  /*34fe0*/  @!P1 LDC.64 R36, c[0x0][0x5c0] ;  /* 0x00017000ff249b82 */ /* 0x000e220000000a00 */
[----:B------:R-:W-:Y:S01]  /*34ff0*/  LOP3.LUT R30, R30, 0xfffffffd, RZ, 0xc0, !PT ;  /* 0xfffffffd1e1e7812 */ /* 0x000fe200078ec0ff */
[----:B------:R-:W4:Y:S04]  /*35000*/  LDL.LU R143, [R1+0x678] ;  /* 0x00067800018f7983 */ /* 0x000f280000300800 */
[----:B------:R-:W4:Y:S04]  /*35010*/  LDL.LU R142, [R1+0x67c] ;  /* 0x00067c00018e7983 */ /* 0x000f280000300800 */
[----:B------:R-:W4:Y:S04]  /*35020*/  LDL.LU R144, [R1+0x680] ;  /* 0x0006800001907983 */ /* 0x000f280000300800 */
[----:B------:R-:W4:Y:S04]  /*35030*/  LDL.LU R148, [R1+0x684] ;  /* 0x0006840001947983 */ /* 0x000f280000300800 */
[----:B------:R-:W4:Y:S04]  /*35040*/  LDL.LU R156, [R1+0x688] ;  /* 0x00068800019c7983 */ /* 0x000f280000300800 */
        /* <DEDUP_REMOVED lines=8> */
[----:B-1----:R-:W-:Y:S02]  /*350d0*/  @!P1 IMAD.MOV.U32 R34, RZ, RZ, R8 ;  /* 0x000000ffff229224 */ /* 0x002fe400078e0008 */
[----:B------:R-:W-:Y:S02]  /*350e0*/  @!P1 IMAD.MOV.U32 R35, RZ, RZ, R27 ;  /* 0x000000ffff239224 */ /* 0x000fe400078e001b */
[----:B------:R-:W-:-:S04]  /*350f0*/  @!P1 IMAD.WIDE.U32 R34, R6, 0x180, R34 ;  /* 0x0000018006229825 */ /* 0x000fc800078e0022 */
[----:B------:R-:W-:Y:S01]  /*35100*/  @!P1 IMAD R28, R7, 0x180, RZ ;  /* 0x00000180071c9824 */ /* 0x000fe200078e02ff */
[----:B0-----:R-:W-:-:S04]  /*35110*/  @!P1 IADD3 R36, P4, R34, R36, RZ ;  /* 0x0000002422249210 */ /* 0x001fc80007f9e0ff */
[--C-:B------:R-:W-:Y:S02]  /*35120*/  @!P1 IADD3.X R37, R37, R35, R28.reuse, P4, !PT ;  /* 0x0000002325259210 */ /* 0x100fe400027fe41c */
[----:B------:R-:W-:Y:S01]  /*35130*/  PRMT R28, RZ, 0x7610, R28 ;  /* 0x00007610ff1c7816 */ /* 0x000fe2000000001c */
[----:B------:R-:W0:Y:S05]  /*35140*/  @!P6 LDC.64 R34, c[0x0][0x5c0] ;  /* 0x00017000ff22eb82 */ /* 0x000e2a0000000a00 */
[----:B------:R-:W2:Y:S01]  /*35150*/  @!P1 LDG.E.U8 R28, desc[UR8][R22.64+0x40] ;  /* 0x00004008161c9981 */ /* 0x000ea2000c1e1100 */
[----:B0-----:R-:W-:-:S04]  /*35160*/  @!P6 IADD3 R114, P4, P5, R8, UR13, R34 ;  /* 0x0000000d0872ec10 */ /* 0x001fc8000fd9e022 */
[----:B------:R-:W-:Y:S02]  /*35170*/  @!P6 IADD3.X R115, R27, UR12, R35, P4, P5 ;  /* 0x0000000c1b73ec10 */ /* 0x000fe4000a7ea423 */
        /* <DEDUP_REMOVED lines=8> */
[----:B------:R-:W1:Y:S01]  /*35200*/  @!P1 LDC.64 R34, c[0x0][0x5c0] ;  /* 0x00017000ff229b82 */ /* 0x000e620000000a00 */
[----:B0-----:R-:W-:Y:S02]  /*35210*/  @!P1 IMAD.MOV.U32 R36, RZ, RZ, R8 ;  /* 0x000000ffff249224 */ /* 0x001fe400078e0008 */
[----:B------:R-:W-:Y:S02]  /*35220*/  @!P1 IMAD.MOV.U32 R37, RZ, RZ, R27 ;  /* 0x000000ffff259224 */ /* 0x000fe400078e001b */
[----:B------:R-:W-:-:S04]  /*35230*/  @!P1 IMAD.WIDE.U32 R36, R6, 0x180, R36 ;  /* 0x0000018006249825 */ /* 0x000fc800078e0024 */
[----:B------:R-:W-:Y:S01]  /*35240*/  @!P1 IMAD R28, R7, 0x180, RZ ;  /* 0x00000180071c9824 */ /* 0x000fe200078e02ff */
[----:B-1----:R-:W-:-:S04]  /*35250*/  @!P1 IADD3 R36, P4, R36, R34, RZ ;  /* 0x0000002224249210 */ /* 0x002fc80007f9e0ff */
[--C-:B------:R-:W-:Y:S02]  /*35260*/  @!P1 IADD3.X R37, R35, R37, R28.reuse, P4, !PT ;  /* 0x0000002523259210 */ /* 0x100fe400027fe41c */
[----:B------:R-:W-:Y:S01]  /*35270*/  PRMT R28, RZ, 0x7610, R28 ;  /* 0x00007610ff1c7816 */ /* 0x000fe2000000001c */
[----:B------:R-:W0:Y:S05]  /*35280*/  @!P2 LDC.64 R34, c[0x0][0x5c0] ;  /* 0x00017000ff22ab82 */ /* 0x000e2a0000000a00 */
[----:B------:R-:W2:Y:S01]  /*35290*/  @!P1 LDG.E.U8 R28, desc[UR8][R22.64+0x41] ;  /* 0x00004108161c9981 */ /* 0x000ea2000c1e1100 */
[C---:B------:R-:W-:Y:S02]  /*352a0*/  LOP3.LUT P6, RZ, R29.reuse, 0x1, RZ, 0xc0, !PT ;  /* 0x000000011dff7812 */ /* 0x040fe400078cc0ff */
        /* <DEDUP_REMOVED lines=9> */
[----:B----4-:R-:W-:-:S05]  /*35340*/  FFMA R28, R124, UR60, R28 ;  /* 0x0000003c7c1c7c23 */ /* 0x010fca000800001c */
[----:B------:R-:W-:-:S05]  /*35350*/  F2FP.SATFINITE.E4M3.F32.PACK_AB_MERGE_C R28, RZ, R28, RZ ;  /* 0x0000001cff1c723e */ /* 0x000fca00048070ff */
[----:B------:R0:W-:Y:S02]  /*35360*/  @!P1 STG.E.U8 desc[UR8][R36.64+0x41], R28 ;  /* 0x0000411c24009986 */ /* 0x0001e4000c101108 */
[----:B0-----:R-:W-:-:S06]  /*35370*/  PRMT R28, RZ, 0x7610, R28 ;  /* 0x00007610ff1c7816 */ /* 0x001fcc000000001c */
[----:B------:R-:W2:Y:S01]  /*35380*/  @!P5 LDG.E.U8 R28, desc[UR8][R24.64+0x40] ;  /* 0x00004008181cd981 */ /* 0x000ea2000c1e1100 */
[----:B------:R-:W-:-:S13]  /*35390*/  ISETP.LT.OR P2, PT, R26, 0x81, !P3 ;  /* 0x000000811a00780c */ /* 0x000fda0005f41670 */
[----:B------:R-:W0:Y:S01]  /*353a0*/  @!P2 LDC.64 R34, c[0x0][0x5c0] ;  /* 0x00017000ff22ab82 */ /* 0x000e220000000a00 */
[----:B------:R-:W-:Y:S02]  /*353b0*/  @P2 LOP3.LUT R32, R32, 0x100000, RZ, 0xfc, !PT ;  /* 0x0010000020202812 */ /* 0x000fe400078efcff */
        /* <DEDUP_REMOVED lines=21> */
[----:B--2---:R-:W-:-:S04]  /*35510*/  LOP3.LUT R28, R28, 0xff, RZ, 0xc0, !PT ;  /* 0x000000ff1c1c7812 */ /* 0x004fc800078ec0ff */
[----:B------:R-:W-:-:S05]  /*35520*/  F2FP.F16.E4M3.UNPACK_B R28, R28 ;  /* 0x0000001cff1c723e */ /* 0x000fca00020006ff */
[----:B------:R-:W-:-:S05]  /*35530*/  HADD2.F32 R28, -RZ, R28.H0_H0 ;  /* 0x2000001cff1c7230 */ /* 0x000fca0000004100 */
[----:B------:R-:W-:-:S04]  /*35540*/  FMUL R28, R28, UR61 ;  /* 0x0000003d1c1c7c20 */ /* 0x000fc80008400000 */
[----:B------:R-:W-:-:S05]  /*35550*/  FFMA R28, R129, UR60, R28 ;  /* 0x0000003c811c7c23 */ /* 0x000fca000800001c */
[----:B------:R-:W-:-:S05]  /*35560*/  F2FP.SATFINITE.E4M3.F32.PACK_AB_MERGE_C R28, RZ, R28, RZ ;  /* 0x0000001cff1c723e */ /* 0x000fca00048070ff */
[----:B------:R0:W-:Y:S02]  /*35570*/  @!P6 STG.E.U8 desc[UR8][R116.64+0x41], R28 ;  /* 0x0000411c7400e986 */ /* 0x0001e4000c101108 */
[----:B0-----:R-:W-:-:S05]  /*35580*/  @!P1 IMAD R28, R7, 0x180, RZ ;  /* 0x00000180071c9824 */ /* 0x001fca00078e02ff */
[--C-:B------:R-:W-:Y:S02]  /*35590*/  @!P1 IADD3.X R37, R37, R35, R28.reuse, P4, !PT ;  /* 0x0000002325259210 */ /* 0x100fe400027fe41c */
[----:B------:R-:W-:-:S06]  /*355a0*/  PRMT R28, RZ, 0x7610, R28 ;  /* 0x00007610ff1c7816 */ /* 0x000fcc000000001c */
[----:B------:R-:W2:Y:S01]  /*355b0*/  @!P1 LDG.E.U8 R28, desc[UR8][R22.64+0x48] ;  /* 0x00004808161c9981 */ /* 0x000ea2000c1e1100 */
[----:B------:R-:W-:-:S13]  /*355c0*/  ISETP.LT.OR P6, PT, R26, 0x89, !P3 ;  /* 0x000000891a00780c */ /* 0x000fda0005fc1670 */
        /* <DEDUP_REMOVED lines=18> */
[----:B------:R-:W-:-:S06]  /*356f0*/  PRMT R28, RZ, 0x7610, R28 ;  /* 0x00007610ff1c7816 */ /* 0x000fcc000000001c */
[----:B------:R-:W2:Y:S01]  /*35700*/  @!P1 LDG.E.U8 R28, desc[UR8][R22.64+0x49] ;  /* 0x00004908161c9981 */ /* 0x000ea2000c1e1100 */
[----:B------:R-:W-:-:S04]  /*35710*/  LOP3.LUT R32, R32, 0xff7fffff, RZ, 0xc0, !PT ;  /* 0xff7fffff20207812 */ /* 0x000fc800078ec0ff */
[----:B------:R-:W-:Y:S02]  /*35720*/  @P2 LOP3.LUT R32, R32, 0x800000, RZ, 0xfc, !PT ;  /* 0x0080000020202812 */ /* 0x000fe400078efcff */
[C---:B------:R-:W-:Y:S02]  /*35730*/  LOP3.LUT P2, RZ, R2.reuse, 0x80000000, RZ, 0xc0, !PT ;  /* 0x8000000002ff7812 */ /* 0x040fe4000784c0ff */
[----:B------:R-:W-:-:S04]  /*35740*/  LOP3.LUT R2, R2, 0xefffffff, RZ, 0xc0, !PT ;  /* 0xefffffff02027812 */ /* 0x000fc800078ec0ff */
[----:B------:R-:W-:Y:S02]  /*35750*/  @P0 LOP3.LUT R2, R2, 0x10000000, RZ, 0xfc, !PT ;  /* 0x1000000002020812 */ /* 0x000fe400078efcff */
        /* <DEDUP_REMOVED lines=13> */
[----:B------:R-:W0:Y:S01]  /*35830*/  @!P6 LDC.64 R34, c[0x0][0x5c0] ;  /* 0x00017000ff22eb82 */ /* 0x000e220000000a00 */
[----:B------:R-:W-:-:S04]  /*35840*/  LOP3.LUT R29, R29, 0xfffffffe, RZ, 0xc0, !PT ;  /* 0xfffffffe1d1d7812 */ /* 0x000fc800078ec0ff */
[----:B------:R-:W-:Y:S02]  /*35850*/  @P6 LOP3.LUT R29, R29, 0x1, RZ, 0xfc, !PT ;  /* 0x000000011d1d6812 */ /* 0x000fe400078efcff */
        /* <DEDUP_REMOVED lines=14> */
[----:B------:R-:W-:Y:S02]  /*35940*/  LOP3.LUT R32, R32, 0x7fffffff, RZ, 0xc0, !PT ;  /* 0x7fffffff20207812 */ /* 0x000fe400078ec0ff */
[----:B0-----:R-:W-:Y:S02]  /*35950*/  @!P5 IADD3 R130, P1, P4, R8, UR15, R34 ;  /* 0x0000000f0882dc10 */ /* 0x001fe4000fc3e022 */
[----:B------:R-:W-:Y:S02]  /*35960*/  @P5 LOP3.LUT R32, R32, 0x80000000, RZ, 0xfc, !PT ;  /* 0x8000000020205812 */ /* 0x000fe400078efcff */
[----:B------:R-:W-:Y:S02]  /*35970*/  @!P5 IADD3.X R131, R27, UR14, R35, P1, P4 ;  /* 0x0000000e1b83dc10 */ /* 0x000fe40008fe8423 */
[----:B------:R-:W-:-:S13]  /*35980*/  ISETP.LT.OR P5, PT, R26, 0x82, !P2 ;  /* 0x000000821a00780c */ /* 0x000fda00057a1670 */
[----:B------:R-:W0:Y:S01]  /*35990*/  @!P5 LDC.64 R34, c[0x0][0x5c0] ;  /* 0x00017000ff22db82 */ /* 0x000e220000000a00 */
[----:B------:R-:W-:Y:S02]  /*359a0*/  ISETP.LT.OR P0, PT, R26, 0x89, !P2 ;  /* 0x000000891a00780c */ /* 0x000fe40005701670 */
[----:B0-----:R-:W-:-:S04]  /*359b0*/  @!P5 IADD3 R132, P1, P4, R8, UR15, R34 ;  /* 0x0000000f0884dc10 */ /* 0x001fc8000fc3e022 */
[----:B------:R-:W-:-:S07]  /*359c0*/  @!P5 IADD3.X R133, R27, UR14, R35, P1, P4 ;  /* 0x0000000e1b85dc10 */ /* 0x000fce0008fe8423 */
        /* <DEDUP_REMOVED lines=12> */
[----:B------:R-:W-:-:S05]  /*35a90*/  FFMA R28, R138, UR60, R28 ;  /* 0x0000003c8a1c7c23 */ /* 0x000fca000800001c */
[----:B------:R-:W-:Y:S02]  /*35aa0*/  F2FP.SATFINITE.E4M3.F32.PACK_AB_MERGE_C R28, RZ, R28, RZ ;  /* 0x0000001cff1c723e */ /* 0x000fe400048070ff */
[----:B0-----:R-:W-:-:S03]  /*35ab0*/  @!P0 IADD3 R138, P1, P4, R8, UR15, R34 ;  /* 0x0000000f088a8c10 */ /* 0x001fc6000fc3e022 */
[----:B------:R0:W-:Y:S01]  /*35ac0*/  @!P6 STG.E.U8 desc[UR8][R120.64+0x49], R28 ;  /* 0x0000491c7800e986 */ /* 0x0001e2000c101108 */
[----:B------:R-:W-:Y:S02]  /*35ad0*/  ISETP.GE.AND P6, PT, R5, 0x1, PT ;  /* 0x000000010500780c */ /* 0x000fe40003fc6270 */
[----:B------:R-:W-:Y:S02]  /*35ae0*/  @!P0 IADD3.X R139, R27, UR14, R35, P1, P4 ;  /* 0x0000000e1b8b8c10 */ /* 0x000fe40008fe8423 */
[----:B------:R-:W-:Y:S02]  /*35af0*/  ISETP.LT.OR P1, PT, R26, 0x51, !P6 ;  /* 0x000000511a00780c */ /* 0x000fe40007721670 */
[----:B0-----:R-:W-:-:S11]  /*35b00*/  PRMT R28, RZ, 0x7610, R28 ;  /* 0x00007610ff1c7816 */ /* 0x001fd6000000001c */
        /* <DEDUP_REMOVED lines=27> */
[----:B------:R-:W-:Y:S02]  /*35cc0*/  LOP3.LUT R30, R30, 0xfffeffff, RZ, 0xc0, !PT ;  /* 0xfffeffff1e1e7812 */ /* 0x000fe400078ec0ff */
[----:B------:R-:W-:Y:S02]  /*35cd0*/  LOP3.LUT R2, R2, 0xbfffffff, RZ, 0xc0, !PT ;  /* 0xbfffffff02027812 */ /* 0x000fe400078ec0ff */
[----:B------:R-:W-:Y:S02]  /*35ce0*/  @P0 LOP3.LUT R30, R30, 0x10000, RZ, 0xfc, !PT ;  /* 0x000100001e1e0812 */ /* 0x000fe400078efcff */
[----:B------:R-:W-:Y:S02]  /*35cf0*/  ISETP.GE.AND P0, PT, R5, 0x101, PT ;  /* 0x000001010500780c */ /* 0x000fe40003f06270 */
[----:B------:R-:W-:Y:S02]  /*35d00*/  @P2 LOP3.LUT R2, R2, 0x40000000, RZ, 0xfc, !PT ;  /* 0x4000000002022812 */ /* 0x000fe400078efcff */
[----:B------:R-:W-:-:S13]  /*35d10*/  ISETP.LT.OR P2, PT, R26, 0x81, !P0 ;  /* 0x000000811a00780c */ /* 0x000fda0004741670 */
[----:B------:R-:W0:Y:S01]  /*35d20*/  @!P2 LDC.64 R34, c[0x0][0x5c0] ;  /* 0x00017000ff22ab82 */ /* 0x000e220000000a00 */
[----:B------:R-:W-:-:S04]  /*35d30*/  LOP3.LUT R30, R30, 0xfff7ffff, RZ, 0xc0, !PT ;  /* 0xfff7ffff1e1e7812 */ /* 0x000fc800078ec0ff */
[----:B------:R-:W-:Y:S02]  /*35d40*/  @P2 LOP3.LUT R30, R30, 0x80000, RZ, 0xfc, !PT ;  /* 0x000800001e1e2812 */ /* 0x000fe400078efcff */
[----:B0-----:R-:W-:Y:S02]  /*35d50*/  @!P2 IADD3 R142, P1, P4, R8, UR13, R34 ;  /* 0x0000000d088eac10 */ /* 0x001fe4000fc3e022 */
        /* <DEDUP_REMOVED lines=9> */
[----:B------:R-:W2:Y:S01]  /*35df0*/  @!P5 LDG.E.U8 R28, desc[UR8][R12.64+0x51] ;  /* 0x000051080c1cd981 */ /* 0x000ea2000c1e1100 */
[----:B------:R-:W-:Y:S02]  /*35e00*/  @!P2 IADD3.X R143, R27, UR12, R35, P1, P4 ;  /* 0x0000000c1b8fac10 */ /* 0x000fe40008fe8423 */
        /* <DEDUP_REMOVED lines=8> */
[----:B------:R-:W-:Y:S02]  /*35e90*/  ISETP.LT.OR P0, PT, R26, 0x8a, !P0 ;  /* 0x0000008a1a00780c */ /* 0x000fe40004701670 */
[----:B0-----:R-:W-:-:S04]  /*35ea0*/  @!P2 IADD3 R150, P1, P4, R8, UR13, R34 ;  /* 0x0000000d0896ac10 */ /* 0x001fc8000fc3e022 */
[----:B------:R-:W-:-:S07]  /*35eb0*/  @!P2 IADD3.X R151, R27, UR12, R35, P1, P4 ;  /* 0x0000000c1b97ac10 */ /* 0x000fce0008fe8423 */
[----:B------:R-:W0:Y:S01]  /*35ec0*/  @!P0 LDC.64 R34, c[0x0][0x5c0] ;  /* 0x00017000ff228b82 */ /* 0x000e220000000a00 */
[----:B--2---:R-:W-:-:S04]  /*35ed0*/  LOP3.LUT R28, R28, 0xff, RZ, 0xc0, !PT ;  /* 0x000000ff1c1c7812 */ /* 0x004fc800078ec0ff */
[----:B------:R-:W-:-:S05]  /*35ee0*/  F2FP.F16.E4M3.UNPACK_B R28, R28 ;  /* 0x0000001cff1c723e */ /* 0x000fca00020006ff */
[----:B------:R-:W-:-:S05]  /*35ef0*/  HADD2.F32 R28, -RZ, R28.H0_H0 ;  /* 0x2000001cff1c7230 */ /* 0x000fca0000004100 */
[----:B------:R-:W-:-:S04]  /*35f00*/  FMUL R28, R28, UR61 ;  /* 0x0000003d1c1c7c20 */ /* 0x000fc80008400000 */
[----:B------:R-:W-:Y:S01]  /*35f10*/  FFMA R28, R148, UR60, R28 ;  /* 0x0000003c941c7c23 */ /* 0x000fe2000800001c */
        /* <DEDUP_REMOVED lines=18> */
[----:B------:R-:W-:Y:S02]  /*36040*/  ISETP.LT.OR P1, PT, R26, 0x5a, !P6 ;  /* 0x0000005a1a00780c */ /* 0x000fe40007721670 */
[----:B0-----:R-:W-:-:S11]  /*36050*/  PRMT R28, RZ, 0x7610, R28 ;  /* 0x00007610ff1c7816 */ /* 0x001fd6000000001c */
[----:B------:R-:W0:Y:S01]  /*36060*/  @!P1 LDC.64 R34, c[0x0][0x5c0] ;  /* 0x00017000ff229b82 */ /* 0x000e220000000a00 */
[----:B------:R-:W3:Y:S01]  /*36070*/  @!P1 LDG.E.U8 R28, desc[UR8][R10.64+0x59] ;  /* 0x000059080a1c9981 */ /* 0x000ee2000c1e1100 */
[----:B------:R-:W-:Y:S02]  /*36080*/  ISETP.LT.OR P6, PT, R26, 0x59, !P3 ;  /* 0x000000591a00780c */ /* 0x000fe40005fc1670 */
[----:B0-----:R-:W-:-:S05]  /*36090*/  @!P1 IADD3 R34, P4, R8, R34, RZ ;  /* 0x0000002208229210 */ /* 0x001fca0007f9e0ff */
[----:B------:R-:W-:Y:S01]  /*360a0*/  @!P1 IMAD.X R35, R27, 0x1, R35, P4 ;  /* 0x000000011b239824 */ /* 0x000fe200020e0623 */
[----:B---3--:R-:W-:-:S04]  /*360b0*/  LOP3.LUT R28, R28, 0xff, RZ, 0xc0, !PT ;  /* 0x000000ff1c1c7812 */ /* 0x008fc800078ec0ff */
[----:B------:R-:W-:-:S05]  /*360c0*/  F2FP.F16.E4M3.UNPACK_B R28, R28 ;  /* 0x0000001cff1c723e */ /* 0x000fca00020006ff */
[----:B------:R-:W-:-:S05]  /*360d0*/  HADD2.F32 R28, -RZ, R28.H0_H0 ;  /* 0x2000001cff1c7230 */ /* 0x000fca0000004100 */
[----:B------:R-:W-:-:S04]  /*360e0*/  FMUL R28, R28, UR61 ;  /* 0x0000003d1c1c7c20 */ /* 0x000fc80008400000 */
[----:B------:R-:W-:Y:S02]  /*360f0*/  FFMA R28, R157, UR60, R28 ;  /* 0x0000003c9d1c7c23 */ /* 0x000fe4000800001c */
[----:B------:R-:W3:Y:S03]  /*36100*/  LDL.LU R157, [R1+0x694] ;  /* 0x00069400019d7983 */ /* 0x000ee60000300800 */
[----:B------:R-:W-:-:S05]  /*36110*/  F2FP.SATFINITE.E4M3.F32.PACK_AB_MERGE_C R28, RZ, R28, RZ ;  /* 0x0000001cff1c723e */ /* 0x000fca00048070ff */
[----:B------:R0:W-:Y:S02]  /*36120*/  @!P1 STG.E.U8 desc[UR8][R34.64+0x59], R28 ;  /* 0x0000591c22009986 */ /* 0x0001e4000c101108 */
[----:B0-----:R-:W-:-:S06]  /*36130*/  PRMT R28, RZ, 0x7610, R28 ;  /* 0x00007610ff1c7816 */ /* 0x001fcc000000001c */
[----:B------:R-:W4:Y:S02]  /*36140*/  @!P6 LDG.E.U8 R28, desc[UR8][R12.64+0x58] ;  /* 0x000058080c1ce981 */ /* 0x000f24000c1e1100 */
        /* <DEDUP_REMOVED lines=11> */
[----:B------:R-:W4:Y:S01]  /*36200*/  @!P6 LDG.E.U8 R28, desc[UR8][R12.64+0x59] ;  /* 0x000059080c1ce981 */ /* 0x000f22000c1e1100 */
[----:B------:R-:W-:Y:S02]  /*36210*/  @P2 LOP3.LUT R30, R30, 0x20000000, RZ, 0xfc, !PT ;  /* 0x200000001e1e2812 */ /* 0x000fe400078efcff */
[----:B------:R-:W-:Y:S02]  /*36220*/  LOP3.LUT P2, RZ, R2, 0x40000000, RZ, 0xc0, !PT ;  /* 0x4000000002ff7812 */ /* 0x000fe4000784c0ff */
        /* <DEDUP_REMOVED lines=50> */
[----:B------:R-:W-:Y:S01]  /*36550*/  IMAD.U32 R33, RZ, RZ, UR11 ;  /* 0x0000000bff217e24 */ /* 0x000fe2000f8e00ff */
[----:B------:R-:W2:Y:S02]  /*36560*/  LDL.LU R156, [R1+0x6a0] ;  /* 0x0006a000019c7983 */ /* 0x000ea40000300800 */
[----:B------:R-:W-:-:S05]  /*36570*/  F2FP.SATFINITE.E4M3.F32.PACK_AB_MERGE_C R28, RZ, R28, RZ ;  /* 0x0000001cff1c723e */ /* 0x000fca00048070ff */
[----:B------:R0:W-:Y:S02]  /*36580*/  @!P6 STG.E.U8 desc[UR8][R52.64+0x50], R28 ;  /* 0x0000501c3400e986 */ /* 0x0001e4000c101108 */
[----:B0-----:R-:W-:-:S06]  /*36590*/  PRMT R28, RZ, 0x7610, R28 ;  /* 0x00007610ff1c7816 */ /* 0x001fcc000000001c */
[----:B------:R-:W4:Y:S01]  /*365a0*/  @!P0 LDG.E.U8 R28, desc[UR8][R14.64+0x51] ;  /* 0x000051080e1c8981 */ /* 0x000f22000c1e1100 */
[----:B------:R-:W-:Y:S02]  /*365b0*/  @P3 LOP3.LUT R2, R2, 0x20000000, RZ, 0xfc, !PT ;  /* 0x2000000002023812 */ /* 0x000fe400078efcff */
[----:B------:R-:W-:-:S13]  /*365c0*/  ISETP.LT.OR P3, PT, R26, 0x92, !P2 ;  /* 0x000000921a00780c */ /* 0x000fda0005761670 */
[----:B------:R-:W0:Y:S01]  /*365d0*/  @!P3 LDC.64 R34, c[0x0][0x5c0] ;  /* 0x00017000ff22bb82 */ /* 0x000e220000000a00 */
[----:B------:R-:W-:Y:S02]  /*365e0*/  ISETP.GE.AND P6, PT, R5, 0x89, PT ;  /* 0x000000890500780c */ /* 0x000fe40003fc6270 */
[----:B0-----:R-:W-:-:S04]  /*365f0*/  @!P3 IADD3 R174, P1, P4, R8, UR15, R34 ;  /* 0x0000000f08aebc10 */ /* 0x001fc8000fc3e022 */
[----:B------:R-:W-:Y:S02]  /*36600*/  @!P3 IADD3.X R175, R27, UR14, R35, P1, P4 ;  /* 0x0000000e1bafbc10 */ /* 0x000fe40008fe8423 */
[----:B------:R-:W-:-:S13]  /*36610*/  ISETP.LT.OR P4, PT, R26, 0x51, !P6 ;  /* 0x000000511a00780c */ /* 0x000fda0007781670 */
[----:B------:R-:W0:Y:S01]  /*36620*/  @!P4 LDC.64 R34, c[0x0][0x5c0] ;  /* 0x00017000ff22cb82 */ /* 0x000e220000000a00 */
        /* <DEDUP_REMOVED lines=35> */
[----:B------:R-:W-:-:S04]  /*36860*/  LOP3.LUT R31, R31, 0xfffffffb, RZ, 0xc0, !PT ;  /* 0xfffffffb1f1f7812 */ /* 0x000fc800078ec0ff */
[----:B------:R-:W-:Y:S02]  /*36870*/  @P3 LOP3.LUT R31, R31, 0x4, RZ, 0xfc, !PT ;  /* 0x000000041f1f3812 */ /* 0x000fe400078efcff */
[----:B-1----:R-:W-:Y:S02]  /*36880*/  @!P0 IADD3 R172, P5, P6, R8, UR15, R34 ;  /* 0x0000000f08ac8c10 */ /* 0x002fe4000febe022 */
[----:B------:R-:W-:Y:S02]  /*36890*/  LOP3.LUT R31, R31, 0xfffffffd, RZ, 0xc0, !PT ;  /* 0xfffffffd1f1f7812 */ /* 0x000fe400078ec0ff */
[----:B------:R-:W-:Y:S02]  /*368a0*/  @!P0 IADD3.X R173, R27, UR14, R35, P5, P6 ;  /* 0x0000000e1bad8c10 */ /* 0x000fe4000afec423 */
[----:B------:R-:W-:Y:S02]  /*368b0*/  @P0 LOP3.LUT R31, R31, 0x2, RZ, 0xfc, !PT ;  /* 0x000000021f1f0812 */ /* 0x000fe400078efcff */
[----:B------:R-:W-:-:S02]  /*368c0*/  ISETP.LT.OR P0, PT, R26, 0x59, !P2 ;  /* 0x000000591a00780c */ /* 0x000fc40005701670 */
        /* <DEDUP_REMOVED lines=16> */
[----:B------:R-:W-:Y:S02]  /*369d0*/  ISETP.GE.AND P3, PT, R5, 0x101, PT ;  /* 0x000001010500780c */ /* 0x000fe40003f66270 */
[----:B----4-:R-:W-:-:S04]  /*369e0*/  LOP3.LUT R28, R28, 0xff, RZ, 0xc0, !PT ;  /* 0x000000ff1c1c7812 */ /* 0x010fc800078ec0ff */
[----:B------:R-:W-:-:S05]  /*369f0*/  F2FP.F16.E4M3.UNPACK_B R28, R28 ;  /* 0x0000001cff1c723e */ /* 0x000fca00020006ff */
[----:B------:R-:W-:-:S05]  /*36a00*/  HADD2.F32 R28, -RZ, R28.H0_H0 ;  /* 0x2000001cff1c7230 */ /* 0x000fca0000004100 */
[----:B------:R-:W-:-:S04]  /*36a10*/  FMUL R28, R28, UR61 ;  /* 0x0000003d1c1c7c20 */ /* 0x000fc80008400000 */
[----:B--2---:R-:W-:Y:S01]  /*36a20*/  FFMA R28, R156, UR60, R28 ;  /* 0x0000003c9c1c7c23 */ /* 0x004fe2000800001c */
[----:B------:R-:W-:Y:S02]  /*36a30*/  ISETP.LT.OR P5, PT, R26, 0x91, !P3 ;  /* 0x000000911a00780c */ /* 0x000fe40005fa1670 */
[----:B------:R-:W-:Y:S01]  /*36a40*/  LOP3.LUT R30, R30, 0x7fffffff, RZ, 0xc0, !PT ;  /* 0x7fffffff1e1e7812 */ /* 0x000fe200078ec0ff */
[----:B------:R-:W-:Y:S01]  /*36a50*/  IMAD.U32 R33, RZ, RZ, UR11 ;  /* 0x0000000bff217e24 */ /* 0x000fe2000f8e00ff */
[----:B------:R-:W-:Y:S01]  /*36a60*/  F2FP.SATFINITE.E4M3.F32.PACK_AB_MERGE_C R28, RZ, R28, RZ ;  /* 0x0000001cff1c723e */ /* 0x000fe200048070ff */
[----:B------:R-:W2:Y:S04]  /*36a70*/  LDL.LU R156, [R1+0x6b0] ;  /* 0x0006b000019c7983 */ /* 0x000ea80000300800 */
[----:B------:R0:W-:Y:S01]  /*36a80*/  @!P0 STG.E.U8 desc[UR8][R74.64+0x58], R28 ;  /* 0x0000581c4a008986 */ /* 0x0001e2000c101108 */
[----:B------:R-:W-:-:S03]  /*36a90*/  ISETP.LT.OR P0, PT, R26, 0x5a, !P2 ;  /* 0x0000005a1a00780c */ /* 0x000fc60005701670 */
[----:B------:R-:W1:Y:S01]  /*36aa0*/  @!P5 LDC.64 R34, c[0x0][0x5c0] ;  /* 0x00017000ff22db82 */ /* 0x000e620000000a00 */
[----:B0-----:R-:W-:-:S09]  /*36ab0*/  PRMT R28, RZ, 0x7610, R28 ;  /* 0x00007610ff1c7816 */ /* 0x001fd2000000001c */
[----:B------:R-:W4:Y:S01]  /*36ac0*/  @!P0 LDG.E.U8 R28, desc[UR8][R14.64+0x59] ;  /* 0x000059080e1c8981 */ /* 0x000f22000c1e1100 */
[----:B------:R-:W-:Y:S02]  /*36ad0*/  @P5 LOP3.LUT R30, R30, 0x80000000, RZ, 0xfc, !PT ;  /* 0x800000001e1e5812 */ /* 0x000fe400078efcff */
[----:B-1----:R-:W-:-:S04]  /*36ae0*/  @!P5 IADD3 R182, P1, P4, R8, UR13, R34 ;  /* 0x0000000d08b6dc10 */ /* 0x002fc8000fc3e022 */
[----:B------:R-:W-:Y:S02]  /*36af0*/  @!P5 IADD3.X R183, R27, UR12, R35, P1, P4 ;  /* 0x0000000c1bb7dc10 */ /* 0x000fe40008fe8423 */
[----:B------:R-:W-:-:S13]  /*36b00*/  ISETP.LT.OR P5, PT, R26, 0x92, !P3 ;  /* 0x000000921a00780c */ /* 0x000fda0005fa1670 */
[----:B------:R-:W0:Y:S01]  /*36b10*/  @!P5 LDC.64 R34, c[0x0][0x5c0] ;  /* 0x00017000ff22db82 */ /* 0x000e220000000a00 */
[----:B------:R-:W-:Y:S02]  /*36b20*/  ISETP.GE.AND P6, PT, R5, 0x89, PT ;  /* 0x000000890500780c */ /* 0x000fe40003fc6270 */
[----:B0-----:R-:W-:-:S04]  /*36b30*/  @!P5 IADD3 R186, P1, P4, R8, UR13, R34 ;  /* 0x0000000d08badc10 */ /* 0x001fc8000fc3e022 */
[----:B------:R-:W-:Y:S02]  /*36b40*/  @!P5 IADD3.X R187, R27, UR12, R35, P1, P4 ;  /* 0x0000000c1bbbdc10 */ /* 0x000fe40008fe8423 */
[----:B------:R-:W-:-:S13]  /*36b50*/  ISETP.LT.OR P4, PT, R26, 0x59, !P6 ;  /* 0x000000591a00780c */ /* 0x000fda0007781670 */
[----:B------:R-:W0:Y:S01]  /*36b60*/  @!P4 LDC.64 R34, c[0x0][0x5c0] ;  /* 0x00017000ff22cb82 */ /* 0x000e220000000a00 */
[----:B------:R-:W-:-:S04]  /*36b70*/  LOP3.LUT R30, R30, 0xf7ffffff, RZ, 0xc0, !PT ;  /* 0xf7ffffff1e1e7812 */ /* 0x000fc800078ec0ff */
[----:B------:R-:W-:Y:S02]  /*36b80*/  @P5 LOP3.LUT R30, R30, 0x8000000, RZ, 0xfc, !PT ;  /* 0x080000001e1e5812 */ /* 0x000fe400078efcff */
        /* <DEDUP_REMOVED lines=33> */
[----:B------:R-:W4:Y:S02]  /*36da0*/  @!P1 LDG.E.U8 R28, desc[UR8][R16.64+0x59] ;  /* 0x00005908101c9981 */ /* 0x000f24000c1e1100 */
        /* <DEDUP_REMOVED lines=8> */
[----:B------:R0:W-:Y:S04]  /*36e30*/  @!P1 STG.E.U8 desc[UR8][R36.64+0x59], R28 ;  /* 0x0000591c24009986 */ /* 0x0001e8000c101108 */
[----:B------:R-:W1:Y:S01]  /*36e40*/  @!P3 LDC.64 R34, c[0x0][0x5c0] ;  /* 0x00017000ff22bb82 */ /* 0x000e620000000a00 */
[----:B0-----:R-:W-:-:S06]  /*36e50*/  PRMT R28, RZ, 0x7610, R28 ;  /* 0x00007610ff1c7816 */ /* 0x001fcc000000001c */
[----:B------:R-:W4:Y:S01]  /*36e60*/  @!P0 LDG.E.U8 R28, desc[UR8][R18.64+0x50] ;  /* 0x00005008121c8981 */ /* 0x000f22000c1e1100 */
[----:B-1----:R-:W-:-:S04]  /*36e70*/  @!P3 IADD3 R184, P5, P6, R8, UR13, R34 ;  /* 0x0000000d08b8bc10 */ /* 0x002fc8000febe022 */
[----:B------:R-:W-:Y:S02]  /*36e80*/  @!P3 IADD3.X R185, R27, UR12, R35, P5, P6 ;  /* 0x0000000c1bb9bc10 */ /* 0x000fe4000afec423 */
[----:B------:R-:W-:Y:S02]  /*36e90*/  LOP3.LUT P6, RZ, R0, 0x200000, RZ, 0xc0, !PT ;  /* 0x0020000000ff7812 */ /* 0x000fe400078cc0ff */
[----:B------:R-:W-:-:S04]  /*36ea0*/  ISETP.GE.AND P5, PT, R5, 0x101, PT ;  /* 0x000001010500780c */ /* 0x000fc80003fa6270 */
[----:B------:R-:W-:-:S13]  /*36eb0*/  ISETP.LT.OR P5, PT, R26, 0x9a, !P5 ;  /* 0x0000009a1a00780c */ /* 0x000fda0006fa1670 */
[----:B------:R-:W0:Y:S01]  /*36ec0*/  @!P5 LDC.64 R34, c[0x0][0x5c0] ;  /* 0x00017000ff22db82 */ /* 0x000e220000000a00 */
[----:B------:R-:W-:-:S04]  /*36ed0*/  LOP3.LUT R30, R30, 0xfdffffff, RZ, 0xc0, !PT ;  /* 0xfdffffff1e1e7812 */ /* 0x000fc800078ec0ff */
[----:B------:R-:W-:Y:S02]  /*36ee0*/  @P3 LOP3.LUT R30, R30, 0x2000000, RZ, 0xfc, !PT ;  /* 0x020000001e1e3812 */ /* 0x000fe400078efcff */
[----:B------:R-:W-:Y:S02]  /*36ef0*/  LOP3.LUT P3, RZ, R2, 0x20000000, RZ, 0xc0, !PT ;  /* 0x2000000002ff7812 */ /* 0x000fe4000786c0ff */
[----:B------:R-:W-:Y:S02]  /*36f00*/  LOP3.LUT R30, R30, 0xff7fffff, RZ, 0xc0, !PT ;  /* 0xff7fffff1e1e7812 */ /* 0x000fe400078ec0ff */
[----:B----4-:R-:W-:-:S04]  /*36f10*/  LOP3.LUT R28, R28, 0xff, RZ, 0xc0, !PT ;  /* 0x000000ff1c1c7812 */ /* 0x010fc800078ec0ff */
[----:B------:R-:W-:-:S05]  /*36f20*/  F2FP.F16.E4M3.UNPACK_B R28, R28 ;  /* 0x0000001cff1c723e */ /* 0x000fca00020006ff */
[----:B------:R-:W-:-:S05]  /*36f30*/  HADD2.F32 R28, -RZ, R28.H0_H0 ;  /* 0x2000001cff1c7230 */ /* 0x000fca0000004100 */
[----:B------:R-:W-:-:S04]  /*36f40*/  FMUL R28, R28, UR61 ;  /* 0x0000003d1c1c7c20 */ /* 0x000fc80008400000 */
[----:B--2---:R-:W-:Y:S01]  /*36f50*/  FFMA R28, R156, UR60, R28 ;  /* 0x0000003c9c1c7c23 */ /* 0x004fe2000800001c */
[----:B0-----:R-:W-:Y:S01]  /*36f60*/  @!P5 IADD3 R180, P1, P4, R8, UR13, R34 ;  /* 0x0000000d08b4dc10 */ /* 0x001fe2000fc3e022 */
[----:B------:R-:W-:Y:S01]  /*36f70*/  IMAD.U32 R33, RZ, RZ, UR11 ;  /* 0x0000000bff217e24 */ /* 0x000fe2000f8e00ff */
[----:B------:R-:W-:Y:S01]  /*36f80*/  @P5 LOP3.LUT R30, R30, 0x800000, RZ, 0xfc, !PT ;  /* 0x008000001e1e5812 */ /* 0x000fe200078efcff */
[----:B------:R-:W2:Y:S01]  /*36f90*/  LDL.LU R156, [R1+0x6c0] ;  /* 0x0006c000019c7983 */ /* 0x000ea20000300800 */
[----:B------:R-:W-:-:S05]  /*36fa0*/  F2FP.SATFINITE.E4M3.F32.PACK_AB_MERGE_C R28, RZ, R28, RZ ;  /* 0x0000001cff1c723e */ /* 0x000fca00048070ff */
[----:B------:R0:W-:Y:S02]  /*36fb0*/  @!P0 STG.E.U8 desc[UR8][R80.64+0x50], R28 ;  /* 0x0000501c50008986 */ /* 0x0001e4000c101108 */
[----:B0-----:R-:W-:-:S06]  /*36fc0*/  PRMT R28, RZ, 0x7610, R28 ;  /* 0x00007610ff1c7816 */ /* 0x001fcc000000001c */
[----:B------:R-:W4:Y:S01]  /*36fd0*/  @!P6 LDG.E.U8 R28, desc[UR8][R18.64+0x51] ;  /* 0x00005108121ce981 */ /* 0x000f22000c1e1100 */
        /* <DEDUP_REMOVED lines=13> */
[----:B------:R-:W-:-:S04]  /*370b0*/  ISETP.GE.AND P0, PT, R5, 0x109, PT ;  /* 0x000001090500780c */ /* 0x000fc80003f06270 */
        /* <DEDUP_REMOVED lines=37> */
[----:B-1----:R-:W-:-:S04]  /*37310*/  @!P0 IADD3 R220, P5, P6, R8, UR11, R34 ;  /* 0x0000000b08dc8c10 */ /* 0x002fc8000febe022 */
        /* <DEDUP_REMOVED lines=13> */
[----:B------:R-:W-:-:S04]  /*373f0*/  LOP3.LUT R30, R30, 0xfeffffff, RZ, 0xc0, !PT ;  /* 0xfeffffff1e1e7812 */ /* 0x000fc800078ec0ff */
[----:B------:R-:W-:Y:S02]  /*37400*/  @P0 LOP3.LUT R30, R30, 0x1000000, RZ, 0xfc, !PT ;  /* 0x010000001e1e0812 */ /* 0x000fe400078efcff */
[----:B------:R-:W-:Y:S02]  /*37410*/  ISETP.LT.OR P0, PT, R26, 0xaa, !P3 ;  /* 0x000000aa1a00780c */ /* 0x000fe40005f01670 */
[----:B------:R-:W-:-:S11]  /*37420*/  LOP3.LUT R2, R2, 0xfbffffff, RZ, 0xc0, !PT ;  /* 0xfbffffff02027812 */ /* 0x000fd600078ec0ff */
[----:B------:R-:W0:Y:S01]  /*37430*/  @!P0 LDC.64 R34, c[0x0][0x5c0] ;  /* 0x00017000ff228b82 */ /* 0x000e220000000a00 */
[----:B------:R-:W-:Y:S02]  /*37440*/  @P3 LOP3.LUT R2, R2, 0x4000000, RZ, 0xfc, !PT ;  /* 0x0400000002023812 */ /* 0x000fe400078efcff */
[----:B------:R-:W-:Y:S02]  /*37450*/  ISETP.LT.OR P3, PT, R26, 0xa1, !P2 ;  /* 0x000000a11a00780c */ /* 0x000fe40005761670 */
[----:B----4-:R-:W-:-:S04]  /*37460*/  LOP3.LUT R28, R28, 0xff, RZ, 0xc0, !PT ;  /* 0x000000ff1c1c7812 */ /* 0x010fc800078ec0ff */
[----:B------:R-:W-:-:S05]  /*37470*/  F2FP.F16.E4M3.UNPACK_B R28, R28 ;  /* 0x0000001cff1c723e */ /* 0x000fca00020006ff */
[----:B------:R-:W-:-:S05]  /*37480*/  HADD2.F32 R28, -RZ, R28.H0_H0 ;  /* 0x2000001cff1c7230 */ /* 0x000fca0000004100 */
[----:B------:R-:W-:-:S04]  /*37490*/  FMUL R28, R28, UR61 ;  /* 0x0000003d1c1c7c20 */ /* 0x000fc80008400000 */
[----:B--2---:R-:W-:Y:S01]  /*374a0*/  FFMA R28, R156, UR60, R28 ;  /* 0x0000003c9c1c7c23 */ /* 0x004fe2000800001c */
[----:B0-----:R-:W-:Y:S01]  /*374b0*/  @!P0 IADD3 R210, P1, P4, R8, UR11, R34 ;  /* 0x0000000b08d28c10 */ /* 0x001fe2000fc3e022 */
[----:B------:R-:W-:Y:S01]  /*374c0*/  IMAD.U32 R33, RZ, RZ, UR11 ;  /* 0x0000000bff217e24 */ /* 0x000fe2000f8e00ff */
[----:B------:R-:W-:Y:S01]  /*374d0*/  LOP3.LUT R30, R30, 0xffbfffff, RZ, 0xc0, !PT ;  /* 0xffbfffff1e1e7812 */ /* 0x000fe200078ec0ff */
[----:B------:R-:W2:Y:S01]  /*374e0*/  LDL.LU R156, [R1+0x6d0] ;  /* 0x0006d000019c7983 */ /* 0x000ea20000300800 */
[----:B------:R-:W-:-:S05]  /*374f0*/  F2FP.SATFINITE.E4M3.F32.PACK_AB_MERGE_C R28, RZ, R28, RZ ;  /* 0x0000001cff1c723e */ /* 0x000fca00048070ff */
[----:B------:R0:W-:Y:S02]  /*37500*/  @!P6 STG.E.U8 desc[UR8][R84.64+0x58], R28 ;  /* 0x0000581c5400e986 */ /* 0x0001e4000c101108 */
[----:B0-----:R-:W-:-:S06]  /*37510*/  PRMT R28, RZ, 0x7610, R28 ;  /* 0x00007610ff1c7816 */ /* 0x001fcc000000001c */
[----:B------:R-:W4:Y:S01]  /*37520*/  @!P5 LDG.E.U8 R28, desc[UR8][R18.64+0x59] ;  /* 0x00005908121cd981 */ /* 0x000f22000c1e1100 */
[----:B------:R-:W-:Y:S02]  /*37530*/  @!P0 IADD3.X R211, R27, UR10, R35, P1, P4 ;  /* 0x0000000a1bd38c10 */ /* 0x000fe40008fe8423 */
        /* <DEDUP_REMOVED lines=64> */
[----:B------:R-:W-:-:S06]  /*37940*/  PRMT R28, RZ, 0x7610, R28 ;  /* 0x00007610ff1c7816 */ /* 0x000fcc000000001c */
[----:B------:R-:W4:Y:S01]  /*37950*/  @!P1 LDG.E.U8 R28, desc[UR8][R22.64+0x50] ;  /* 0x00005008161c9981 */ /* 0x000f22000c1e1100 */
[----:B------:R-:W-:Y:S02]  /*37960*/  @P3 LOP3.LUT R30, R30, 0x40000, RZ, 0xfc, !PT ;  /* 0x000400001e1e3812 */ /* 0x000fe400078efcff */
[----:B------:R-:W-:-:S13]  /*37970*/  ISETP.LT.OR P3, PT, R26, 0xa9, !P2 ;  /* 0x000000a91a00780c */ /* 0x000fda0005761670 */
        /* <DEDUP_REMOVED lines=21> */
[----:B------:R-:W4:Y:S01]  /*37ad0*/  @!P1 LDG.E.U8 R28, desc[UR8][R22.64+0x51] ;  /* 0x00005108161c9981 */ /* 0x000f22000c1e1100 */
[----:B------:R-:W-:Y:S02]  /*37ae0*/  @P3 LOP3.LUT R30, R30, 0x4000, RZ, 0xfc, !PT ;  /* 0x000040001e1e3812 */ /* 0x000fe400078efcff */
[----:B------:R-:W-:Y:S02]  /*37af0*/  LOP3.LUT P3, RZ, R29, 0x1000, RZ, 0xc0, !PT ;  /* 0x000010001dff7812 */ /* 0x000fe4000786c0ff */
        /* <DEDUP_REMOVED lines=15> */
[----:B------:R-:W-:Y:S02]  /*37bf0*/  LOP3.LUT R30, R30, 0xfffffdff, RZ, 0xc0, !PT ;  /* 0xfffffdff1e1e7812 */ /* 0x000fe400078ec0ff */
[----:B------:R-:W-:Y:S02]  /*37c00*/  LOP3.LUT R2, R2, 0xf7ffffff, RZ, 0xc0, !PT ;  /* 0xf7ffffff02027812 */ /* 0x000fe400078ec0ff */
[----:B------:R-:W-:Y:S02]  /*37c10*/  @P6 LOP3.LUT R30, R30, 0x200, RZ, 0xfc, !PT ;  /* 0x000002001e1e6812 */ /* 0x000fe400078efcff */
[----:B------:R-:W-:-:S02]  /*37c20*/  ISETP.GE.AND P6, PT, R5, 0x101, PT ;  /* 0x000001010500780c */ /* 0x000fc40003fc6270 */
[----:B------:R-:W-:Y:S02]  /*37c30*/  @P0 LOP3.LUT R2, R2, 0x8000000, RZ, 0xfc, !PT ;  /* 0x0800000002020812 */ /* 0x000fe400078efcff */
        /* <DEDUP_REMOVED lines=22> */
[----:B------:R-:W-:-:S04]  /*37da0*/  LOP3.LUT P0, RZ, R2, 0x8000000, RZ, 0xc0, !PT ;  /* 0x0800000002ff7812 */ /* 0x000fc8000780c0ff */
[----:B------:R-:W-:-:S13]  /*37db0*/  ISETP.LT.OR P1, PT, R26, 0x59, !P0 ;  /* 0x000000591a00780c */ /* 0x000fda0004721670 */
[----:B------:R-:W0:Y:S01]  /*37dc0*/  @!P1 LDC.64 R36, c[0x0][0x5c0] ;  /* 0x00017000ff249b82 */ /* 0x000e220000000a00 */
[----:B------:R-:W-:Y:S02]  /*37dd0*/  @!P1 IMAD.MOV.U32 R34, RZ, RZ, R8 ;  /* 0x000000ffff229224 */ /* 0x000fe400078e0008 */
[----:B------:R-:W-:Y:S02]  /*37de0*/  @!P1 IMAD.MOV.U32 R35, RZ, RZ, R27 ;  /* 0x000000ffff239224 */ /* 0x000fe400078e001b */
[----:B------:R-:W-:-:S03]  /*37df0*/  @!P1 IMAD.WIDE.U32 R34, R6, 0x180, R34 ;  /* 0x0000018006229825 */ /* 0x000fc600078e0022 */
[----:B0-----:R-:W-:Y:S02]  /*37e00*/  @!P1 IADD3 R36, P4, R34, R36, RZ ;  /* 0x0000002422249210 */ /* 0x001fe40007f9e0ff */
        /* <DEDUP_REMOVED lines=35> */
[----:B------:R-:W-:Y:S02]  /*38040*/  LOP3.LUT R2, R2, 0xffbfffff, RZ, 0xc0, !PT ;  /* 0xffbfffff02027812 */ /* 0x000fe400078ec0ff */
[----:B------:R-:W-:Y:S02]  /*38050*/  LOP3.LUT R30, R30, 0xfffffff7, RZ, 0xc0, !PT ;  /* 0xfffffff71e1e7812 */ /* 0x000fe400078ec0ff */
[----:B------:R-:W-:Y:S02]  /*38060*/  @P0 LOP3.LUT R2, R2, 0x400000, RZ, 0xfc, !PT ;  /* 0x0040000002020812 */ /* 0x000fe400078efcff */
[----:B------:R-:W-:Y:S02]  /*38070*/  ISETP.GE.AND P0, PT, R5, 0x101, PT ;  /* 0x000001010500780c */ /* 0x000fe40003f06270 */
[----:B------:R-:W-:Y:S02]  /*38080*/  @P6 LOP3.LUT R30, R30, 0x8, RZ, 0xfc, !PT ;  /* 0x000000081e1e6812 */ /* 0x000fe400078efcff */
[----:B------:R-:W-:-:S13]  /*38090*/  ISETP.LT.OR P6, PT, R26, 0xaa, !P0 ;  /* 0x000000aa1a00780c */ /* 0x000fda00047c1670 */
[----:B------:R-:W0:Y:S02]  /*380a0*/  @!P6 LDC.64 R34, c[0x0][0x5c0] ;  /* 0x00017000ff22eb82 */ /* 0x000e240000000a00 */
[----:B0-----:R-:W-:-:S04]  /*380b0*/  @!P6 IADD3 R206, P4, P5, R8, UR13, R34 ;  /* 0x0000000d08ceec10 */ /* 0x001fc8000fd9e022 */
[----:B------:R-:W-:Y:S02]  /*380c0*/  @!P6 IADD3.X R207, R27, UR12, R35, P4, P5 ;  /* 0x0000000c1bcfec10 */ /* 0x000fe4000a7ea423 */
        /* <DEDUP_REMOVED lines=43> */
[----:B------:R-:W-:-:S05]  /*38380*/  @!P0 IADD3.X R37, R27, UR10, R35, P1, P4 ;  /* 0x0000000a1b258c10 */ /* 0x000fca0008fe8423 */
[----:B------:R0:W-:Y:S01]  /*38390*/  @!P0 STL.64 [R1+0x20], R36 ;  /* 0x0000202401008387 */ /* 0x0001e20000100a00 */
        /* <DEDUP_REMOVED lines=33> */
[----:B------:R-:W-:Y:S04]  /*385b0*/  @!P0 STL.64 [R1+0x18], R36 ;  /* 0x0000182401008387 */ /* 0x000fe80000100a00 */
[----:B------:R-:W4:Y:S01]  /*385c0*/  LDL.LU R156, [R1+0x700] ;  /* 0x00070000019c7983 */ /* 0x000f220000300800 */
[----:B--2---:R-:W-:-:S04]  /*385d0*/  LOP3.LUT R28, R28, 0xff, RZ, 0xc0, !PT ;  /* 0x000000ff1c1c7812 */ /* 0x004fc800078ec0ff */
[----:B------:R-:W-:-:S05]  /*385e0*/  F2FP.F16.E4M3.UNPACK_B R28, R28 ;  /* 0x0000001cff1c723e */ /* 0x000fca00020006ff */
[----:B------:R-:W-:-:S05]  /*385f0*/  HADD2.F32 R28, -RZ, R28.H0_H0 ;  /* 0x2000001cff1c7230 */ /* 0x000fca0000004100 */
[----:B------:R-:W-:-:S04]  /*38600*/  FMUL R28, R28, UR61 ;  /* 0x0000003d1c1c7c20 */ /* 0x000fc80008400000 */
[----:B---3--:R-:W-:Y:S02]  /*38610*/  FFMA R28, R157, UR60, R28 ;  /* 0x0000003c9d1c7c23 */ /* 0x008fe4000800001c */
[----:B------:R-:W2:Y:S03]  /*38620*/  LDL.LU R157, [R1+0x704] ;  /* 0x00070400019d7983 */ /* 0x000ea60000300800 */
[----:B------:R-:W-:-:S05]  /*38630*/  F2FP.SATFINITE.E4M3.F32.PACK_AB_MERGE_C R28, RZ, R28, RZ ;  /* 0x0000001cff1c723e */ /* 0x000fca00048070ff */
[----:B------:R0:W-:Y:S02]  /*38640*/  @!P1 STG.E.U8 desc[UR8][R34.64+0x61], R28 ;  /* 0x0000611c22009986 */ /* 0x0001e4000c101108 */
[----:B0-----:R-:W-:-:S06]  /*38650*/  PRMT R28, RZ, 0x7610, R28 ;  /* 0x00007610ff1c7816 */ /* 0x001fcc000000001c */
[----:B------:R-:W3:Y:S01]  /*38660*/  @!P5 LDG.E.U8 R28, desc[UR8][R12.64+0x60] ;  /* 0x000060080c1cd981 */ /* 0x000ee2000c1e1100 */
[----:B------:R-:W-:-:S04]  /*38670*/  LOP3.LUT R30, R30, 0xffffffef, RZ, 0xc0, !PT ;  /* 0xffffffef1e1e7812 */ /* 0x000fc800078ec0ff */
[----:B------:R-:W-:Y:S02]  /*38680*/  @P0 LOP3.LUT R30, R30, 0x10, RZ, 0xfc, !PT ;  /* 0x000000101e1e0812 */ /* 0x000fe400078efcff */
[----:B------:R-:W-:-:S13]  /*38690*/  ISETP.LT.OR P0, PT, R26, 0xb1, !P2 ;  /* 0x000000b11a00780c */ /* 0x000fda0005701670 */
[----:B------:R-:W0:Y:S01]  /*386a0*/  @!P0 LDC.64 R34, c[0x0][0x5c0] ;  /* 0x00017000ff228b82 */ /* 0x000e220000000a00 */
[----:B---3--:R-:W-:-:S04]  /*386b0*/  LOP3.LUT R28, R28, 0xff, RZ, 0xc0, !PT ;  /* 0x000000ff1c1c7812 */ /* 0x008fc800078ec0ff */
[----:B------:R-:W-:-:S05]  /*386c0*/  F2FP.F16.E4M3.UNPACK_B R28, R28 ;  /* 0x0000001cff1c723e */ /* 0x000fca00020006ff */
[----:B------:R-:W-:-:S05]  /*386d0*/  HADD2.F32 R28, -RZ, R28.H0_H0 ;  /* 0x2000001cff1c7230 */ /* 0x000fca0000004100 */
[----:B------:R-:W-:-:S04]  /*386e0*/  FMUL R28, R28, UR61 ;  /* 0x0000003d1c1c7c20 */ /* 0x000fc80008400000 */
[----:B----4-:R-:W-:-:S05]  /*386f0*/  FFMA R28, R156, UR60, R28 ;  /* 0x0000003c9c1c7c23 */ /* 0x010fca000800001c */
[----:B------:R-:W-:-:S05]  /*38700*/  F2FP.SATFINITE.E4M3.F32.PACK_AB_MERGE_C R28, RZ, R28, RZ ;  /* 0x0000001cff1c723e */ /* 0x000fca00048070ff */
[----:B------:R1:W-:Y:S01]  /*38710*/  @!P5 STG.E.U8 desc[UR8][R86.64+0x60], R28 ;  /* 0x0000601c5600d986 */ /* 0x0003e2000c101108 */
[----:B------:R-:W-:Y:S02]  /*38720*/  ISETP.LT.OR P5, PT, R26, 0x62, !P3 ;  /* 0x000000621a00780c */ /* 0x000fe40005fa1670 */
[----:B-1----:R-:W-:-:S11]  /*38730*/  PRMT R28, RZ, 0x7610, R28 ;  /* 0x00007610ff1c7816 */ /* 0x002fd6000000001c */
[----:B------:R-:W3:Y:S01]  /*38740*/  @!P5 LDG.E.U8 R28, desc[UR8][R12.64+0x61] ;  /* 0x000061080c1cd981 */ /* 0x000ee2000c1e1100 */
[----:B0-----:R-:W-:Y:S02]  /*38750*/  @!P0 IADD3 R36, P1, P4, R8, UR15, R34 ;  /* 0x0000000f08248c10 */ /* 0x001fe4000fc3e022 */
[----:B------:R-:W-:Y:S02]  /*38760*/  LOP3.LUT R30, R30, 0xfffffffb, RZ, 0xc0, !PT ;  /* 0xfffffffb1e1e7812 */ /* 0x000fe400078ec0ff */
[----:B------:R-:W-:Y:S02]  /*38770*/  @!P0 IADD3.X R37, R27, UR14, R35, P1, P4 ;  /* 0x0000000e1b258c10 */ /* 0x000fe40008fe8423 */
[----:B------:R-:W-:-:S03]  /*38780*/  @P0 LOP3.LUT R30, R30, 0x4, RZ, 0xfc, !PT ;  /* 0x000000041e1e0812 */ /* 0x000fc600078efcff */
[----:B------:R0:W-:Y:S01]  /*38790*/  @!P0 STL.64 [R1+0x10], R36 ;  /* 0x0000102401008387 */ /* 0x0001e20000100a00 */
[----:B------:R-:W-:Y:S02]  /*387a0*/  ISETP.LT.OR P0, PT, R26, 0xb2, !P2 ;  /* 0x000000b21a00780c */ /* 0x000fe40005701670 */
[----:B------:R-:W-:Y:S01]  /*387b0*/  LOP3.LUT R32, R32, 0xbfffffff, RZ, 0xc0, !PT ;  /* 0xbfffffff20207812 */ /* 0x000fe200078ec0ff */
[----:B------:R-:W4:Y:S10]  /*387c0*/  LDL.LU R156, [R1+0x708] ;  /* 0x00070800019c7983 */ /* 0x000f340000300800 */
[----:B------:R-:W0:Y:S01]  /*387d0*/  @!P0 LDC.64 R34, c[0x0][0x5c0] ;  /* 0x00017000ff228b82 */ /* 0x000e220000000a00 */
[----:B------:R-:W-:-:S02]  /*387e0*/  @P0 LOP3.LUT R32, R32, 0x40000000, RZ, 0xfc, !PT ;  /* 0x4000000020200812 */ /* 0x000fc400078efcff */
[----:B0-----:R-:W-:-:S04]  /*387f0*/  @!P0 IADD3 R36, P1, P4, R8, UR15, R34 ;  /* 0x0000000f08248c10 */ /* 0x001fc8000fc3e022 */
[----:B------:R-:W-:-:S05]  /*38800*/  @!P0 IADD3.X R37, R27, UR14, R35, P1, P4 ;  /* 0x0000000e1b258c10 */ /* 0x000fca0008fe8423 */
[----:B------:R0:W-:Y:S01]  /*38810*/  @!P0 STL.64 [R1+0x8], R36 ;  /* 0x0000082401008387 */ /* 0x0001e20000100a00 */
[----:B------:R-:W-:-:S13]  /*38820*/  ISETP.LT.OR P0, PT, R26, 0xb9, !P2 ;  /* 0x000000b91a00780c */ /* 0x000fda0005701670 */
[----:B------:R-:W0:Y:S02]  /*38830*/  @!P0 LDC.64 R34, c[0x0][0x5c0] ;  /* 0x00017000ff228b82 */ /* 0x000e240000000a00 */
[----:B0-----:R-:W-:-:S04]  /*38840*/  @!P0 IADD3 R36, P1, P4, R8, UR15, R34 ;  /* 0x0000000f08248c10 */ /* 0x001fc8000fc3e022 */
[----:B------:R-:W-:-:S05]  /*38850*/  @!P0 IADD3.X R37, R27, UR14, R35, P1, P4 ;  /* 0x0000000e1b258c10 */ /* 0x000fca0008fe8423 */
[----:B------:R-:W-:Y:S01]  /*38860*/  @!P0 STL.64 [R1+0x30], R36 ;  /* 0x0000302401008387 */ /* 0x000fe20000100a00 */
[----:B---3--:R-:W-:-:S04]  /*38870*/  LOP3.LUT R28, R28, 0xff, RZ, 0xc0, !PT ;  /* 0x000000ff1c1c7812 */ /* 0x008fc800078ec0ff */
[----:B------:R-:W-:-:S05]  /*38880*/  F2FP.F16.E4M3.UNPACK_B R28, R28 ;  /* 0x0000001cff1c723e */ /* 0x000fca00020006ff */
[----:B------:R-:W-:-:S05]  /*38890*/  HADD2.F32 R28, -RZ, R28.H0_H0 ;  /* 0x2000001cff1c7230 */ /* 0x000fca0000004100 */
[----:B------:R-:W-:-:S04]  /*388a0*/  FMUL R28, R28, UR61 ;  /* 0x0000003d1c1c7c20 */ /* 0x000fc80008400000 */
[----:B--2---:R-:W-:Y:S02]  /*388b0*/  FFMA R28, R157, UR60, R28 ;  /* 0x0000003c9d1c7c23 */ /* 0x004fe4000800001c */
[----:B------:R-:W2:Y:S03]  /*388c0*/  LDL.LU R157, [R1+0x70c] ;  /* 0x00070c00019d7983 */ /* 0x000ea60000300800 */
[----:B------:R-:W-:-:S05]  /*388d0*/  F2FP.SATFINITE.E4M3.F32.PACK_AB_MERGE_C R28, RZ, R28, RZ ;  /* 0x0000001cff1c723e */ /* 0x000fca00048070ff */
[----:B------:R0:W-:Y:S01]  /*388e0*/  @!P5 STG.E.U8 desc[UR8][R88.64+0x61], R28 ;  /* 0x0000611c5800d986 */ /* 0x0001e2000c101108 */
[----:B------:R-:W-:-:S13]  /*388f0*/  ISETP.LT.OR P5, PT, R26, 0xba, !P2 ;  /* 0x000000ba1a00780c */ /* 0x000fda00057a1670 */
[----:B------:R-:W1:Y:S01]  /*38900*/  @!P5 LDC.64 R34, c[0x0][0x5c0] ;  /* 0x00017000ff22db82 */ /* 0x000e620000000a00 */
[----:B0-----:R-:W-:Y:S02]  /*38910*/  PRMT R28, RZ, 0x7610, R28 ;  /* 0x00007610ff1c7816 */ /* 0x001fe4000000001c */
[----:B-1----:R-:W-:-:S04]  /*38920*/  @!P5 IADD3 R36, P1, P4, R8, UR15, R34 ;  /* 0x0000000f0824dc10 */ /* 0x002fc8000fc3e022 */
[----:B------:R-:W-:Y:S02]  /*38930*/  @!P5 IADD3.X R37, R27, UR14, R35, P1, P4 ;  /* 0x0000000e1b25dc10 */ /* 0x000fe40008fe8423 */
[----:B------:R-:W-:-:S13]  /*38940*/  ISETP.LT.OR P1, PT, R26, 0x69, !P6 ;  /* 0x000000691a00780c */ /* 0x000fda0007721670 */
[----:B------:R-:W3:Y:S01]  /*38950*/  @!P1 LDG.E.U8 R28, desc[UR8][R10.64+0x68] ;  /* 0x000068080a1c9981 */ /* 0x000ee2000c1e1100 */
[----:B------:R-:W0:Y:S02]  /*38960*/  @!P1 LDC.64 R34, c[0x0][0x5c0] ;  /* 0x00017000ff229b82 */ /* 0x000e240000000a00 */
[----:B0-----:R-:W-:-:S05]  /*38970*/  @!P1 IADD3 R34, P4, R8, R34, RZ ;  /* 0x0000002208229210 */ /* 0x001fca0007f9e0ff */
[----:B------:R-:W-:Y:S01]  /*38980*/  @!P1 IMAD.X R35, R27, 0x1, R35, P4 ;  /* 0x000000011b239824 */ /* 0x000fe200020e0623 */
        /* <DEDUP_REMOVED lines=8> */
[----:B0-----:R-:W-:-:S11]  /*38a10*/  PRMT R28, RZ, 0x7610, R28 ;  /* 0x00007610ff1c7816 */ /* 0x001fd6000000001c */
[----:B------:R-:W0:Y:S01]  /*38a20*/  @!P1 LDC.64 R34, c[0x0][0x5c0] ;  /* 0x00017000ff229b82 */ /* 0x000e220000000a00 */
[----:B------:R-:W3:Y:S01]  /*38a30*/  @!P1 LDG.E.U8 R28, desc[UR8][R10.64+0x69] ;  /* 0x000069080a1c9981 */ /* 0x000ee2000c1e1100 */
[----:B------:R-:W-:-:S04]  /*38a40*/  LOP3.LUT R32, R32, 0xdfffffff, RZ, 0xc0, !PT ;  /* 0xdfffffff20207812 */ /* 0x000fc800078ec0ff */
[----:B------:R-:W-:-:S04]  /*38a50*/  @P0 LOP3.LUT R32, R32, 0x20000000, RZ, 0xfc, !PT ;  /* 0x2000000020200812 */ /* 0x000fc800078efcff */
[----:B------:R-:W-:Y:S01]  /*38a60*/  LOP3.LUT R32, R32, 0xfbffffff, RZ, 0xc0, !PT ;  /* 0xfbffffff20207812 */ /* 0x000fe200078ec0ff */
[----:B------:R-:W-:Y:S03]  /*38a70*/  @!P5 STL.64 [R1+0x28], R36 ;  /* 0x000028240100d387 */ /* 0x000fe60000100a00 */
[----:B------:R-:W-:Y:S01]  /*38a80*/  @P5 LOP3.LUT R32, R32, 0x4000000, RZ, 0xfc, !PT ;  /* 0x0400000020205812 */ /* 0x000fe200078efcff */
[----:B------:R-:W4:Y:S01]  /*38a90*/  LDL.LU R156, [R1+0x710] ;  /* 0x00071000019c7983 */ /* 0x000f220000300800 */
[----:B------:R-:W-:Y:S02]  /*38aa0*/  ISETP.LT.OR P5, PT, R26, 0x69, !P3 ;  /* 0x000000691a00780c */ /* 0x000fe40005fa1670 */
[----:B0-----:R-:W-:-:S05]  /*38ab0*/  @!P1 IADD3 R34, P4, R8, R34, RZ ;  /* 0x0000002208229210 */ /* 0x001fca0007f9e0ff */
[----:B------:R-:W-:Y:S01]  /*38ac0*/  @!P1 IMAD.X R35, R27, 0x1, R35, P4 ;  /* 0x000000011b239824 */ /* 0x000fe200020e0623 */
[C---:B------:R-:W-:Y:S02]  /*38ad0*/  LOP3.LUT P0, RZ, R2.reuse, 0x2000000, RZ, 0xc0, !PT ;  /* 0x0200000002ff7812 */ /* 0x040fe4000780c0ff */
[----:B------:R-:W-:-:S04]  /*38ae0*/  LOP3.LUT R2, R2, 0xfeffffff, RZ, 0xc0, !PT ;  /* 0xfeffffff02027812 */ /* 0x000fc800078ec0ff */
[----:B------:R-:W-:Y:S02]  /*38af0*/  @P2 LOP3.LUT R2, R2, 0x1000000, RZ, 0xfc, !PT ;  /* 0x0100000002022812 */ /* 0x000fe400078efcff */
        /* <DEDUP_REMOVED lines=9> */
[----:B0-----:R-:W-:Y:S02]  /*38b90*/  PRMT R28, RZ, 0x7610, R28 ;  /* 0x00007610ff1c7816 */ /* 0x001fe4000000001c */
[----:B------:R-:W0:Y:S04]  /*38ba0*/  @!P2 LDC.64 R34, c[0x0][0x5c0] ;  /* 0x00017000ff22ab82 */ /* 0x000e280000000a00 */
[----:B------:R-:W3:Y:S01]  /*38bb0*/  @!P5 LDG.E.U8 R28, desc[UR8][R12.64+0x68] ;  /* 0x000068080c1cd981 */ /* 0x000ee2000c1e1100 */
[----:B------:R-:W-:-:S04]  /*38bc0*/  LOP3.LUT R32, R32, 0xfeffffff, RZ, 0xc0, !PT ;  /* 0xfeffffff20207812 */ /* 0x000fc800078ec0ff */
[----:B------:R-:W-:Y:S02]  /*38bd0*/  @P2 LOP3.LUT R32, R32, 0x1000000, RZ, 0xfc, !PT ;  /* 0x0100000020202812 */ /* 0x000fe400078efcff */
[----:B0-----:R-:W-:-:S04]  /*38be0*/  @!P2 IADD3 R36, P1, P4, R8, UR13, R34 ;  /* 0x0000000d0824ac10 */ /* 0x001fc8000fc3e022 */
[----:B------:R-:W-:-:S05]  /*38bf0*/  @!P2 IADD3.X R37, R27, UR12, R35, P1, P4 ;  /* 0x0000000c1b25ac10 */ /* 0x000fca0008fe8423 */
[----:B------:R-:W-:Y:S01]  /*38c00*/  @!P2 STL.64 [R1], R36 ;  /* 0x000000240100a387 */ /* 0x000fe20000100a00 */
[----:B------:R-:W-:-:S13]  /*38c10*/  ISETP.LT.OR P2, PT, R26, 0xb2, !P0 ;  /* 0x000000b21a00780c */ /* 0x000fda0004741670 */
[----:B------:R-:W0:Y:S01]  /*38c20*/  @!P2 LDC.64 R34, c[0x0][0x5c0] ;  /* 0x00017000ff22ab82 */ /* 0x000e220000000a00 */
[----:B------:R-:W-:-:S04]  /*38c30*/  LOP3.LUT R32, R32, 0xffbfffff, RZ, 0xc0, !PT ;  /* 0xffbfffff20207812 */ /* 0x000fc800078ec0ff */
[----:B------:R-:W-:Y:S02]  /*38c40*/  @P2 LOP3.LUT R32, R32, 0x400000, RZ, 0xfc, !PT ;  /* 0x0040000020202812 */ /* 0x000fe400078efcff */
[----:B0-----:R-:W-:-:S04]  /*38c50*/  @!P2 IADD3 R228, P1, P4, R8, UR13, R34 ;  /* 0x0000000d08e4ac10 */ /* 0x001fc8000fc3e022 */
[----:B------:R-:W-:Y:S02]  /*38c60*/  @!P2 IADD3.X R229, R27, UR12, R35, P1, P4 ;  /* 0x0000000c1be5ac10 */ /* 0x000fe40008fe8423 */
[----:B------:R-:W-:Y:S02]  /*38c70*/  ISETP.LT.OR P2, PT, R26, 0x6a, !P3 ;  /* 0x0000006a1a00780c */ /* 0x000fe40005f41670 */
[----:B---3--:R-:W-:-:S04]  /*38c80*/  LOP3.LUT R28, R28, 0xff, RZ, 0xc0, !PT ;  /* 0x000000ff1c1c7812 */ /* 0x008fc800078ec0ff */
[----:B------:R-:W-:-:S05]  /*38c90*/  F2FP.F16.E4M3.UNPACK_B R28, R28 ;  /* 0x0000001cff1c723e */ /* 0x000fca00020006ff */
[----:B------:R-:W-:-:S05]  /*38ca0*/  HADD2.F32 R28, -RZ, R28.H0_H0 ;  /* 0x2000001cff1c7230 */ /* 0x000fca0000004100 */
[----:B------:R-:W-:-:S04]  /*38cb0*/  FMUL R28, R28, UR61 ;  /* 0x0000003d1c1c7c20 */ /* 0x000fc80008400000 */
[----:B----4-:R-:W-:Y:S01]  /*38cc0*/  FFMA R28, R156, UR60, R28 ;  /* 0x0000003c9c1c7c23 */ /* 0x010fe2000800001c */
[----:B------:R-:W-:Y:S01]  /*38cd0*/  LOP3.LUT P6, RZ, R0, 0x800, RZ, 0xc0, !PT ;  /* 0x0000080000ff7812 */ /* 0x000fe200078cc0ff */
        /* <DEDUP_REMOVED lines=14> */
[----:B------:R-:W-:-:S13]  /*38dc0*/  ISETP.LT.OR P5, PT, R26, 0xb9, !P0 ;  /* 0x000000b91a00780c */ /* 0x000fda00047a1670 */
[----:B------:R-:W0:Y:S01]  /*38dd0*/  @!P5 LDC.64 R34, c[0x0][0x5c0] ;  /* 0x00017000ff22db82 */ /* 0x000e220000000a00 */
[----:B------:R-:W-:-:S04]  /*38de0*/  LOP3.LUT R32, R32, 0xfff7ffff, RZ, 0xc0, !PT ;  /* 0xfff7ffff20207812 */ /* 0x000fc800078ec0ff */
[----:B------:R-:W-:Y:S02]  /*38df0*/  @P5 LOP3.LUT R32, R32, 0x80000, RZ, 0xfc, !PT ;  /* 0x0008000020205812 */ /* 0x000fe400078efcff */
[----:B0-----:R-:W-:-:S04]  /*38e00*/  @!P5 IADD3 R226, P1, P4, R8, UR13, R34 ;  /* 0x0000000d08e2dc10 */ /* 0x001fc8000fc3e022 */
[----:B------:R-:W-:Y:S02]  /*38e10*/  @!P5 IADD3.X R227, R27, UR12, R35, P1, P4 ;  /* 0x0000000c1be3dc10 */ /* 0x000fe40008fe8423 */
[----:B------:R-:W-:Y:S01]  /*38e20*/  LOP3.LUT P5, RZ, R0, 0x100, RZ, 0xc0, !PT ;  /* 0x0000010000ff7812 */ /* 0x000fe200078ac0ff */
[----:B------:R-:W-:Y:S04]  /*38e30*/  STL [R1+0xc24], R228 ;  /* 0x000c24e401007387 */ /* 0x000fe80000100800 */
[----:B------:R-:W-:Y:S04]  /*38e40*/  STL [R1+0xc20], R229 ;  /* 0x000c20e501007387 */ /* 0x000fe80000100800 */
[----:B------:R-:W-:Y:S04]  /*38e50*/  STL [R1+0xc14], R226 ;  /* 0x000c14e201007387 */ /* 0x000fe80000100800 */
[----:B------:R-:W-:Y:S04]  /*38e60*/  STL [R1+0xc10], R227 ;  /* 0x000c10e301007387 */ /* 0x000fe80000100800 */
[----:B------:R-:W4:Y:S01]  /*38e70*/  LDL.LU R157, [R1+0x71c] ;  /* 0x00071c00019d7983 */ /* 0x000f220000300800 */
        /* <DEDUP_REMOVED lines=28> */
[----:B------:R-:W-:Y:S01]  /*39040*/  IMAD.U32 R33, RZ, RZ, UR11 ;  /* 0x0000000bff217e24 */ /* 0x000fe2000f8e00ff */
[----:B------:R-:W-:Y:S04]  /*39050*/  STL [R1+0xc1c], R224 ;  /* 0x000c1ce001007387 */ /* 0x000fe80000100800 */
[----:B------:R-:W-:Y:S04]  /*39060*/  STL [R1+0xc18], R225 ;  /* 0x000c18e101007387 */ /* 0x000fe80000100800 */
[----:B------:R-:W3:Y:S01]  /*39070*/  LDL.LU R156, [R1+0x720] ;  /* 0x00072000019c7983 */ /* 0x000ee20000300800 */
[----:B--2---:R-:W-:-:S04]  /*39080*/  LOP3.LUT R28, R28, 0xff, RZ, 0xc0, !PT ;  /* 0x000000ff1c1c7812 */ /* 0x004fc800078ec0ff */
[----:B------:R-:W-:-:S05]  /*39090*/  F2FP.F16.E4M3.UNPACK_B R28, R28 ;  /* 0x0000001cff1c723e */ /* 0x000fca00020006ff */
[----:B------:R-:W-:-:S05]  /*390a0*/  HADD2.F32 R28, -RZ, R28.H0_H0 ;  /* 0x2000001cff1c7230 */ /* 0x000fca0000004100 */
[----:B------:R-:W-:-:S04]  /*390b0*/  FMUL R28, R28, UR61 ;  /* 0x0000003d1c1c7c20 */ /* 0x000fc80008400000 */
[----:B----4-:R-:W-:-:S05]  /*390c0*/  FFMA R28, R157, UR60, R28 ;  /* 0x0000003c9d1c7c23 */ /* 0x010fca000800001c */
        /* <DEDUP_REMOVED lines=11> */
[----:B------:R-:W-:Y:S01]  /*39180*/  @!P1 IADD3 R33, P5, P6, R33, UR15, R8 ;  /* 0x0000000f21219c10 */ /* 0x000fe2000febe008 */
[----:B------:R-:W-:Y:S04]  /*39190*/  STL [R1+0xc0c], R232 ;  /* 0x000c0ce801007387 */ /* 0x000fe80000100800 */
[----:B------:R-:W-:Y:S04]  /*391a0*/  STL [R1+0xc08], R233 ;  /* 0x000c08e901007387 */ /* 0x000fe80000100800 */
[----:B------:R-:W-:Y:S04]  /*391b0*/  STL [R1+0xc28], R231 ;  /* 0x000c28e701007387 */ /* 0x000fe80000100800 */
        /* <DEDUP_REMOVED lines=16> */
[----:B------:R-:W3:Y:S01]  /*392c0*/  @!P1 LDG.E.U8 R28, desc[UR8][R16.64+0x61] ;  /* 0x00006108101c9981 */ /* 0x000ee2000c1e1100 */
[----:B------:R-:W-:Y:S02]  /*392d0*/  @P2 LOP3.LUT R32, R32, 0x2000000, RZ, 0xfc, !PT ;  /* 0x0200000020202812 */ /* 0x000fe400078efcff */
[----:B------:R-:W-:-:S13]  /*392e0*/  ISETP.LT.OR P2, PT, R26, 0xc9, !P3 ;  /* 0x000000c91a00780c */ /* 0x000fda0005f41670 */
[----:B------:R-:W0:Y:S01]  /*392f0*/  @!P2 LDC.64 R34, c[0x0][0x5c0] ;  /* 0x00017000ff22ab82 */ /* 0x000e220000000a00 */
[----:B------:R-:W-:-:S04]  /*39300*/  LOP3.LUT R32, R32, 0xffdfffff, RZ, 0xc0, !PT ;  /* 0xffdfffff20207812 */ /* 0x000fc800078ec0ff */
[----:B------:R-:W-:Y:S02]  /*39310*/  @P2 LOP3.LUT R32, R32, 0x200000, RZ, 0xfc, !PT ;  /* 0x0020000020202812 */ /* 0x000fe400078efcff */
[----:B0-----:R-:W-:-:S04]  /*39320*/  @!P2 IADD3 R212, P5, P6, R8, UR11, R34 ;  /* 0x0000000b08d4ac10 */ /* 0x001fc8000febe022 */
[----:B------:R-:W-:Y:S02]  /*39330*/  @!P2 IADD3.X R213, R27, UR10, R35, P5, P6 ;  /* 0x0000000a1bd5ac10 */ /* 0x000fe4000afec423 */
[----:B------:R-:W-:-:S04]  /*39340*/  LOP3.LUT P2, RZ, R2, 0x1000000, RZ, 0xc0, !PT ;  /* 0x0100000002ff7812 */ /* 0x000fc8000784c0ff */
[----:B------:R-:W-:Y:S02]  /*39350*/  ISETP.LT.OR P6, PT, R26, 0x69, !P2 ;  /* 0x000000691a00780c */ /* 0x000fe400057c1670 */
        /* <DEDUP_REMOVED lines=8> */
[----:B------:R0:W-:Y:S04]  /*393e0*/  @!P1 STG.E.U8 desc[UR8][R36.64+0x61], R28 ;  /* 0x0000611c24009986 */ /* 0x0001e8000c101108 */
[----:B------:R-:W1:Y:S01]  /*393f0*/  @!P5 LDC.64 R34, c[0x0][0x5c0] ;  /* 0x00017000ff22db82 */ /* 0x000e620000000a00 */
[----:B0-----:R-:W-:-:S06]  /*39400*/  PRMT R28, RZ, 0x7610, R28 ;  /* 0x00007610ff1c7816 */ /* 0x001fcc000000001c */
[----:B------:R-:W4:Y:S01]  /*39410*/  @!P6 LDG.E.U8 R28, desc[UR8][R14.64+0x68] ;  /* 0x000068080e1ce981 */ /* 0x000f22000c1e1100 */
[----:B------:R-:W-:-:S04]  /*39420*/  LOP3.LUT R32, R32, 0xfffdffff, RZ, 0xc0, !PT ;  /* 0xfffdffff20207812 */ /* 0x000fc800078ec0ff */
[----:B------:R-:W-:Y:S02]  /*39430*/  @P5 LOP3.LUT R32, R32, 0x20000, RZ, 0xfc, !PT ;  /* 0x0002000020205812 */ /* 0x000fe400078efcff */
[----:B-1----:R-:W-:-:S04]  /*39440*/  @!P5 IADD3 R198, P1, P4, R8, UR11, R34 ;  /* 0x0000000b08c6dc10 */ /* 0x002fc8000fc3e022 */
[----:B------:R-:W-:Y:S02]  /*39450*/  @!P5 IADD3.X R199, R27, UR10, R35, P1, P4 ;  /* 0x0000000a1bc7dc10 */ /* 0x000fe40008fe8423 */
[----:B------:R-:W-:Y:S02]  /*39460*/  ISETP.LT.OR P5, PT, R26, 0x6a, !P2 ;  /* 0x0000006a1a00780c */ /* 0x000fe400057a1670 */
[----:B------:R-:W-:-:S04]  /*39470*/  LOP3.LUT R2, R2, 0xff7fffff, RZ, 0xc0, !PT ;  /* 0xff7fffff02027812 */ /* 0x000fc800078ec0ff */
        /* <DEDUP_REMOVED lines=9> */
[----:B------:R-:W-:Y:S01]  /*39510*/  IMAD.U32 R33, RZ, RZ, UR11 ;  /* 0x0000000bff217e24 */ /* 0x000fe2000f8e00ff */
[----:B0-----:R-:W-:Y:S01]  /*39520*/  @!P3 IADD3 R192, P1, P4, R8, UR15, R34 ;  /* 0x0000000f08c0bc10 */ /* 0x001fe2000fc3e022 */
[----:B------:R-:W2:Y:S01]  /*39530*/  LDL.LU R156, [R1+0x730] ;  /* 0x00073000019c7983 */ /* 0x000ea20000300800 */
[----:B------:R-:W-:-:S05]  /*39540*/  F2FP.SATFINITE.E4M3.F32.PACK_AB_MERGE_C R28, RZ, R28, RZ ;  /* 0x0000001cff1c723e */ /* 0x000fca00048070ff */
[----:B------:R0:W-:Y:S02]  /*39550*/  @!P6 STG.E.U8 desc[UR8][R60.64+0x68], R28 ;  /* 0x0000681c3c00e986 */ /* 0x0001e4000c101108 */
[----:B0-----:R-:W-:-:S06]  /*39560*/  PRMT R28, RZ, 0x7610, R28 ;  /* 0x00007610ff1c7816 */ /* 0x001fcc000000001c */
[----:B------:R-:W4:Y:S01]  /*39570*/  @!P5 LDG.E.U8 R28, desc[UR8][R14.64+0x69] ;  /* 0x000069080e1cd981 */ /* 0x000f22000c1e1100 */
[----:B------:R-:W-:Y:S02]  /*39580*/  @P3 LOP3.LUT R32, R32, 0x10000, RZ, 0xfc, !PT ;  /* 0x0001000020203812 */ /* 0x000fe400078efcff */
        /* <DEDUP_REMOVED lines=52> */
[----:B---3--:R-:W-:-:S05]  /*398d0*/  FFMA R28, R157, UR60, R28 ;  /* 0x0000003c9d1c7c23 */ /* 0x008fca000800001c */
[----:B------:R-:W-:-:S05]  /*398e0*/  F2FP.SATFINITE.E4M3.F32.PACK_AB_MERGE_C R28, RZ, R28, RZ ;  /* 0x0000001cff1c723e */ /* 0x000fca00048070ff */
[----:B------:R0:W-:Y:S02]  /*398f0*/  @!P1 STG.E.U8 desc[UR8][R36.64+0x69], R28 ;  /* 0x0000691c24009986 */ /* 0x0001e4000c101108 */
[----:B0-----:R-:W-:-:S06]  /*39900*/  PRMT R28, RZ, 0x7610, R28 ;  /* 0x00007610ff1c7816 */ /* 0x001fcc000000001c */
[----:B------:R-:W3:Y:S01]  /*39910*/  @!P6 LDG.E.U8 R28, desc[UR8][R18.64+0x60] ;  /* 0x00006008121ce981 */ /* 0x000ee2000c1e1100 */
[----:B------:R-:W-:-:S04]  /*39920*/  LOP3.LUT R32, R32, 0xffffbfff, RZ, 0xc0, !PT ;  /* 0xffffbfff20207812 */ /* 0x000fc800078ec0ff */
[----:B------:R-:W-:Y:S02]  /*39930*/  @P3 LOP3.LUT R32, R32, 0x4000, RZ, 0xfc, !PT ;  /* 0x0000400020203812 */ /* 0x000fe400078efcff */
[----:B------:R-:W-:Y:S01]  /*39940*/  LOP3.LUT P3, RZ, R0, 0x200, RZ, 0xc0, !PT ;  /* 0x0000020000ff7812 */ /* 0x000fe2000786c0ff */
[----:B------:R-:W-:Y:S04]  /*39950*/  STL [R1+0xbfc], R188 ;  /* 0x000bfcbc01007387 */ /* 0x000fe80000100800 */
[----:B------:R-:W-:Y:S04]  /*39960*/  STL [R1+0xbf8], R189 ;  /* 0x000bf8bd01007387 */ /* 0x000fe80000100800 */
[----:B------:R-:W4:Y:S01]  /*39970*/  LDL.LU R157, [R1+0x73c] ;  /* 0x00073c00019d7983 */ /* 0x000f220000300800 */
[----:B------:R-:W-:-:S02]  /*39980*/  ISETP.LT.OR P5, PT, R26, 0xca, !P2 ;  /* 0x000000ca1a00780c */ /* 0x000fc400057a1670 */
[----:B------:R-:W-:-:S11]  /*39990*/  LOP3.LUT R2, R2, 0xffdfffff, RZ, 0xc0, !PT ;  /* 0xffdfffff02027812 */ /* 0x000fd600078ec0ff */
[----:B------:R-:W0:Y:S01]  /*399a0*/  @!P5 LDC.64 R34, c[0x0][0x5c0] ;  /* 0x00017000ff22db82 */ /* 0x000e220000000a00 */
[----:B------:R-:W-:Y:S02]  /*399b0*/  @P2 LOP3.LUT R2, R2, 0x200000, RZ, 0xfc, !PT ;  /* 0x0020000002022812 */ /* 0x000fe400078efcff */
[----:B------:R-:W-:Y:S02]  /*399c0*/  ISETP.LT.OR P2, PT, R26, 0xc1, !P0 ;  /* 0x000000c11a00780c */ /* 0x000fe40004741670 */
[----:B---3--:R-:W-:-:S04]  /*399d0*/  LOP3.LUT R28, R28, 0xff, RZ, 0xc0, !PT ;  /* 0x000000ff1c1c7812 */ /* 0x008fc800078ec0ff */
        /* <DEDUP_REMOVED lines=8> */
[----:B0-----:R-:W-:-:S04]  /*39a60*/  @!P5 IADD3 R178, P1, P4, R8, UR15, R34 ;  /* 0x0000000f08b2dc10 */ /* 0x001fc8000fc3e022 */
[----:B------:R-:W-:Y:S02]  /*39a70*/  @!P5 IADD3.X R179, R27, UR14, R35, P1, P4 ;  /* 0x0000000e1bb3dc10 */ /* 0x000fe40008fe8423 */
[----:B------:R-:W0:Y:S01]  /*39a80*/  @!P2 LDC.64 R34, c[0x0][0x5c0] ;  /* 0x00017000ff22ab82 */ /* 0x000e220000000a00 */
[----:B------:R-:W-:-:S04]  /*39a90*/  LOP3.LUT R32, R32, 0xffffdfff, RZ, 0xc0, !PT ;  /* 0xffffdfff20207812 */ /* 0x000fc800078ec0ff */
        /* <DEDUP_REMOVED lines=14> */
[----:B------:R-:W-:-:S05]  /*39b80*/  IMAD.U32 R33, RZ, RZ, UR11 ;  /* 0x0000000bff217e24 */ /* 0x000fca000f8e00ff */
[----:B------:R-:W-:Y:S01]  /*39b90*/  @!P4 IADD3 R33, P1, P5, R33, UR13, R8 ;  /* 0x0000000d2121cc10 */ /* 0x000fe2000fd3e008 */
        /* <DEDUP_REMOVED lines=40> */
[----:B------:R-:W3:Y:S01]  /*39e20*/  @!P1 LDG.E.U8 R28, desc[UR8][R20.64+0x61] ;  /* 0x00006108141c9981 */ /* 0x000ee2000c1e1100 */
[----:B-1----:R-:W-:-:S04]  /*39e30*/  @!P3 IADD3 R152, P5, P6, R8, UR13, R34 ;  /* 0x0000000d0898bc10 */ /* 0x002fc8000febe022 */
[----:B------:R-:W-:Y:S02]  /*39e40*/  @!P3 IADD3.X R153, R27, UR12, R35, P5, P6 ;  /* 0x0000000c1b99bc10 */ /* 0x000fe4000afec423 */
[----:B------:R-:W-:Y:S02]  /*39e50*/  LOP3.LUT P5, RZ, R0, 0x40000000, RZ, 0xc0, !PT ;  /* 0x4000000000ff7812 */ /* 0x000fe400078ac0ff */
[----:B---3--:R-:W-:-:S04]  /*39e60*/  LOP3.LUT R28, R28, 0xff, RZ, 0xc0, !PT ;  /* 0x000000ff1c1c7812 */ /* 0x008fc800078ec0ff */
[----:B------:R-:W-:-:S05]  /*39e70*/  F2FP.F16.E4M3.UNPACK_B R28, R28 ;  /* 0x0000001cff1c723e */ /* 0x000fca00020006ff */
[----:B------:R-:W-:-:S05]  /*39e80*/  HADD2.F32 R28, -RZ, R28.H0_H0 ;  /* 0x2000001cff1c7230 */ /* 0x000fca0000004100 */
[----:B------:R-:W-:-:S04]  /*39e90*/  FMUL R28, R28, UR61 ;  /* 0x0000003d1c1c7c20 */ /* 0x000fc80008400000 */
[----:B----4-:R-:W-:-:S05]  /*39ea0*/  FFMA R28, R157, UR60, R28 ;  /* 0x0000003c9d1c7c23 */ /* 0x010fca000800001c */
[----:B------:R-:W-:-:S05]  /*39eb0*/  F2FP.SATFINITE.E4M3.F32.PACK_AB_MERGE_C R28, RZ, R28, RZ ;  /* 0x0000001cff1c723e */ /* 0x000fca00048070ff */
[----:B------:R0:W-:Y:S02]  /*39ec0*/  @!P1 STG.E.U8 desc[UR8][R36.64+0x61], R28 ;  /* 0x0000611c24009986 */ /* 0x0001e4000c101108 */
[----:B0-----:R-:W-:-:S06]  /*39ed0*/  PRMT R28, RZ, 0x7610, R28 ;  /* 0x00007610ff1c7816 */ /* 0x001fcc000000001c */
[----:B------:R-:W3:Y:S01]  /*39ee0*/  @!P5 LDG.E.U8 R28, desc[UR8][R18.64+0x68] ;  /* 0x00006808121cd981 */ /* 0x000ee2000c1e1100 */
[----:B------:R-:W-:-:S03]  /*39ef0*/  LOP3.LUT P6, RZ, R0, 0x10, RZ, 0xc0, !PT ;  /* 0x0000001000ff7812 */ /* 0x000fc600078cc0ff */
[----:B------:R-:W-:Y:S04]  /*39f00*/  STL [R1+0xbdc], R152 ;  /* 0x000bdc9801007387 */ /* 0x000fe80000100800 */
[----:B------:R-:W-:Y:S04]  /*39f10*/  STL [R1+0xbd8], R153 ;  /* 0x000bd89901007387 */ /* 0x000fe80000100800 */
[----:B------:R-:W4:Y:S01]  /*39f20*/  LDL.LU R3, [R1+0x74c] ;  /* 0x00074c0001037983 */ /* 0x000f220000300800 */
[----:B------:R-:W-:-:S13]  /*39f30*/  ISETP.LT.OR P0, PT, R26, 0xca, !P0 ;  /* 0x000000ca1a00780c */ /* 0x000fda0004701670 */
[----:B------:R-:W0:Y:S01]  /*39f40*/  @!P0 LDC.64 R34, c[0x0][0x5c0] ;  /* 0x00017000ff228b82 */ /* 0x000e220000000a00 */
[----:B------:R-:W-:-:S04]  /*39f50*/  LOP3.LUT R32, R32, 0xfffffeff, RZ, 0xc0, !PT ;  /* 0xfffffeff20207812 */ /* 0x000fc800078ec0ff */
[----:B------:R-:W-:Y:S02]  /*39f60*/  @P3 LOP3.LUT R32, R32, 0x100, RZ, 0xfc, !PT ;  /* 0x0000010020203812 */ /* 0x000fe400078efcff */
[----:B------:R-:W-:Y:S02]  /*39f70*/  LOP3.LUT P3, RZ, R2, 0x800000, RZ, 0xc0, !PT ;  /* 0x0080000002ff7812 */ /* 0x000fe4000786c0ff */
[----:B------:R-:W-:-:S04]  /*39f80*/  LOP3.LUT R32, R32, 0xffffffbf, RZ, 0xc0, !PT ;  /* 0xffffffbf20207812 */ /* 0x000fc800078ec0ff */
[----:B------:R-:W-:Y:S02]  /*39f90*/  @P0 LOP3.LUT R32, R32, 0x40, RZ, 0xfc, !PT ;  /* 0x0000004020200812 */ /* 0x000fe400078efcff */
        /* <DEDUP_REMOVED lines=11> */
[----:B------:R-:W-:-:S13]  /*3a050*/  ISETP.LT.OR P0, PT, R26, 0xd1, !P3 ;  /* 0x000000d11a00780c */ /* 0x000fda0005f01670 */
[----:B------:R-:W0:Y:S01]  /*3a060*/  @!P0 LDC.64 R34, c[0x0][0x5c0] ;  /* 0x00017000ff228b82 */ /* 0x000e220000000a00 */
[----:B------:R-:W-:Y:S02]  /*3a070*/  ISETP.LT.OR P5, PT, R26, 0xd2, !P3 ;  /* 0x000000d21a00780c */ /* 0x000fe40005fa1670 */
[----:B0-----:R-:W-:-:S04]  /*3a080*/  @!P0 IADD3 R156, P1, P4, R8, UR11, R34 ;  /* 0x0000000b089c8c10 */ /* 0x001fc8000fc3e022 */
[----:B------:R-:W-:-:S07]  /*3a090*/  @!P0 IADD3.X R157, R27, UR10, R35, P1, P4 ;  /* 0x0000000a1b9d8c10 */ /* 0x000fce0008fe8423 */
[----:B------:R-:W0:Y:S02]  /*3a0a0*/  @!P5 LDC.64 R34, c[0x0][0x5c0] ;  /* 0x00017000ff22db82 */ /* 0x000e240000000a00 */
[----:B0-----:R-:W-:-:S04]  /*3a0b0*/  @!P5 IADD3 R154, P1, P4, R8, UR11, R34 ;  /* 0x0000000b089adc10 */ /* 0x001fc8000fc3e022 */
[----:B------:R-:W-:Y:S02]  /*3a0c0*/  @!P5 IADD3.X R155, R27, UR10, R35, P1, P4 ;  /* 0x0000000a1b9bdc10 */ /* 0x000fe40008fe8423 */
[----:B------:R-:W-:Y:S02]  /*3a0d0*/  ISETP.LT.OR P1, PT, R26, 0x69, !P2 ;  /* 0x000000691a00780c */ /* 0x000fe40005721670 */
[----:B------:R-:W-:-:S11]  /*3a0e0*/  LOP3.LUT R32, R32, 0xfffff7ff, RZ, 0xc0, !PT ;  /* 0xfffff7ff20207812 */ /* 0x000fd600078ec0ff */
[----:B------:R-:W0:Y:S01]  /*3a0f0*/  @!P1 LDC.64 R34, c[0x0][0x5c0] ;  /* 0x00017000ff229b82 */ /* 0x000e220000000a00 */
[----:B------:R-:W-:Y:S01]  /*3a100*/  @P0 LOP3.LUT R32, R32, 0x800, RZ, 0xfc, !PT ;  /* 0x0000080020200812 */ /* 0x000fe200078efcff */
[----:B------:R-:W-:-:S03]  /*3a110*/  IMAD.U32 R33, RZ, RZ, UR11 ;  /* 0x0000000bff217e24 */ /* 0x000fc6000f8e00ff */
[----:B------:R-:W-:-:S04]  /*3a120*/  LOP3.LUT R32, R32, 0xfffffdff, RZ, 0xc0, !PT ;  /* 0xfffffdff20207812 */ /* 0x000fc800078ec0ff */
[----:B------:R-:W-:Y:S02]  /*3a130*/  @P5 LOP3.LUT R32, R32, 0x200, RZ, 0xfc, !PT ;  /* 0x0000020020205812 */ /* 0x000fe400078efcff */
        /* <DEDUP_REMOVED lines=8> */
[----:B----4-:R-:W-:Y:S02]  /*3a1c0*/  FFMA R28, R3, UR60, R28 ;  /* 0x0000003c031c7c23 */ /* 0x010fe4000800001c */
[----:B------:R-:W2:Y:S03]  /*3a1d0*/  LDL.LU R3, [R1+0x754] ;  /* 0x0007540001037983 */ /* 0x000ea60000300800 */
        /* <DEDUP_REMOVED lines=56> */
[----:B------:R-:W-:Y:S01]  /*3a560*/  F2FP.SATFINITE.E4M3.F32.PACK_AB_MERGE_C R28, RZ, R28, RZ ;  /* 0x0000001cff1c723e */ /* 0x000fe200048070ff */
[----:B------:R-:W4:Y:S04]  /*3a570*/  LDL.LU.64 R38, [R1+0x48] ;  /* 0x0000480001267983 */ /* 0x000f280000300a00 */
        /* <DEDUP_REMOVED lines=11> */
[----:B------:R-:W-:Y:S02]  /*3a630*/  LOP3.LUT R2, R2, 0xffefffff, RZ, 0xc0, !PT ;  /* 0xffefffff02027812 */ /* 0x000fe400078ec0ff */
[----:B------:R-:W-:Y:S02]  /*3a640*/  @P2 LOP3.LUT R32, R32, 0x80, RZ, 0xfc, !PT ;  /* 0x0000008020202812 */ /* 0x000fe400078efcff */
[----:B------:R-:W-:Y:S02]  /*3a650*/  ISETP.LT.OR P2, PT, R26, 0xda, !P3 ;  /* 0x000000da1a00780c */ /* 0x000fe40005f41670 */
[----:B------:R-:W-:Y:S02]  /*3a660*/  @P3 LOP3.LUT R2, R2, 0x100000, RZ, 0xfc, !PT ;  /* 0x0010000002023812 */ /* 0x000fe400078efcff */
[C---:B------:R-:W-:Y:S02]  /*3a670*/  LOP3.LUT P3, RZ, R29.reuse, 0x80000, RZ, 0xc0, !PT ;  /* 0x000800001dff7812 */ /* 0x040fe4000786c0ff */
[----:B------:R-:W-:-:S07]  /*3a680*/  LOP3.LUT P6, RZ, R29, 0x10000, RZ, 0xc0, !PT ;  /* 0x000100001dff7812 */ /* 0x000fce00078cc0ff */
[----:B------:R-:W0:Y:S01]  /*3a690*/  @!P2 LDC.64 R34, c[0x0][0x5c0] ;  /* 0x00017000ff22ab82 */ /* 0x000e220000000a00 */
[----:B--2---:R-:W-:-:S04]  /*3a6a0*/  LOP3.LUT R28, R28, 0xff, RZ, 0xc0, !PT ;  /* 0x000000ff1c1c7812 */ /* 0x004fc800078ec0ff */
[----:B------:R-:W-:-:S05]  /*3a6b0*/  F2FP.F16.E4M3.UNPACK_B R28, R28 ;  /* 0x0000001cff1c723e */ /* 0x000fca00020006ff */
[----:B------:R-:W-:-:S05]  /*3a6c0*/  HADD2.F32 R28, -RZ, R28.H0_H0 ;  /* 0x2000001cff1c7230 */ /* 0x000fca0000004100 */
[----:B------:R-:W-:-:S04]  /*3a6d0*/  FMUL R28, R28, UR61 ;  /* 0x0000003d1c1c7c20 */ /* 0x000fc80008400000 */
[----:B------:R-:W-:Y:S02]  /*3a6e0*/  FFMA R28, R3, UR60, R28 ;  /* 0x0000003c031c7c23 */ /* 0x000fe4000800001c */
[----:B------:R-:W2:Y:S03]  /*3a6f0*/  LDL.LU R3, [R1+0x764] ;  /* 0x0007640001037983 */ /* 0x000ea60000300800 */
[----:B------:R-:W-:Y:S01]  /*3a700*/  F2FP.SATFINITE.E4M3.F32.PACK_AB_MERGE_C R28, RZ, R28, RZ ;  /* 0x0000001cff1c723e */ /* 0x000fe200048070ff */
[----:B------:R-:W2:Y:S04]  /*3a710*/  LDL.LU.64 R62, [R1+0x40] ;  /* 0x00004000013e7983 */ /* 0x000ea80000300a00 */
[----:B------:R1:W-:Y:S02]  /*3a720*/  @!P1 STG.E.U8 desc[UR8][R36.64+0x61], R28 ;  /* 0x0000611c24009986 */ /* 0x0003e4000c101108 */
[----:B-1----:R-:W-:-:S06]  /*3a730*/  PRMT R28, RZ, 0x7610, R28 ;  /* 0x00007610ff1c7816 */ /* 0x002fcc000000001c */
[----:B------:R-:W3:Y:S01]  /*3a740*/  @!P3 LDG.E.U8 R28, desc[UR8][R24.64+0x60] ;  /* 0x00006008181cb981 */ /* 0x000ee2000c1e1100 */
[----:B------:R-:W-:Y:S02]  /*3a750*/  LOP3.LUT R32, R32, 0xffffffdf, RZ, 0xc0, !PT ;  /* 0xffffffdf20207812 */ /* 0x000fe400078ec0ff */
[----:B0-----:R-:W-:Y:S02]  /*3a760*/  @!P2 IADD3 R122, P4, P5, R8, UR11, R34 ;  /* 0x0000000b087aac10 */ /* 0x001fe4000fd9e022 */
[----:B------:R-:W-:Y:S02]  /*3a770*/  @P2 LOP3.LUT R32, R32, 0x20, RZ, 0xfc, !PT ;  /* 0x0000002020202812 */ /* 0x000fe400078efcff */
[----:B------:R-:W-:Y:S02]  /*3a780*/  @!P2 IADD3.X R123, R27, UR10, R35, P4, P5 ;  /* 0x0000000a1b7bac10 */ /* 0x000fe4000a7ea423 */
[----:B------:R-:W-:-:S04]  /*3a790*/  LOP3.LUT P2, RZ, R2, 0x200000, RZ, 0xc0, !PT ;  /* 0x0020000002ff7812 */ /* 0x000fc8000784c0ff */
[----:B------:R-:W-:-:S13]  /*3a7a0*/  ISETP.LT.OR P5, PT, R26, 0xd1, !P2 ;  /* 0x000000d11a00780c */ /* 0x000fda00057a1670 */
[----:B------:R-:W0:Y:S01]  /*3a7b0*/  @!P5 LDC.64 R34, c[0x0][0x5c0] ;  /* 0x00017000ff22db82 */ /* 0x000e220000000a00 */
        /* <DEDUP_REMOVED lines=8> */
[----:B----4-:R1:W-:Y:S02]  /*3a840*/  @!P3 STG.E.U8 desc[UR8][R38.64+0x60], R28 ;  /* 0x0000601c2600b986 */ /* 0x0103e4000c101108 */
[----:B-1----:R-:W-:-:S06]  /*3a850*/  PRMT R28, RZ, 0x7610, R28 ;  /* 0x00007610ff1c7816 */ /* 0x002fcc000000001c */
[----:B------:R-:W4:Y:S01]  /*3a860*/  @!P6 LDG.E.U8 R28, desc[UR8][R24.64+0x61] ;  /* 0x00006108181ce981 */ /* 0x000f22000c1e1100 */
[----:B0-----:R-:W-:Y:S02]  /*3a870*/  @!P5 IADD3 R120, P1, P4, R8, UR15, R34 ;  /* 0x0000000f0878dc10 */ /* 0x001fe4000fc3e022 */
[----:B------:R-:W-:Y:S02]  /*3a880*/  @P5 LOP3.LUT R32, R32, 0x10, RZ, 0xfc, !PT ;  /* 0x0000001020205812 */ /* 0x000fe400078efcff */
        /* <DEDUP_REMOVED lines=15> */
[----:B--2---:R-:W-:-:S05]  /*3a980*/  FFMA R28, R3, UR60, R28 ;  /* 0x0000003c031c7c23 */ /* 0x004fca000800001c */
[----:B------:R-:W-:-:S05]  /*3a990*/  F2FP.SATFINITE.E4M3.F32.PACK_AB_MERGE_C R28, RZ, R28, RZ ;  /* 0x0000001cff1c723e */ /* 0x000fca00048070ff */
[----:B------:R0:W-:Y:S02]  /*3a9a0*/  @!P6 STG.E.U8 desc[UR8][R62.64+0x61], R28 ;  /* 0x0000611c3e00e986 */ /* 0x0001e4000c101108 */
[----:B0-----:R-:W-:-:S05]  /*3a9b0*/  @!P1 IMAD R28, R7, 0x180, RZ ;  /* 0x00000180071c9824 */ /* 0x001fca00078e02ff */
[--C-:B------:R-:W-:Y:S02]  /*3a9c0*/  @!P1 IADD3.X R37, R37, R35, R28.reuse, P4, !PT ;  /* 0x0000002325259210 */ /* 0x100fe400027fe41c */
[----:B------:R-:W-:-:S06]  /*3a9d0*/  PRMT R28, RZ, 0x7610, R28 ;  /* 0x00007610ff1c7816 */ /* 0x000fcc000000001c */
[----:B------:R-:W2:Y:S01]  /*3a9e0*/  @!P1 LDG.E.U8 R28, desc[UR8][R22.64+0x68] ;  /* 0x00006808161c9981 */ /* 0x000ea2000c1e1100 */
[----:B------:R-:W-:-:S13]  /*3a9f0*/  ISETP.LT.OR P3, PT, R26, 0xd9, !P2 ;  /* 0x000000d91a00780c */ /* 0x000fda0005761670 */
[----:B------:R-:W0:Y:S01]  /*3aa00*/  @!P3 LDC.64 R34, c[0x0][0x5c0] ;  /* 0x00017000ff22bb82 */ /* 0x000e220000000a00 */
[----:B------:R-:W-:-:S04]  /*3aa10*/  LOP3.LUT R32, R32, 0xfffffff7, RZ, 0xc0, !PT ;  /* 0xfffffff720207812 */ /* 0x000fc800078ec0ff */
[----:B------:R-:W-:Y:S02]  /*3aa20*/  @P5 LOP3.LUT R32, R32, 0x8, RZ, 0xfc, !PT ;  /* 0x0000000820205812 */ /* 0x000fe400078efcff */
[----:B0-----:R-:W-:-:S04]  /*3aa30*/  @!P3 IADD3 R116, P4, P5, R8, UR15, R34 ;  /* 0x0000000f0874bc10 */ /* 0x001fc8000fd9e022 */
[----:B------:R-:W-:Y:S01]  /*3aa40*/  @!P3 IADD3.X R117, R27, UR14, R35, P4, P5 ;  /* 0x0000000e1b75bc10 */ /* 0x000fe2000a7ea423 */
        /* <DEDUP_REMOVED lines=10> */
[----:B------:R-:W-:Y:S01]  /*3aaf0*/  F2FP.SATFINITE.E4M3.F32.PACK_AB_MERGE_C R28, RZ, R28, RZ ;  /* 0x0000001cff1c723e */ /* 0x000fe200048070ff */
[----:B------:R-:W3:Y:S04]  /*3ab00*/  LDL.LU.64 R62, [R1+0x38] ;  /* 0x00003800013e7983 */ /* 0x000ee80000300a00 */
        /* <DEDUP_REMOVED lines=23> */
[----:B------:R-:W-:-:S05]  /*3ac80*/  FFMA R28, R3, UR60, R28 ;  /* 0x0000003c031c7c23 */ /* 0x000fca000800001c */
[----:B------:R-:W-:-:S05]  /*3ac90*/  F2FP.SATFINITE.E4M3.F32.PACK_AB_MERGE_C R28, RZ, R28, RZ ;  /* 0x0000001cff1c723e */ /* 0x000fca00048070ff */
[----:B------:R0:W-:Y:S02]  /*3aca0*/  @!P1 STG.E.U8 desc[UR8][R36.64+0x69], R28 ;  /* 0x0000691c24009986 */ /* 0x0001e4000c101108 */
[----:B0-----:R-:W-:-:S06]  /*3acb0*/  PRMT R28, RZ, 0x7610, R28 ;  /* 0x00007610ff1c7816 */ /* 0x001fcc000000001c */
[----:B------:R-:W4:Y:S01]  /*3acc0*/  @!P5 LDG.E.U8 R28, desc[UR8][R24.64+0x68] ;  /* 0x00006808181cd981 */ /* 0x000f22000c1e1100 */
[----:B------:R-:W-:-:S04]  /*3acd0*/  LOP3.LUT R2, R2, 0xffffbfff, RZ, 0xc0, !PT ;  /* 0xffffbfff02027812 */ /* 0x000fc800078ec0ff */
[----:B------:R-:W-:Y:S02]  /*3ace0*/  @P0 LOP3.LUT R2, R2, 0x4000, RZ, 0xfc, !PT ;  /* 0x0000400002020812 */ /* 0x000fe400078efcff */
[----:B------:R-:W-:Y:S01]  /*3acf0*/  LOP3.LUT P0, RZ, R29, 0x20000, RZ, 0xc0, !PT ;  /* 0x000200001dff7812 */ /* 0x000fe2000780c0ff */
[----:B------:R-:W-:Y:S04]  /*3ad00*/  STL [R1+0xbd4], R88 ;  /* 0x000bd45801007387 */ /* 0x000fe80000100800 */
[----:B------:R-:W-:Y:S04]  /*3ad10*/  STL [R1+0xbd0], R89 ;  /* 0x000bd05901007387 */ /* 0x000fe80000100800 */
[----:B------:R-:W3:Y:S01]  /*3ad20*/  LDL.LU R3, [R1+0x774] ;  /* 0x0007740001037983 */ /* 0x000ee20000300800 */
        /* <DEDUP_REMOVED lines=11> */
[----:B---3--:R1:W-:Y:S02]  /*3ade0*/  @!P5 STG.E.U8 desc[UR8][R62.64+0x68], R28 ;  /* 0x0000681c3e00d986 */ /* 0x0083e4000c101108 */
[----:B-1----:R-:W-:-:S06]  /*3adf0*/  PRMT R28, RZ, 0x7610, R28 ;  /* 0x00007610ff1c7816 */ /* 0x002fcc000000001c */
[----:B------:R-:W3:Y:S01]  /*3ae00*/  @!P0 LDG.E.U8 R28, desc[UR8][R24.64+0x69] ;  /* 0x00006908181c8981 */ /* 0x000ee2000c1e1100 */
        /* <DEDUP_REMOVED lines=9> */
[----:B------:R-:W-:Y:S02]  /*3aea0*/  LOP3.LUT R29, R29, 0xf7ffffff, RZ, 0xc0, !PT ;  /* 0xf7ffffff1d1d7812 */ /* 0x000fe400078ec0ff */
[----:B0-----:R-:W-:-:S04]  /*3aeb0*/  @!P5 IADD3 R82, P1, P4, R8, UR13, R34 ;  /* 0x0000000d0852dc10 */ /* 0x001fc8000fc3e022 */
[----:B------:R-:W-:Y:S02]  /*3aec0*/  @!P5 IADD3.X R83, R27, UR12, R35, P1, P4 ;  /* 0x0000000c1b53dc10 */ /* 0x000fe40008fe8423 */
[----:B------:R-:W-:-:S04]  /*3aed0*/  @P3 LOP3.LUT R29, R29, 0x8000000, RZ, 0xfc, !PT ;  /* 0x080000001d1d3812 */ /* 0x000fc800078efcff */
[----:B------:R-:W-:-:S04]  /*3aee0*/  LOP3.LUT R29, R29, 0xfbffffff, RZ, 0xc0, !PT ;  /* 0xfbffffff1d1d7812 */ /* 0x000fc800078ec0ff */
[----:B------:R-:W-:Y:S02]  /*3aef0*/  @P5 LOP3.LUT R29, R29, 0x4000000, RZ, 0xfc, !PT ;  /* 0x040000001d1d5812 */ /* 0x000fe400078efcff */
[----:B------:R-:W-:Y:S02]  /*3af00*/  ISETP.GE.AND P5, PT, R5, 0x1, PT ;  /* 0x000000010500780c */ /* 0x000fe40003fa6270 */
[----:B---3--:R-:W-:-:S04]  /*3af10*/  LOP3.LUT R28, R28, 0xff, RZ, 0xc0, !PT ;  /* 0x000000ff1c1c7812 */ /* 0x008fc800078ec0ff */
[----:B------:R-:W-:-:S05]  /*3af20*/  F2FP.F16.E4M3.UNPACK_B R28, R28 ;  /* 0x0000001cff1c723e */ /* 0x000fca00020006ff */
[----:B------:R-:W-:-:S05]  /*3af30*/  HADD2.F32 R28, -RZ, R28.H0_H0 ;  /* 0x2000001cff1c7230 */ /* 0x000fca0000004100 */
[----:B------:R-:W-:-:S04]  /*3af40*/  FMUL R28, R28, UR61 ;  /* 0x0000003d1c1c7c20 */ /* 0x000fc80008400000 */
[----:B------:R-:W-:Y:S02]  /*3af50*/  FFMA R28, R3, UR60, R28 ;  /* 0x0000003c031c7c23 */ /* 0x000fe4000800001c */
[----:B------:R-:W3:Y:S03]  /*3af60*/  LDL.LU R3, [R1+0x77c] ;  /* 0x00077c0001037983 */ /* 0x000ee60000300800 */
        /* <DEDUP_REMOVED lines=25> */
[----:B------:R-:W-:Y:S02]  /*3b100*/  LOP3.LUT P3, RZ, R2, 0x100000, RZ, 0xc0, !PT ;  /* 0x0010000002ff7812 */ /* 0x000fe4000786c0ff */
[----:B------:R-:W-:Y:S02]  /*3b110*/  @P0 LOP3.LUT R29, R29, 0x2000000, RZ, 0xfc, !PT ;  /* 0x020000001d1d0812 */ /* 0x000fe400078efcff */
[----:B------:R-:W-:Y:S02]  /*3b120*/  ISETP.LT.OR P0, PT, R26, 0x71, !P3 ;  /* 0x000000711a00780c */ /* 0x000fe40005f01670 */
[----:B0-----:R-:W-:-:S05]  /*3b130*/  @!P1 IADD3 R34, P4, R8, R34, RZ ;  /* 0x0000002208229210 */ /* 0x001fca0007f9e0ff */
[----:B------:R-:W-:Y:S01]  /*3b140*/  @!P1 IMAD.X R35, R27, 0x1, R35, P4 ;  /* 0x000000011b239824 */ /* 0x000fe200020e0623 */
        /* <DEDUP_REMOVED lines=70> */
[----:B------:R-:W-:-:S04]  /*3b5b0*/  @P0 LOP3.LUT R29, R29, 0x10000000, RZ, 0xfc, !PT ;  /* 0x100000001d1d0812 */ /* 0x000fc800078efcff */
[----:B------:R-:W-:Y:S02]  /*3b5c0*/  LOP3.LUT P0, RZ, R29, 0x40, RZ, 0xc0, !PT ;  /* 0x000000401dff7812 */ /* 0x000fe4000780c0ff */
[----:B0-----:R-:W-:-:S05]  /*3b5d0*/  @!P1 IADD3 R34, P3, R8, R34, RZ ;  /* 0x0000002208229210 */ /* 0x001fca0007f7e0ff */
[----:B------:R-:W-:Y:S01]  /*3b5e0*/  @!P1 IMAD.X R35, R27, 0x1, R35, P3 ;  /* 0x000000011b239824 */ /* 0x000fe200018e0623 */
        /* <DEDUP_REMOVED lines=27> */
[----:B------:R-:W-:Y:S02]  /*3b7a0*/  LOP3.LUT P5, RZ, R29, 0x20, RZ, 0xc0, !PT ;  /* 0x000000201dff7812 */ /* 0x000fe400078ac0ff */
[----:B------:R-:W-:Y:S02]  /*3b7b0*/  LOP3.LUT R32, R32, 0xfffffffe, RZ, 0xc0, !PT ;  /* 0xfffffffe20207812 */ /* 0x000fe400078ec0ff */
        /* <DEDUP_REMOVED lines=28> */
[----:B--2---:R-:W-:Y:S01]  /*3b980*/  FFMA R28, R4, UR60, R28 ;  /* 0x0000003c041c7c23 */ /* 0x004fe2000800001c */
[----:B------:R-:W-:Y:S01]  /*3b990*/  ISETP.LT.OR P3, PT, R26, 0xea, !P2 ;  /* 0x000000ea1a00780c */ /* 0x000fe20005761670 */
[----:B------:R-:W-:Y:S01]  /*3b9a0*/  IMAD.U32 R33, RZ, RZ, UR11 ;  /* 0x0000000bff217e24 */ /* 0x000fe2000f8e00ff */
[----:B------:R-:W-:Y:S01]  /*3b9b0*/  LOP3.LUT R29, R29, 0xfff7ffff, RZ, 0xc0, !PT ;  /* 0xfff7ffff1d1d7812 */ /* 0x000fe200078ec0ff */
[----:B------:R-:W2:Y:S01]  /*3b9c0*/  LDL.LU R4, [R1+0x7a0] ;  /* 0x0007a00001047983 */ /* 0x000ea20000300800 */
[----:B------:R-:W-:-:S05]  /*3b9d0*/  F2FP.SATFINITE.E4M3.F32.PACK_AB_MERGE_C R28, RZ, R28, RZ ;  /* 0x0000001cff1c723e */ /* 0x000fca00048070ff */
[----:B------:R0:W-:Y:S04]  /*3b9e0*/  @!P5 STG.E.U8 desc[UR8][R104.64+0x70], R28 ;  /* 0x0000701c6800d986 */ /* 0x0001e8000c101108 */
[----:B------:R-:W1:Y:S01]  /*3b9f0*/  @!P3 LDC.64 R34, c[0x0][0x5c0] ;  /* 0x00017000ff22bb82 */ /* 0x000e620000000a00 */
[----:B0-----:R-:W-:-:S06]  /*3ba00*/  PRMT R28, RZ, 0x7610, R28 ;  /* 0x00007610ff1c7816 */ /* 0x001fcc000000001c */
[----:B------:R-:W4:Y:S01]  /*3ba10*/  @!P0 LDG.E.U8 R28, desc[UR8][R14.64+0x71] ;  /* 0x000071080e1c8981 */ /* 0x000f22000c1e1100 */
[----:B------:R-:W-:Y:S02]  /*3ba20*/  LOP3.LUT P6, RZ, R2, 0x80000, RZ, 0xc0, !PT ;  /* 0x0008000002ff7812 */ /* 0x000fe400078cc0ff */
[----:B------:R-:W-:Y:S02]  /*3ba30*/  @P3 LOP3.LUT R29, R29, 0x80000, RZ, 0xfc, !PT ;  /* 0x000800001d1d3812 */ /* 0x000fe400078efcff */
[----:B-1----:R-:W-:-:S04]  /*3ba40*/  @!P3 IADD3 R60, P1, P2, R8, UR15, R34 ;  /* 0x0000000f083cbc10 */ /* 0x002fc8000fa3e022 */
        /* <DEDUP_REMOVED lines=11> */
[----:B------:R-:W-:-:S04]  /*3bb00*/  LOP3.LUT R29, R29, 0xfffdffff, RZ, 0xc0, !PT ;  /* 0xfffdffff1d1d7812 */ /* 0x000fc800078ec0ff */
[----:B------:R-:W-:Y:S02]  /*3bb10*/  @P3 LOP3.LUT R29, R29, 0x20000, RZ, 0xfc, !PT ;  /* 0x000200001d1d3812 */ /* 0x000fe400078efcff */
        /* <DEDUP_REMOVED lines=9> */
[----:B------:R-:W-:-:S13]  /*3bbb0*/  ISETP.LT.OR P2, PT, R26, 0x71, !P0 ;  /* 0x000000711a00780c */ /* 0x000fda0004741670 */
[----:B------:R-:W1:Y:S01]  /*3bbc0*/  @!P2 LDC.64 R34, c[0x0][0x5c0] ;  /* 0x00017000ff22ab82 */ /* 0x000e620000000a00 */
[----:B0-----:R-:W-:Y:S01]  /*3bbd0*/  IMAD.U32 R28, RZ, RZ, UR10 ;  /* 0x0000000aff1c7e24 */ /* 0x001fe2000f8e00ff */
[----:B------:R-:W-:-:S04]  /*3bbe0*/  @!P2 IADD3 R33, P1, P3, R33, UR15, R8 ;  /* 0x0000000f2121ac10 */ /* 0x000fc8000fb3e008 */
        /* <DEDUP_REMOVED lines=27> */
[----:B------:R-:W-:Y:S01]  /*3bda0*/  ISETP.LT.OR P4, PT, R26, 0x79, !P0 ;  /* 0x000000791a00780c */ /* 0x000fe20004781670 */
[----:B------:R-:W-:Y:S01]  /*3bdb0*/  IMAD.U32 R33, RZ, RZ, UR11 ;  /* 0x0000000bff217e24 */ /* 0x000fe2000f8e00ff */
        /* <DEDUP_REMOVED lines=10> */
[----:B0-----:R-:W-:Y:S01]  /*3be60*/  IMAD.U32 R28, RZ, RZ, UR10 ;  /* 0x0000000aff1c7e24 */ /* 0x001fe2000f8e00ff */
[----:B------:R-:W-:-:S04]  /*3be70*/  @!P4 IADD3 R36, P1, P2, R33, UR15, R8 ;  /* 0x0000000f2124cc10 */ /* 0x000fc8000fa3e008 */
[----:B------:R-:W-:Y:S02]  /*3be80*/  @!P4 IADD3.X R37, R28, UR14, R27, P1, P2 ;  /* 0x0000000e1c25cc10 */ /* 0x000fe40008fe441b */
[----:B------:R-:W-:-:S06]  /*3be90*/  PRMT R28, RZ, 0x7610, R28 ;  /* 0x00007610ff1c7816 */ /* 0x000fcc000000001c */
[----:B------:R-:W4:Y:S01]  /*3bea0*/  @!P5 LDG.E.U8 R28, desc[UR8][R14.64+0x78] ;  /* 0x000078080e1cd981 */ /* 0x000f22000c1e1100 */
[----:B------:R-:W-:Y:S02]  /*3beb0*/  @!P3 IADD3 R38, P1, P2, R33, UR15, R8 ;  /* 0x0000000f2126bc10 */ /* 0x000fe4000fa3e008 */
[----:B------:R-:W-:Y:S02]  /*3bec0*/  ISETP.GE.AND P0, PT, R5, 0x109, PT ;  /* 0x000001090500780c */ /* 0x000fe40003f06270 */
        /* <DEDUP_REMOVED lines=8> */
[----:B------:R-:W-:Y:S01]  /*3bf50*/  IMAD.U32 R28, RZ, RZ, UR10 ;  /* 0x0000000aff1c7e24 */ /* 0x000fe2000f8e00ff */
[----:B------:R-:W2:Y:S04]  /*3bf60*/  LDL.LU R4, [R1+0x7b0] ;  /* 0x0007b00001047983 */ /* 0x000ea80000300800 */
[----:B------:R-:W-:Y:S02]  /*3bf70*/  @!P3 IADD3.X R39, R28, UR14, R27, P1, P2 ;  /* 0x0000000e1c27bc10 */ /* 0x000fe40008fe441b */
[----:B------:R-:W-:Y:S02]  /*3bf80*/  ISETP.LT.OR P2, PT, R26, 0x71, !P0 ;  /* 0x000000711a00780c */ /* 0x000fe40004741670 */
[----:B------:R-:W-:-:S05]  /*3bf90*/  F2FP.SATFINITE.E4M3.F32.PACK_AB_MERGE_C R34, RZ, R34, RZ ;  /* 0x00000022ff22723e */ /* 0x000fca00048070ff */
[----:B------:R0:W-:Y:S06]  /*3bfa0*/  @!P5 STG.E.U8 desc[UR8][R108.64+0x78], R34 ;  /* 0x000078226c00d986 */ /* 0x0001ec000c101108 */
[----:B------:R-:W-:-:S04]  /*3bfb0*/  @!P2 IADD3 R40, P1, P5, R33, UR13, R8 ;  /* 0x0000000d2128ac10 */ /* 0x000fc8000fd3e008 */
[----:B------:R-:W-:Y:S02]  /*3bfc0*/  @!P2 IADD3.X R41, R28, UR12, R27, P1, P5 ;  /* 0x0000000c1c29ac10 */ /* 0x000fe40008fea41b */
[----:B------:R-:W-:Y:S01]  /*3bfd0*/  PRMT R28, RZ, 0x7610, R28 ;  /* 0x00007610ff1c7816 */ /* 0x000fe2000000001c */
[----:B0-----:R-:W0:Y:S05]  /*3bfe0*/  @!P4 LDC.64 R34, c[0x0][0x5c0] ;  /* 0x00017000ff22cb82 */ /* 0x001e2a0000000a00 */
[----:B------:R-:W4:Y:S01]  /*3bff0*/  @!P6 LDG.E.U8 R28, desc[UR8][R14.64+0x79] ;  /* 0x000079080e1ce981 */ /* 0x000f22000c1e1100 */
        /* <DEDUP_REMOVED lines=10> */
[----:B------:R-:W-:Y:S01]  /*3c0a0*/  @!P1 IADD3 R42, P5, P6, R33, UR13, R8 ;  /* 0x0000000d212a9c10 */ /* 0x000fe2000febe008 */
[----:B-1----:R-:W-:-:S05]  /*3c0b0*/  IMAD.U32 R28, RZ, RZ, UR10 ;  /* 0x0000000aff1c7e24 */ /* 0x002fca000f8e00ff */
[----:B------:R-:W-:Y:S02]  /*3c0c0*/  @!P1 IADD3.X R43, R28, UR12, R27, P5, P6 ;  /* 0x0000000c1c2b9c10 */ /* 0x000fe4000afec41b */
[----:B------:R-:W-:-:S06]  /*3c0d0*/  PRMT R28, RZ, 0x7610, R28 ;  /* 0x00007610ff1c7816 */ /* 0x000fcc000000001c */
[----:B------:R-:W4:Y:S01]  /*3c0e0*/  @!P4 LDG.E.U8 R28, desc[UR8][R16.64+0x78] ;  /* 0x00007808101cc981 */ /* 0x000f22000c1e1100 */
[----:B0-----:R-:W-:-:S05]  /*3c0f0*/  @!P4 IADD3 R34, P5, R36, R34, RZ ;  /* 0x000000222422c210 */ /* 0x001fca0007fbe0ff */
[----:B------:R-:W-:Y:S01]  /*3c100*/  @!P4 IMAD.X R35, R37, 0x1, R35, P5 ;  /* 0x000000012523c824 */ /* 0x000fe200028e0623 */
[----:B------:R-:W-:Y:S02]  /*3c110*/  ISETP.LT.OR P5, PT, R26, 0x79, !P0 ;  /* 0x000000791a00780c */ /* 0x000fe400047a1670 */
[----:B------:R-:W-:-:S04]  /*3c120*/  @P2 LOP3.LUT R2, R2, 0x20000, RZ, 0xfc, !PT ;  /* 0x0002000002022812 */ /* 0x000fc800078efcff */
[----:B------:R-:W-:-:S04]  /*3c130*/  LOP3.LUT R2, R2, 0xfffbffff, RZ, 0xc0, !PT ;  /* 0xfffbffff02027812 */ /* 0x000fc800078ec0ff */
[----:B------:R-:W-:-:S03]  /*3c140*/  @P1 LOP3.LUT R2, R2, 0x40000, RZ, 0xfc, !PT ;  /* 0x0004000002021812 */ /* 0x000fc600078efcff */
[----:B------:R-:W-:Y:S02]  /*3c150*/  @!P5 IADD3 R37, P2, P6, R33, UR13, R8 ;  /* 0x0000000d2125dc10 */ /* 0x000fe4000fe5e008 */
[----:B------:R-:W-:-:S04]  /*3c160*/  LOP3.LUT R2, R2, 0xffff7fff, RZ, 0xc0, !PT ;  /* 0xffff7fff02027812 */ /* 0x000fc800078ec0ff */
[----:B------:R-:W-:Y:S02]  /*3c170*/  @P5 LOP3.LUT R2, R2, 0x8000, RZ, 0xfc, !PT ;  /* 0x0000800002025812 */ /* 0x000fe400078efcff */
        /* <DEDUP_REMOVED lines=9> */
[----:B------:R-:W-:Y:S01]  /*3c210*/  ISETP.LT.OR P4, PT, R26, 0x7a, !P0 ;  /* 0x0000007a1a00780c */ /* 0x000fe20004781670 */
[----:B------:R-:W-:-:S05]  /*3c220*/  IMAD.U32 R28, RZ, RZ, UR10 ;  /* 0x0000000aff1c7e24 */ /* 0x000fca000f8e00ff */
[----:B------:R-:W-:Y:S02]  /*3c230*/  @!P5 IADD3.X R44, R28, UR12, R27, P2, P6 ;  /* 0x0000000c1c2cdc10 */ /* 0x000fe400097ec41b */
[----:B0-----:R-:W-:-:S05]  /*3c240*/  @!P3 IADD3 R34, P1, R38, R34, RZ ;  /* 0x000000222622b210 */ /* 0x001fca0007f3e0ff */
[----:B------:R-:W-:-:S04]  /*3c250*/  @!P4 IADD3 R38, P5, P6, R33, UR13, R8 ;  /* 0x0000000d2126cc10 */ /* 0x000fc8000febe008 */
[----:B------:R-:W-:Y:S02]  /*3c260*/  @!P4 IADD3.X R45, R28, UR12, R27, P5, P6 ;  /* 0x0000000c1c2dcc10 */ /* 0x000fe4000afec41b */
[----:B------:R-:W-:-:S06]  /*3c270*/  PRMT R28, RZ, 0x7610, R28 ;  /* 0x00007610ff1c7816 */ /* 0x000fcc000000001c */
[----:B------:R-:W4:Y:S01]  /*3c280*/  @!P3 LDG.E.U8 R28, desc[UR8][R16.64+0x79] ;  /* 0x00007908101cb981 */ /* 0x000f22000c1e1100 */
[----:B------:R-:W-:Y:S01]  /*3c290*/  ISETP.GE.AND P5, PT, R5, 0x89, PT ;  /* 0x000000890500780c */ /* 0x000fe20003fa6270 */
[----:B------:R-:W-:-:S03]  /*3c2a0*/  @!P3 IMAD.X R35, R39, 0x1, R35, P1 ;  /* 0x000000012723b824 */ /* 0x000fc600008e0623 */
[----:B------:R-:W-:Y:S02]  /*3c2b0*/  ISETP.LT.OR P1, PT, R26, 0x81, !P5 ;  /* 0x000000811a00780c */ /* 0x000fe40006f21670 */
        /* <DEDUP_REMOVED lines=11> */
[----:B0-----:R-:W-:-:S05]  /*3c370*/  IMAD.U32 R28, RZ, RZ, UR10 ;  /* 0x0000000aff1c7e24 */ /* 0x001fca000f8e00ff */
[----:B------:R-:W-:Y:S02]  /*3c380*/  @!P1 IADD3.X R46, R28, UR14, R27, P3, P6 ;  /* 0x0000000e1c2e9c10 */ /* 0x000fe40009fec41b */
[----:B------:R-:W-:-:S06]  /*3c390*/  PRMT R28, RZ, 0x7610, R28 ;  /* 0x00007610ff1c7816 */ /* 0x000fcc000000001c */
[----:B------:R-:W4:Y:S01]  /*3c3a0*/  @!P2 LDG.E.U8 R28, desc[UR8][R18.64+0x70] ;  /* 0x00007008121ca981 */ /* 0x000f22000c1e1100 */
[----:B------:R-:W-:Y:S02]  /*3c3b0*/  @P4 LOP3.LUT R2, R2, 0x10000, RZ, 0xfc, !PT ;  /* 0x0001000002024812 */ /* 0x000fe400078efcff */
[C---:B------:R-:W-:Y:S02]  /*3c3c0*/  LOP3.LUT P4, RZ, R0.reuse, 0x4000, RZ, 0xc0, !PT ;  /* 0x0000400000ff7812 */ /* 0x040fe4000788c0ff */
[----:B------:R-:W-:-:S04]  /*3c3d0*/  LOP3.LUT R0, R0, 0xfffffffb, RZ, 0xc0, !PT ;  /* 0xfffffffb00007812 */ /* 0x000fc800078ec0ff */
[----:B------:R-:W-:Y:S02]  /*3c3e0*/  @P1 LOP3.LUT R0, R0, 0x4, RZ, 0xfc, !PT ;  /* 0x0000000400001812 */ /* 0x000fe400078efcff */
[----:B------:R-:W-:-:S13]  /*3c3f0*/  ISETP.LT.OR P1, PT, R26, 0x82, !P5 ;  /* 0x000000821a00780c */ /* 0x000fda0006f21670 */
        /* <DEDUP_REMOVED lines=10> */
[----:B------:R-:W-:Y:S01]  /*3c4a0*/  ISETP.LT.OR P2, PT, R26, 0x89, !P5 ;  /* 0x000000891a00780c */ /* 0x000fe20006f41670 */
[----:B------:R-:W-:-:S05]  /*3c4b0*/  IMAD.U32 R28, RZ, RZ, UR10 ;  /* 0x0000000aff1c7e24 */ /* 0x000fca000f8e00ff */
[----:B------:R-:W-:-:S07]  /*3c4c0*/  @!P1 IADD3.X R50, R28, UR14, R27, P3, P6 ;  /* 0x0000000e1c329c10 */ /* 0x000fce0009fec41b */
[----:B------:R-:W-:-:S04]  /*3c4d0*/  @!P2 IADD3 R51, P3, P6, R33, UR15, R8 ;  /* 0x0000000f2133ac10 */ /* 0x000fc8000fe7e008 */
[----:B------:R-:W-:Y:S02]  /*3c4e0*/  @!P2 IADD3.X R52, R28, UR14, R27, P3, P6 ;  /* 0x0000000e1c34ac10 */ /* 0x000fe40009fec41b */
[----:B------:R-:W-:-:S06]  /*3c4f0*/  PRMT R28, RZ, 0x7610, R28 ;  /* 0x00007610ff1c7816 */ /* 0x000fcc000000001c */
[----:B------:R-:W4:Y:S01]  /*3c500*/  @!P4 LDG.E.U8 R28, desc[UR8][R18.64+0x71] ;  /* 0x00007108121cc981 */ /* 0x000f22000c1e1100 */
[----:B------:R-:W-:-:S04]  /*3c510*/  @P1 LOP3.LUT R0, R0, 0x8, RZ, 0xfc, !PT ;  /* 0x0000000800001812 */ /* 0x000fc800078efcff */
[----:B------:R-:W-:-:S04]  /*3c520*/  LOP3.LUT R0, R0, 0xffffffef, RZ, 0xc0, !PT ;  /* 0xffffffef00007812 */ /* 0x000fc800078ec0ff */
[----:B------:R-:W-:Y:S02]  /*3c530*/  @P2 LOP3.LUT R0, R0, 0x10, RZ, 0xfc, !PT ;  /* 0x0000001000002812 */ /* 0x000fe400078efcff */
[----:B------:R-:W-:-:S13]  /*3c540*/  LOP3.LUT P2, RZ, R2, 0x20000, RZ, 0xc0, !PT ;  /* 0x0002000002ff7812 */ /* 0x000fda000784c0ff */
[----:B0-----:R-:W0:Y:S01]  /*3c550*/  @!P2 LDC.64 R34, c[0x0][0x5c0] ;  /* 0x00017000ff22ab82 */ /* 0x001e220000000a00 */
        /* <DEDUP_REMOVED lines=8> */
[----:B------:R1:W-:Y:S01]  /*3c5e0*/  @!P4 STG.E.U8 desc[UR8][R64.64+0x71], R28 ;  /* 0x0000711c4000c986 */ /* 0x0003e2000c101108 */
[----:B------:R-:W-:Y:S01]  /*3c5f0*/  ISETP.LT.OR P4, PT, R26, 0x8a, !P5 ;  /* 0x0000008a1a00780c */ /* 0x000fe20006f81670 */
[----:B-1----:R-:W-:-:S12]  /*3c600*/  IMAD.U32 R28, RZ, RZ, UR10 ;  /* 0x0000000aff1c7e24 */ /* 0x002fd8000f8e00ff */
[----:B------:R-:W-:-:S04]  /*3c610*/  @!P4 IADD3 R53, P3, P6, R33, UR15, R8 ;  /* 0x0000000f2135cc10 */ /* 0x000fc8000fe7e008 */
[----:B------:R-:W-:Y:S02]  /*3c620*/  @!P4 IADD3.X R54, R28, UR14, R27, P3, P6 ;  /* 0x0000000e1c36cc10 */ /* 0x000fe40009fec41b */
[----:B------:R-:W-:-:S06]  /*3c630*/  PRMT R28, RZ, 0x7610, R28 ;  /* 0x00007610ff1c7816 */ /* 0x000fcc000000001c */
[----:B------:R-:W4:Y:S01]  /*3c640*/  @!P2 LDG.E.U8 R28, desc[UR8][R20.64+0x70] ;  /* 0x00007008141ca981 */ /* 0x000f22000c1e1100 */
[----:B0-----:R-:W-:-:S05]  /*3c650*/  @!P2 IADD3 R34, P3, R40, R34, RZ ;  /* 0x000000222822a210 */ /* 0x001fca0007f7e0ff */
[----:B------:R-:W-:Y:S01]  /*3c660*/  @!P2 IMAD.X R35, R41, 0x1, R35, P3 ;  /* 0x000000012923a824 */ /* 0x000fe200018e0623 */
[----:B------:R-:W-:Y:S02]  /*3c670*/  ISETP.LT.OR P3, PT, R26, 0x81, !P0 ;  /* 0x000000811a00780c */ /* 0x000fe40004761670 */
[----:B------:R-:W-:-:S11]  /*3c680*/  LOP3.LUT R2, R2, 0xffffff7f, RZ, 0xc0, !PT ;  /* 0xffffff7f02027812 */ /* 0x000fd600078ec0ff */
[----:B------:R-:W-:Y:S02]  /*3c690*/  @!P3 IADD3 R40, P0, P6, R33, UR13, R8 ;  /* 0x0000000d2128bc10 */ /* 0x000fe4000fe1e008 */
[----:B------:R-:W-:Y:S02]  /*3c6a0*/  @P3 LOP3.LUT R2, R2, 0x80, RZ, 0xfc, !PT ;  /* 0x0000008002023812 */ /* 0x000fe400078efcff */
[----:B------:R-:W-:-:S04]  /*3c6b0*/  LOP3.LUT R0, R0, 0xffffffbf, RZ, 0xc0, !PT ;  /* 0xffffffbf00007812 */ /* 0x000fc800078ec0ff */
[----:B------:R-:W-:Y:S02]  /*3c6c0*/  @P4 LOP3.LUT R0, R0, 0x40, RZ, 0xfc, !PT ;  /* 0x0000004000004812 */ /* 0x000fe400078efcff */
        /* <DEDUP_REMOVED lines=8> */
[----:B------:R-:W-:-:S04]  /*3c750*/  IMAD.U32 R28, RZ, RZ, UR10 ;  /* 0x0000000aff1c7e24 */ /* 0x000fc8000f8e00ff */
[----:B------:R0:W-:Y:S01]  /*3c760*/  @!P2 STG.E.U8 desc[UR8][R34.64+0x70], R36 ;  /* 0x000070242200a986 */ /* 0x0001e2000c101108 */
[----:B------:R-:W-:Y:S02]  /*3c770*/  @!P3 IADD3.X R41, R28, UR12, R27, P0, P6 ;  /* 0x0000000c1c29bc10 */ /* 0x000fe400087ec41b */
[----:B------:R-:W-:Y:S01]  /*3c780*/  ISETP.GE.AND P3, PT, R5, 0x109, PT ;  /* 0x000001090500780c */ /* 0x000fe20003f66270 */
[----:B0-----:R-:W0:Y:S03]  /*3c790*/  @!P1 LDC.64 R34, c[0x0][0x5c0] ;  /* 0x00017000ff229b82 */ /* 0x001e260000000a00 */
[----:B------:R-:W-:Y:S02]  /*3c7a0*/  ISETP.LT.OR P2, PT, R26, 0x82, !P3 ;  /* 0x000000821a00780c */ /* 0x000fe40005f41670 */
[----:B0-----:R-:W-:-:S11]  /*3c7b0*/  @!P1 IADD3 R34, P0, R42, R34, RZ ;  /* 0x000000222a229210 */ /* 0x001fd60007f1e0ff */
[----:B------:R-:W-:-:S04]  /*3c7c0*/  @!P2 IADD3 R42, P4, P6, R33, UR13, R8 ;  /* 0x0000000d212aac10 */ /* 0x000fc8000fe9e008 */
[----:B------:R-:W-:Y:S02]  /*3c7d0*/  @!P2 IADD3.X R55, R28, UR12, R27, P4, P6 ;  /* 0x0000000c1c37ac10 */ /* 0x000fe4000a7ec41b */
[----:B------:R-:W-:-:S06]  /*3c7e0*/  PRMT R28, RZ, 0x7610, R28 ;  /* 0x00007610ff1c7816 */ /* 0x000fcc000000001c */
[----:B------:R-:W4:Y:S01]  /*3c7f0*/  @!P1 LDG.E.U8 R28, desc[UR8][R20.64+0x71] ;  /* 0x00007108141c9981 */ /* 0x000f22000c1e1100 */
[C---:B------:R-:W-:Y:S02]  /*3c800*/  LOP3.LUT P4, RZ, R2.reuse, 0x10000, RZ, 0xc0, !PT ;  /* 0x0001000002ff7812 */ /* 0x040fe4000788c0ff */
[----:B------:R-:W-:-:S04]  /*3c810*/  LOP3.LUT R2, R2, 0xfffffeff, RZ, 0xc0, !PT ;  /* 0xfffffeff02027812 */ /* 0x000fc800078ec0ff */
[----:B------:R-:W-:Y:S02]  /*3c820*/  @P2 LOP3.LUT R2, R2, 0x100, RZ, 0xfc, !PT ;  /* 0x0000010002022812 */ /* 0x000fe400078efcff */
[----:B------:R-:W-:Y:S01]  /*3c830*/  ISETP.LT.OR P2, PT, R26, 0x89, !P3 ;  /* 0x000000891a00780c */ /* 0x000fe20005f41670 */
[----:B------:R-:W-:Y:S01]  /*3c840*/  @!P1 IMAD.X R35, R43, 0x1, R35, P0 ;  /* 0x000000012b239824 */ /* 0x000fe200000e0623 */
        /* <DEDUP_REMOVED lines=14> */
[----:B------:R-:W-:Y:S02]  /*3c930*/  ISETP.LT.OR P1, PT, R26, 0x8a, !P3 ;  /* 0x0000008a1a00780c */ /* 0x000fe40005f21670 */
[----:B------:R-:W-:Y:S02]  /*3c940*/  @P2 LOP3.LUT R0, R0, 0x2, RZ, 0xfc, !PT ;  /* 0x0000000200002812 */ /* 0x000fe400078efcff */
[----:B------:R-:W-:-:S09]  /*3c950*/  LOP3.LUT R2, R2, 0xffffffdf, RZ, 0xc0, !PT ;  /* 0xffffffdf02027812 */ /* 0x000fd200078ec0ff */
[----:B------:R-:W-:Y:S02]  /*3c960*/  @!P1 IADD3 R65, P2, P6, R33, UR13, R8 ;  /* 0x0000000d21419c10 */ /* 0x000fe4000fe5e008 */
        /* <DEDUP_REMOVED lines=8> */
[----:B------:R-:W-:Y:S01]  /*3c9f0*/  LOP3.LUT R29, R29, 0xfffffff7, RZ, 0xc0, !PT ;  /* 0xfffffff71d1d7812 */ /* 0x000fe200078ec0ff */
[----:B------:R-:W2:Y:S02]  /*3ca00*/  LDL.LU R4, [R1+0x7d0] ;  /* 0x0007d00001047983 */ /* 0x000ea40000300800 */
[----:B------:R-:W-:Y:S02]  /*3ca10*/  F2FP.SATFINITE.E4M3.F32.PACK_AB_MERGE_C R34, RZ, R34, RZ ;  /* 0x00000022ff22723e */ /* 0x000fe400048070ff */
[----:B------:R-:W-:Y:S02]  /*3ca20*/  @!P1 IADD3.X R66, R28, UR12, R27, P2, P6 ;  /* 0x0000000c1c429c10 */ /* 0x000fe400097ec41b */
[----:B------:R-:W-:Y:S01]  /*3ca30*/  ISETP.GE.AND P1, PT, R5, 0x89, PT ;  /* 0x000000890500780c */ /* 0x000fe20003f26270 */
[----:B------:R0:W-:Y:S03]  /*3ca40*/  @!P5 STG.E.U8 desc[UR8][R114.64+0x78], R34 ;  /* 0x000078227200d986 */ /* 0x0001e6000c101108 */
[----:B------:R-:W-:-:S13]  /*3ca50*/  ISETP.LT.OR P5, PT, R26, 0x91, !P1 ;  /* 0x000000911a00780c */ /* 0x000fda0004fa1670 */
[----:B------:R-:W-:-:S04]  /*3ca60*/  @!P5 IADD3 R91, P2, P6, R33, UR15, R8 ;  /* 0x0000000f215bdc10 */ /* 0x000fc8000fe5e008 */
[----:B------:R-:W-:Y:S02]  /*3ca70*/  @!P5 IADD3.X R93, R28, UR14, R27, P2, P6 ;  /* 0x0000000e1c5ddc10 */ /* 0x000fe400097ec41b */
[----:B------:R-:W-:-:S06]  /*3ca80*/  PRMT R28, RZ, 0x7610, R28 ;  /* 0x00007610ff1c7816 */ /* 0x000fcc000000001c */
[----:B------:R-:W4:Y:S01]  /*3ca90*/  @!P0 LDG.E.U8 R28, desc[UR8][R18.64+0x79] ;  /* 0x00007908121c8981 */ /* 0x000f22000c1e1100 */
[----:B------:R-:W-:Y:S02]  /*3caa0*/  ISETP.LT.OR P2, PT, R26, 0x92, !P1 ;  /* 0x000000921a00780c */ /* 0x000fe40004f41670 */
        /* <DEDUP_REMOVED lines=17> */
[----:B------:R-:W-:Y:S02]  /*3cbc0*/  ISETP.LT.OR P0, PT, R26, 0x99, !P1 ;  /* 0x000000991a00780c */ /* 0x000fe40004f01670 */
[----:B0-----:R-:W-:Y:S02]  /*3cbd0*/  @!P5 IADD3 R34, P6, R37, R34, RZ ;  /* 0x000000222522d210 */ /* 0x001fe40007fde0ff */
[----:B------:R-:W-:-:S03]  /*3cbe0*/  @P2 LOP3.LUT R29, R29, 0x2, RZ, 0xfc, !PT ;  /* 0x000000021d1d2812 */ /* 0x000fc600078efcff */
[----:B------:R-:W-:-:S06]  /*3cbf0*/  @!P5 IMAD.X R35, R44, 0x1, R35, P6 ;  /* 0x000000012c23d824 */ /* 0x000fcc00030e0623 */
[----:B------:R-:W-:Y:S02]  /*3cc00*/  @!P0 IADD3 R99, P2, P6, R33, UR15, R8 ;  /* 0x0000000f21638c10 */ /* 0x000fe4000fe5e008 */
        /* <DEDUP_REMOVED lines=10> */
[----:B------:R-:W-:Y:S01]  /*3ccb0*/  PRMT R28, RZ, 0x7610, R28 ;  /* 0x00007610ff1c7816 */ /* 0x000fe2000000001c */
[----:B------:R0:W-:Y:S05]  /*3ccc0*/  @!P5 STG.E.U8 desc[UR8][R34.64+0x78], R36 ;  /* 0x000078242200d986 */ /* 0x0001ea000c101108 */
[----:B------:R-:W4:Y:S01]  /*3ccd0*/  @!P4 LDG.E.U8 R28, desc[UR8][R20.64+0x79] ;  /* 0x00007908141cc981 */ /* 0x000f22000c1e1100 */
[----:B0-----:R-:W0:Y:S01]  /*3cce0*/  @!P4 LDC.64 R34, c[0x0][0x5c0] ;  /* 0x00017000ff22cb82 */ /* 0x001e220000000a00 */
[----:B------:R-:W-:-:S02]  /*3ccf0*/  @P0 LOP3.LUT R0, R0, 0x40000000, RZ, 0xfc, !PT ;  /* 0x4000000000000812 */ /* 0x000fc400078efcff */
[----:B------:R-:W-:Y:S02]  /*3cd00*/  LOP3.LUT P0, RZ, R2, 0x4000, RZ, 0xc0, !PT ;  /* 0x0000400002ff7812 */ /* 0x000fe4000780c0ff */
[----:B0-----:R-:W-:-:S05]  /*3cd10*/  @!P4 IADD3 R34, P5, R38, R34, RZ ;  /* 0x000000222622c210 */ /* 0x001fca0007fbe0ff */
[----:B------:R-:W-:Y:S01]  /*3cd20*/  @!P4 IMAD.X R35, R45, 0x1, R35, P5 ;  /* 0x000000012d23c824 */ /* 0x000fe200028e0623 */
        /* <DEDUP_REMOVED lines=17> */
[----:B------:R-:W-:Y:S01]  /*3ce40*/  @!P4 IADD3.X R35, R37, R35, R28, P5, !PT ;  /* 0x000000232523c210 */ /* 0x000fe20002ffe41c */
[----:B------:R-:W-:Y:S01]  /*3ce50*/  IMAD.U32 R28, RZ, RZ, UR10 ;  /* 0x0000000aff1c7e24 */ /* 0x000fe2000f8e00ff */
[----:B------:R-:W-:-:S04]  /*3ce60*/  @!P2 IADD3 R44, P5, P6, R33, UR15, R8 ;  /* 0x0000000f212cac10 */ /* 0x000fc8000febe008 */
        /* <DEDUP_REMOVED lines=27> */
[----:B------:R-:W3:Y:S01]  /*3d020*/  @!P4 LDG.E.U8 R28, desc[UR8][R22.64+0x71] ;  /* 0x00007108161cc981 */ /* 0x000ee2000c1e1100 */
[----:B------:R-:W-:-:S04]  /*3d030*/  @P2 LOP3.LUT R0, R0, 0x80000, RZ, 0xfc, !PT ;  /* 0x0008000000002812 */ /* 0x000fc800078efcff */
[----:B------:R-:W-:-:S04]  /*3d040*/  LOP3.LUT R0, R0, 0xffffbfff, RZ, 0xc0, !PT ;  /* 0xffffbfff00007812 */ /* 0x000fc800078ec0ff */
[----:B------:R-:W-:Y:S02]  /*3d050*/  @P1 LOP3.LUT R0, R0, 0x4000, RZ, 0xfc, !PT ;  /* 0x0000400000001812 */ /* 0x000fe400078efcff */
[----:B------:R-:W-:Y:S02]  /*3d060*/  ISETP.LT.OR P1, PT, R26, 0x92, !P3 ;  /* 0x000000921a00780c */ /* 0x000fe40005f21670 */
[----:B------:R-:W-:Y:S02]  /*3d070*/  LOP3.LUT P6, RZ, R30, 0x8000, RZ, 0xc0, !PT ;  /* 0x000080001eff7812 */ /* 0x000fe400078cc0ff */
[----:B---3--:R-:W-:-:S04]  /*3d080*/  LOP3.LUT R28, R28, 0xff, RZ, 0xc0, !PT ;  /* 0x000000ff1c1c7812 */ /* 0x008fc800078ec0ff */
[----:B------:R-:W-:-:S05]  /*3d090*/  F2FP.F16.E4M3.UNPACK_B R28, R28 ;  /* 0x0000001cff1c723e */ /* 0x000fca00020006ff */
[----:B------:R-:W-:-:S05]  /*3d0a0*/  HADD2.F32 R28, -RZ, R28.H0_H0 ;  /* 0x2000001cff1c7230 */ /* 0x000fca0000004100 */
[----:B------:R-:W-:-:S04]  /*3d0b0*/  FMUL R28, R28, UR61 ;  /* 0x0000003d1c1c7c20 */ /* 0x000fc80008400000 */
[----:B------:R-:W-:Y:S01]  /*3d0c0*/  FFMA R28, R3, UR60, R28 ;  /* 0x0000003c031c7c23 */ /* 0x000fe2000800001c */
[----:B------:R-:W-:Y:S01]  /*3d0d0*/  LOP3.LUT R0, R0, 0xffffefff, RZ, 0xc0, !PT ;  /* 0xffffefff00007812 */ /* 0x000fe200078ec0ff */
[----:B------:R-:W3:Y:S03]  /*3d0e0*/  LDL.LU R3, [R1+0x7e4] ;  /* 0x0007e40001037983 */ /* 0x000ee60000300800 */
[----:B------:R-:W-:Y:S01]  /*3d0f0*/  F2FP.SATFINITE.E4M3.F32.PACK_AB_MERGE_C R28, RZ, R28, RZ ;  /* 0x0000001cff1c723e */ /* 0x000fe200048070ff */
[----:B------:R-:W3:Y:S04]  /*3d100*/  LDL.LU.64 R228, [R1+0x60] ;  /* 0x0000600001e47983 */ /* 0x000ee80000300a00 */
[----:B------:R0:W-:Y:S01]  /*3d110*/  @!P4 STG.E.U8 desc[UR8][R34.64+0x71], R28 ;  /* 0x0000711c2200c986 */ /* 0x0001e2000c101108 */
[----:B------:R-:W-:Y:S01]  /*3d120*/  @!P1 IADD3 R92, P4, P5, R33, UR13, R8 ;  /* 0x0000000d215c9c10 */ /* 0x000fe2000fd9e008 */
[----:B0-----:R-:W-:-:S05]  /*3d130*/  IMAD.U32 R28, RZ, RZ, UR10 ;  /* 0x0000000aff1c7e24 */ /* 0x001fca000f8e00ff */
[----:B------:R-:W-:Y:S02]  /*3d140*/  @!P1 IADD3.X R94, R28, UR12, R27, P4, P5 ;  /* 0x0000000c1c5e9c10 */ /* 0x000fe4000a7ea41b */
[----:B------:R-:W-:-:S06]  /*3d150*/  PRMT R28, RZ, 0x7610, R28 ;  /* 0x00007610ff1c7816 */ /* 0x000fcc000000001c */
[----:B------:R-:W2:Y:S01]  /*3d160*/  @!P6 LDG.E.U8 R28, desc[UR8][R24.64+0x70] ;  /* 0x00007008181ce981 */ /* 0x000ea2000c1e1100 */
[----:B------:R-:W-:Y:S02]  /*3d170*/  @P1 LOP3.LUT R0, R0, 0x1000, RZ, 0xfc, !PT ;  /* 0x0000100000001812 */ /* 0x000fe400078efcff */
[----:B------:R-:W-:Y:S02]  /*3d180*/  ISETP.LT.OR P1, PT, R26, 0x99, !P3 ;  /* 0x000000991a00780c */ /* 0x000fe40005f21670 */
[----:B------:R-:W-:-:S11]  /*3d190*/  LOP3.LUT P2, RZ, R30, 0x2000, RZ, 0xc0, !PT ;  /* 0x000020001eff7812 */ /* 0x000fd6000784c0ff */
[----:B------:R-:W-:Y:S02]  /*3d1a0*/  @!P1 IADD3 R101, P4, P5, R33, UR13, R8 ;  /* 0x0000000d21659c10 */ /* 0x000fe4000fd9e008 */
[----:B--2---:R-:W-:-:S04]  /*3d1b0*/  LOP3.LUT R28, R28, 0xff, RZ, 0xc0, !PT ;  /* 0x000000ff1c1c7812 */ /* 0x004fc800078ec0ff */
[----:B------:R-:W-:-:S05]  /*3d1c0*/  F2FP.F16.E4M3.UNPACK_B R28, R28 ;  /* 0x0000001cff1c723e */ /* 0x000fca00020006ff */
[----:B------:R-:W-:-:S05]  /*3d1d0*/  HADD2.F32 R28, -RZ, R28.H0_H0 ;  /* 0x2000001cff1c7230 */ /* 0x000fca0000004100 */
[----:B------:R-:W-:-:S04]  /*3d1e0*/  FMUL R28, R28, UR61 ;  /* 0x0000003d1c1c7c20 */ /* 0x000fc80008400000 */
[----:B------:R-:W-:Y:S01]  /*3d1f0*/  FFMA R34, R4, UR60, R28 ;  /* 0x0000003c04227c23 */ /* 0x000fe2000800001c */
[----:B------:R-:W-:Y:S01]  /*3d200*/  IMAD.U32 R28, RZ, RZ, UR10 ;  /* 0x0000000aff1c7e24 */ /* 0x000fe2000f8e00ff */
[----:B------:R-:W2:Y:S03]  /*3d210*/  LDL.LU R4, [R1+0x7e8] ;  /* 0x0007e80001047983 */ /* 0x000ea60000300800 */
[----:B------:R-:W-:Y:S02]  /*3d220*/  F2FP.SATFINITE.E4M3.F32.PACK_AB_MERGE_C R34, RZ, R34, RZ ;  /* 0x00000022ff22723e */ /* 0x000fe400048070ff */
[----:B------:R-:W-:Y:S02]  /*3d230*/  @!P1 IADD3.X R102, R28, UR12, R27, P4, P5 ;  /* 0x0000000c1c669c10 */ /* 0x000fe4000a7ea41b */
[----:B------:R-:W-:Y:S01]  /*3d240*/  PRMT R28, RZ, 0x7610, R28 ;  /* 0x00007610ff1c7816 */ /* 0x000fe2000000001c */
[----:B----4-:R0:W-:Y:S05]  /*3d250*/  @!P6 STG.E.U8 desc[UR8][R226.64+0x70], R34 ;  /* 0x00007022e200e986 */ /* 0x0101ea000c101108 */
[----:B------:R-:W4:Y:S01]  /*3d260*/  @!P2 LDG.E.U8 R28, desc[UR8][R24.64+0x71] ;  /* 0x00007108181ca981 */ /* 0x000f22000c1e1100 */
[----:B------:R-:W-:-:S13]  /*3d270*/  ISETP.LT.OR P4, PT, R26, 0x79, !P0 ;  /* 0x000000791a00780c */ /* 0x000fda0004781670 */
[----:B------:R-:W1:Y:S01]  /*3d280*/  @!P4 LDC.64 R36, c[0x0][0x5c0] ;  /* 0x00017000ff24cb82 */ /* 0x000e620000000a00 */
[----:B0-----:R-:W-:Y:S02]  /*3d290*/  @!P4 IMAD.MOV.U32 R34, RZ, RZ, R8 ;  /* 0x000000ffff22c224 */ /* 0x001fe400078e0008 */
[----:B------:R-:W-:Y:S02]  /*3d2a0*/  @!P4 IMAD.MOV.U32 R35, RZ, RZ, R27 ;  /* 0x000000ffff23c224 */ /* 0x000fe400078e001b */
[----:B------:R-:W-:-:S03]  /*3d2b0*/  @!P4 IMAD.WIDE.U32 R34, R6, 0x180, R34 ;  /* 0x000001800622c825 */ /* 0x000fc600078e0022 */
[----:B-1----:R-:W-:Y:S02]  /*3d2c0*/  @!P4 IADD3 R34, P5, R34, R36, RZ ;  /* 0x000000242222c210 */ /* 0x002fe40007fbe0ff */
        /* <DEDUP_REMOVED lines=9> */
[----:B------:R-:W-:Y:S01]  /*3d360*/  ISETP.LT.OR P2, PT, R26, 0x9a, !P3 ;  /* 0x0000009a1a00780c */ /* 0x000fe20005f41670 */
[----:B0-----:R-:W-:-:S05]  /*3d370*/  @!P4 IMAD R28, R7, 0x180, RZ ;  /* 0x00000180071cc824 */ /* 0x001fca00078e02ff */
[----:B------:R-:W-:Y:S01]  /*3d380*/  @!P4 IADD3.X R35, R37, R35, R28, P5, !PT ;  /* 0x000000232523c210 */ /* 0x000fe20002ffe41c */
[----:B------:R-:W-:-:S06]  /*3d390*/  IMAD.U32 R28, RZ, RZ, UR10 ;  /* 0x0000000aff1c7e24 */ /* 0x000fcc000f8e00ff */
[----:B------:R-:W-:-:S04]  /*3d3a0*/  @!P2 IADD3 R97, P5, P6, R33, UR13, R8 ;  /* 0x0000000d2161ac10 */ /* 0x000fc8000febe008 */
[----:B------:R-:W-:Y:S02]  /*3d3b0*/  @!P2 IADD3.X R98, R28, UR12, R27, P5, P6 ;  /* 0x0000000c1c62ac10 */ /* 0x000fe4000afec41b */
[----:B------:R-:W-:-:S06]  /*3d3c0*/  PRMT R28, RZ, 0x7610, R28 ;  /* 0x00007610ff1c7816 */ /* 0x000fcc000000001c */
[----:B------:R-:W4:Y:S01]  /*3d3d0*/  @!P4 LDG.E.U8 R28, desc[UR8][R22.64+0x78] ;  /* 0x00007808161cc981 */ /* 0x000f22000c1e1100 */
[----:B------:R-:W-:Y:S02]  /*3d3e0*/  @P1 LOP3.LUT R0, R0, 0x400, RZ, 0xfc, !PT ;  /* 0x0000040000001812 */ /* 0x000fe400078efcff */
[----:B------:R-:W-:-:S04]  /*3d3f0*/  LOP3.LUT P1, RZ, R2, 0x2000, RZ, 0xc0, !PT ;  /* 0x0000200002ff7812 */ /* 0x000fc8000782c0ff */
        /* <DEDUP_REMOVED lines=24> */
[----:B------:R-:W-:Y:S02]  /*3d580*/  @P0 LOP3.LUT R2, R2, 0x40, RZ, 0xfc, !PT ;  /* 0x0000004002020812 */ /* 0x000fe400078efcff */
[----:B------:R-:W-:Y:S02]  /*3d590*/  ISETP.LT.OR P0, PT, R26, 0xa2, !P1 ;  /* 0x000000a21a00780c */ /* 0x000fe40004f01670 */
[----:B------:R-:W-:-:S04]  /*3d5a0*/  LOP3.LUT R0, R0, 0xffffff7f, RZ, 0xc0, !PT ;  /* 0xffffff7f00007812 */ /* 0x000fc800078ec0ff */
[----:B------:R-:W-:Y:S02]  /*3d5b0*/  @P2 LOP3.LUT R0, R0, 0x80, RZ, 0xfc, !PT ;  /* 0x0000008000002812 */ /* 0x000fe400078efcff */
        /* <DEDUP_REMOVED lines=16> */
[----:B------:R-:W-:-:S04]  /*3d6c0*/  @P3 LOP3.LUT R0, R0, 0x20000000, RZ, 0xfc, !PT ;  /* 0x2000000000003812 */ /* 0x000fc800078efcff */
[----:B------:R-:W-:-:S04]  /*3d6d0*/  LOP3.LUT R0, R0, 0xfbffffff, RZ, 0xc0, !PT ;  /* 0xfbffffff00007812 */ /* 0x000fc800078ec0ff */
[----:B------:R-:W-:Y:S02]  /*3d6e0*/  @P0 LOP3.LUT R0, R0, 0x4000000, RZ, 0xfc, !PT ;  /* 0x0400000000000812 */ /* 0x000fe400078efcff */
[----:B------:R-:W-:Y:S02]  /*3d6f0*/  ISETP.LT.OR P0, PT, R26, 0xa9, !P1 ;  /* 0x000000a91a00780c */ /* 0x000fe40004f01670 */
[----:B------:R-:W-:-:S11]  /*3d700*/  LOP3.LUT R0, R0, 0xff7fffff, RZ, 0xc0, !PT ;  /* 0xff7fffff00007812 */ /* 0x000fd600078ec0ff */
[----:B------:R-:W-:Y:S02]  /*3d710*/  @!P0 IADD3 R107, P4, P5, R33, UR15, R8 ;  /* 0x0000000f216b8c10 */ /* 0x000fe4000fd9e008 */
[----:B------:R-:W-:Y:S02]  /*3d720*/  @P0 LOP3.LUT R0, R0, 0x800000, RZ, 0xfc, !PT ;  /* 0x0080000000000812 */ /* 0x000fe400078efcff */
[----:B------:R-:W-:Y:S02]  /*3d730*/  LOP3.LUT P3, RZ, R30, 0x800, RZ, 0xc0, !PT ;  /* 0x000008001eff7812 */ /* 0x000fe4000786c0ff */
[----:B--2---:R-:W-:-:S04]  /*3d740*/  LOP3.LUT R28, R28, 0xff, RZ, 0xc0, !PT ;  /* 0x000000ff1c1c7812 */ /* 0x004fc800078ec0ff */
[----:B------:R-:W-:-:S05]  /*3d750*/  F2FP.F16.E4M3.UNPACK_B R28, R28 ;  /* 0x0000001cff1c723e */ /* 0x000fca00020006ff */
[----:B------:R-:W-:-:S05]  /*3d760*/  HADD2.F32 R28, -RZ, R28.H0_H0 ;  /* 0x2000001cff1c7230 */ /* 0x000fca0000004100 */
[----:B------:R-:W-:-:S04]  /*3d770*/  FMUL R28, R28, UR61 ;  /* 0x0000003d1c1c7c20 */ /* 0x000fc80008400000 */
[----:B------:R-:W-:Y:S01]  /*3d780*/  FFMA R34, R4, UR60, R28 ;  /* 0x0000003c04227c23 */ /* 0x000fe2000800001c */
[----:B------:R-:W-:Y:S01]  /*3d790*/  IMAD.U32 R28, RZ, RZ, UR10 ;  /* 0x0000000aff1c7e24 */ /* 0x000fe2000f8e00ff */
[----:B------:R-:W-:Y:S01]  /*3d7a0*/  LOP3.LUT R0, R0, 0xffdfffff, RZ, 0xc0, !PT ;  /* 0xffdfffff00007812 */ /* 0x000fe200078ec0ff */
[----:B------:R-:W2:Y:S03]  /*3d7b0*/  LDL.LU R4, [R1+0x7f8] ;  /* 0x0007f80001047983 */ /* 0x000ea60000300800 */
[----:B------:R-:W-:Y:S02]  /*3d7c0*/  @!P0 IADD3.X R108, R28, UR14, R27, P4, P5 ;  /* 0x0000000e1c6c8c10 */ /* 0x000fe4000a7ea41b */
[----:B------:R-:W-:Y:S02]  /*3d7d0*/  ISETP.LT.OR P0, PT, R26, 0xaa, !P1 ;  /* 0x000000aa1a00780c */ /* 0x000fe40004f01670 */
[----:B------:R-:W-:-:S11]  /*3d7e0*/  F2FP.SATFINITE.E4M3.F32.PACK_AB_MERGE_C R34, RZ, R34, RZ ;  /* 0x00000022ff22723e */ /* 0x000fd600048070ff */
[----:B------:R-:W-:-:S04]  /*3d7f0*/  @!P0 IADD3 R110, P4, P5, R33, UR15, R8 ;  /* 0x0000000f216e8c10 */ /* 0x000fc8000fd9e008 */
[----:B------:R-:W-:Y:S02]  /*3d800*/  @!P0 IADD3.X R112, R28, UR14, R27, P4, P5 ;  /* 0x0000000e1c708c10 */ /* 0x000fe4000a7ea41b */
[----:B------:R-:W-:Y:S01]  /*3d810*/  PRMT R28, RZ, 0x7610, R28 ;  /* 0x00007610ff1c7816 */ /* 0x000fe2000000001c */
[----:B----4-:R-:W-:Y:S05]  /*3d820*/  @!P2 STG.E.U8 desc[UR8][R226.64+0x78], R34 ;  /* 0x00007822e200a986 */ /* 0x010fea000c101108 */
[----:B------:R-:W4:Y:S01]  /*3d830*/  @!P3 LDG.E.U8 R28, desc[UR8][R24.64+0x79] ;  /* 0x00007908181cb981 */ /* 0x000f22000c1e1100 */
[----:B------:R-:W-:Y:S02]  /*3d840*/  @P0 LOP3.LUT R0, R0, 0x200000, RZ, 0xfc, !PT ;  /* 0x0020000000000812 */ /* 0x000fe400078efcff */
[----:B------:R-:W-:-:S02]  /*3d850*/  LOP3.LUT R2, R2, 0xffffefff, RZ, 0xc0, !PT ;  /* 0xffffefff02027812 */ /* 0x000fc400078ec0ff */
[C---:B------:R-:W-:Y:S02]  /*3d860*/  ISETP.GE.AND P0, PT, R5.reuse, 0x109, PT ;  /* 0x000001090500780c */ /* 0x040fe40003f06270 */
[----:B------:R-:W-:Y:S02]  /*3d870*/  @P1 LOP3.LUT R2, R2, 0x1000, RZ, 0xfc, !PT ;  /* 0x0000100002021812 */ /* 0x000fe400078efcff */
[----:B------:R-:W-:Y:S02]  /*3d880*/  ISETP.LT.OR P1, PT, R26, 0xa1, !P0 ;  /* 0x000000a11a00780c */ /* 0x000fe40004721670 */
[----:B------:R-:W-:-:S11]  /*3d890*/  ISETP.GE.AND P2, PT, R5, 0x1, PT ;  /* 0x000000010500780c */ /* 0x000fd60003f46270 */
        /* <DEDUP_REMOVED lines=9> */
[----:B0-----:R-:W-:-:S05]  /*3d930*/  IMAD.U32 R28, RZ, RZ, UR10 ;  /* 0x0000000aff1c7e24 */ /* 0x001fca000f8e00ff */
        /* <DEDUP_REMOVED lines=40> */
[----:B------:R-:W-:Y:S02]  /*3dbc0*/  ISETP.LT.OR P1, PT, R26, 0xa9, !P0 ;  /* 0x000000a91a00780c */ /* 0x000fe40004721670 */
[----:B------:R-:W-:-:S11]  /*3dbd0*/  LOP3.LUT P3, RZ, R32, 0x800000, RZ, 0xc0, !PT ;  /* 0x0080000020ff7812 */ /* 0x000fd6000786c0ff */
        /* <DEDUP_REMOVED lines=13> */
[----:B0-----:R-:W-:-:S04]  /*3dcb0*/  @!P6 IADD3 R124, P4, P5, R33, UR13, R8 ;  /* 0x0000000d217cec10 */ /* 0x001fc8000fd9e008 */
        /* <DEDUP_REMOVED lines=57> */
[----:B------:R-:W-:-:S04]  /*3e050*/  @P6 LOP3.LUT R0, R0, 0x100, RZ, 0xfc, !PT ;  /* 0x0000010000006812 */ /* 0x000fc800078efcff */
[----:B------:R-:W-:-:S04]  /*3e060*/  LOP3.LUT R0, R0, 0xfdffffff, RZ, 0xc0, !PT ;  /* 0xfdffffff00007812 */ /* 0x000fc800078ec0ff */
        /* <DEDUP_REMOVED lines=55> */
[----:B------:R-:W-:Y:S01]  /*3e3e0*/  ISETP.LT.OR P6, PT, R26, 0xb9, !P0 ;  /* 0x000000b91a00780c */ /* 0x000fe200047c1670 */
[----:B------:R-:W-:-:S05]  /*3e3f0*/  IMAD.U32 R28, RZ, RZ, UR10 ;  /* 0x0000000aff1c7e24 */ /* 0x000fca000f8e00ff */
[----:B------:R-:W-:Y:S01]  /*3e400*/  @!P1 IADD3.X R227, R28, UR12, R27, P4, P5 ;  /* 0x0000000c1ce39c10 */ /* 0x000fe2000a7ea41b */
[----:B0-----:R-:W0:Y:S06]  /*3e410*/  @!P2 LDC.64 R34, c[0x0][0x5c0] ;  /* 0x00017000ff22ab82 */ /* 0x001e2c0000000a00 */
[----:B------:R-:W-:-:S04]  /*3e420*/  @!P6 IADD3 R232, P4, P5, R33, UR13, R8 ;  /* 0x0000000d21e8ec10 */ /* 0x000fc8000fd9e008 */
[----:B------:R-:W-:Y:S02]  /*3e430*/  @!P6 IADD3.X R233, R28, UR12, R27, P4, P5 ;  /* 0x0000000c1ce9ec10 */ /* 0x000fe4000a7ea41b */
[----:B------:R-:W-:-:S06]  /*3e440*/  PRMT R28, RZ, 0x7610, R28 ;  /* 0x00007610ff1c7816 */ /* 0x000fcc000000001c */
[----:B------:R-:W4:Y:S02]  /*3e450*/  @!P3 LDG.E.U8 R28, desc[UR8][R14.64+0x81] ;  /* 0x000081080e1cb981 */ /* 0x000f24000c1e1100 */
        /* <DEDUP_REMOVED lines=15> */
[----:B------:R-:W-:Y:S02]  /*3e550*/  @P1 LOP3.LUT R0, R0, 0x10000, RZ, 0xfc, !PT ;  /* 0x0001000000001812 */ /* 0x000fe400078efcff */
[----:B0-----:R-:W-:Y:S02]  /*3e560*/  @!P2 IADD3 R34, P4, R39, R34, RZ ;  /* 0x000000222722a210 */ /* 0x001fe40007f9e0ff */
[----:B------:R-:W-:Y:S02]  /*3e570*/  LOP3.LUT R0, R0, 0xffff7fff, RZ, 0xc0, !PT ;  /* 0xffff7fff00007812 */ /* 0x000fe400078ec0ff */
[----:B------:R-:W-:Y:S01]  /*3e580*/  LOP3.LUT P1, RZ, R2, 0x400, RZ, 0xc0, !PT ;  /* 0x0000040002ff7812 */ /* 0x000fe2000782c0ff */
[----:B------:R-:W-:Y:S01]  /*3e590*/  @!P2 IMAD.X R35, R46, 0x1, R35, P4 ;  /* 0x000000012e23a824 */ /* 0x000fe200020e0623 */
[----:B------:R-:W-:Y:S02]  /*3e5a0*/  @P6 LOP3.LUT R0, R0, 0x8000, RZ, 0xfc, !PT ;  /* 0x0000800000006812 */ /* 0x000fe400078efcff */
[----:B------:R-:W-:-:S02]  /*3e5b0*/  ISETP.LT.OR P6, PT, R26, 0xc1, !P1 ;  /* 0x000000c11a00780c */ /* 0x000fc40004fc1670 */
[----:B------:R-:W-:Y:S02]  /*3e5c0*/  LOP3.LUT R0, R0, 0xffffdfff, RZ, 0xc0, !PT ;  /* 0xffffdfff00007812 */ /* 0x000fe400078ec0ff */
[----:B------:R-:W-:Y:S02]  /*3e5d0*/  LOP3.LUT R2, R2, 0xfffffdff, RZ, 0xc0, !PT ;  /* 0xfffffdff02027812 */ /* 0x000fe400078ec0ff */
[----:B------:R-:W-:Y:S02]  /*3e5e0*/  @P3 LOP3.LUT R0, R0, 0x2000, RZ, 0xfc, !PT ;  /* 0x0000200000003812 */ /* 0x000fe400078efcff */
[----:B------:R-:W-:Y:S02]  /*3e5f0*/  LOP3.LUT R29, R29, 0xfffffdff, RZ, 0xc0, !PT ;  /* 0xfffffdff1d1d7812 */ /* 0x000fe400078ec0ff */
[----:B------:R-:W-:-:S03]  /*3e600*/  @P0 LOP3.LUT R2, R2, 0x200, RZ, 0xfc, !PT ;  /* 0x0000020002020812 */ /* 0x000fc600078efcff */
[----:B------:R-:W-:Y:S02]  /*3e610*/  @!P6 IADD3 R178, P4, P5, R33, UR15, R8 ;  /* 0x0000000f21b2ec10 */ /* 0x000fe4000fd9e008 */
[----:B------:R-:W-:Y:S02]  /*3e620*/  LOP3.LUT P0, RZ, R0, 0x8, RZ, 0xc0, !PT ;  /* 0x0000000800ff7812 */ /* 0x000fe4000780c0ff */
        /* <DEDUP_REMOVED lines=17> */
[----:B------:R-:W4:Y:S01]  /*3e740*/  @!P0 LDG.E.U8 R28, desc[UR8][R16.64+0x81] ;  /* 0x00008108101c8981 */ /* 0x000f22000c1e1100 */
        /* <DEDUP_REMOVED lines=12> */
[----:B0-----:R-:W-:-:S12]  /*3e810*/  IMAD.U32 R28, RZ, RZ, UR10 ;  /* 0x0000000aff1c7e24 */ /* 0x001fd8000f8e00ff */
[----:B------:R-:W-:-:S04]  /*3e820*/  @!P0 IADD3 R158, P4, P5, R33, UR15, R8 ;  /* 0x0000000f219e8c10 */ /* 0x000fc8000fd9e008 */
[----:B------:R-:W-:Y:S02]  /*3e830*/  @!P0 IADD3.X R159, R28, UR14, R27, P4, P5 ;  /* 0x0000000e1c9f8c10 */ /* 0x000fe4000a7ea41b */
[----:B------:R-:W-:-:S06]  /*3e840*/  PRMT R28, RZ, 0x7610, R28 ;  /* 0x00007610ff1c7816 */ /* 0x000fcc000000001c */
[----:B------:R-:W4:Y:S01]  /*3e850*/  @!P3 LDG.E.U8 R28, desc[UR8][R14.64+0x88] ;  /* 0x000088080e1cb981 */ /* 0x000f22000c1e1100 */
[----:B------:R-:W-:-:S04]  /*3e860*/  @P2 LOP3.LUT R29, R29, 0x20, RZ, 0xfc, !PT ;  /* 0x000000201d1d2812 */ /* 0x000fc800078efcff */
[----:B------:R-:W-:-:S04]  /*3e870*/  LOP3.LUT R29, R29, 0xfffffffe, RZ, 0xc0, !PT ;  /* 0xfffffffe1d1d7812 */ /* 0x000fc800078ec0ff */
[----:B------:R-:W-:Y:S02]  /*3e880*/  @P0 LOP3.LUT R29, R29, 0x1, RZ, 0xfc, !PT ;  /* 0x000000011d1d0812 */ /* 0x000fe400078efcff */
[----:B------:R-:W-:Y:S02]  /*3e890*/  ISETP.LT.OR P0, PT, R26, 0xca, !P1 ;  /* 0x000000ca1a00780c */ /* 0x000fe40004f01670 */
[C---:B------:R-:W-:Y:S02]  /*3e8a0*/  LOP3.LUT P6, RZ, R0.reuse, 0x10, RZ, 0xc0, !PT ;  /* 0x0000001000ff7812 */ /* 0x040fe400078cc0ff */
        /* <DEDUP_REMOVED lines=10> */
[----:B------:R-:W2:Y:S03]  /*3e950*/  LDL.LU R4, [R1+0x830] ;  /* 0x0008300001047983 */ /* 0x000ea60000300800 */
[----:B------:R-:W-:Y:S02]  /*3e960*/  F2FP.SATFINITE.E4M3.F32.PACK_AB_MERGE_C R34, RZ, R34, RZ ;  /* 0x00000022ff22723e */ /* 0x000fe400048070ff */
[----:B------:R-:W-:Y:S02]  /*3e970*/  @!P0 IADD3.X R165, R28, UR14, R27, P4, P5 ;  /* 0x0000000e1ca58c10 */ /* 0x000fe4000a7ea41b */
[----:B------:R-:W-:Y:S01]  /*3e980*/  LOP3.LUT P0, RZ, R2, 0x200, RZ, 0xc0, !PT ;  /* 0x0000020002ff7812 */ /* 0x000fe2000780c0ff */
[----:B------:R0:W-:Y:S03]  /*3e990*/  @!P3 STG.E.U8 desc[UR8][R140.64+0x88], R34 ;  /* 0x000088228c00b986 */ /* 0x0001e6000c101108 */
[----:B------:R-:W-:-:S02]  /*3e9a0*/  ISETP.LT.OR P3, PT, R26, 0xc1, !P0 ;  /* 0x000000c11a00780c */ /* 0x000fc40004761670 */
[----:B------:R-:W-:Y:S01]  /*3e9b0*/  LOP3.LUT R0, R0, 0xf7ffffff, RZ, 0xc0, !PT ;  /* 0xf7ffffff00007812 */ /* 0x000fe200078ec0ff */
[----:B0-----:R-:W0:Y:S10]  /*3e9c0*/  @!P6 LDC.64 R34, c[0x0][0x5c0] ;  /* 0x00017000ff22eb82 */ /* 0x001e340000000a00 */
        /* <DEDUP_REMOVED lines=19> */
[C---:B------:R-:W-:Y:S02]  /*3eb00*/  LOP3.LUT P3, RZ, R0.reuse, 0x40, RZ, 0xc0, !PT ;  /* 0x0000004000ff7812 */ /* 0x040fe4000786c0ff */
[----:B------:R-:W-:-:S04]  /*3eb10*/  LOP3.LUT R0, R0, 0xfeffffff, RZ, 0xc0, !PT ;  /* 0xfeffffff00007812 */ /* 0x000fc800078ec0ff */
[----:B------:R-:W-:Y:S02]  /*3eb20*/  @P2 LOP3.LUT R0, R0, 0x1000000, RZ, 0xfc, !PT ;  /* 0x0100000000002812 */ /* 0x000fe400078efcff */
[C---:B------:R-:W-:Y:S02]  /*3eb30*/  ISETP.LT.OR P2, PT, R26.reuse, 0xc9, !P0 ;  /* 0x000000c91a00780c */ /* 0x040fe40004741670 */
[----:B------:R-:W-:Y:S02]  /*3eb40*/  ISETP.LT.OR P0, PT, R26, 0xca, !P0 ;  /* 0x000000ca1a00780c */ /* 0x000fe40004701670 */
[----:B0-----:R-:W-:-:S05]  /*3eb50*/  @!P6 IADD3 R34, P4, R51, R34, RZ ;  /* 0x000000223322e210 */ /* 0x001fca0007f9e0ff */
[----:B------:R-:W-:-:S04]  /*3eb60*/  @!P6 IMAD.X R35, R52, 0x1, R35, P4 ;  /* 0x000000013423e824 */ /* 0x000fc800020e0623 */
[----:B------:R-:W-:Y:S02]  /*3eb70*/  @!P2 IADD3 R139, P4, P5, R33, UR13, R8 ;  /* 0x0000000d218bac10 */ /* 0x000fe4000fd9e008 */
[----:B----4-:R-:W-:-:S04]  /*3eb80*/  LOP3.LUT R28, R28, 0xff, RZ, 0xc0, !PT ;  /* 0x000000ff1c1c7812 */ /* 0x010fc800078ec0ff */
[----:B------:R-:W-:-:S05]  /*3eb90*/  F2FP.F16.E4M3.UNPACK_B R28, R28 ;  /* 0x0000001cff1c723e */ /* 0x000fca00020006ff */
[----:B------:R-:W-:-:S05]  /*3eba0*/  HADD2.F32 R28, -RZ, R28.H0_H0 ;  /* 0x2000001cff1c7230 */ /* 0x000fca0000004100 */
[----:B------:R-:W-:-:S04]  /*3ebb0*/  FMUL R28, R28, UR61 ;  /* 0x0000003d1c1c7c20 */ /* 0x000fc80008400000 */
[----:B--2---:R-:W-:Y:S01]  /*3ebc0*/  FFMA R36, R4, UR60, R28 ;  /* 0x0000003c04247c23 */ /* 0x004fe2000800001c */
[----:B------:R-:W-:Y:S01]  /*3ebd0*/  IMAD.U32 R28, RZ, RZ, UR10 ;  /* 0x0000000aff1c7e24 */ /* 0x000fe2000f8e00ff */
[----:B------:R-:W2:Y:S03]  /*3ebe0*/  LDL.LU R4, [R1+0x838] ;  /* 0x0008380001047983 */ /* 0x000ea60000300800 */
[----:B------:R-:W-:Y:S01]  /*3ebf0*/  F2FP.SATFINITE.E4M3.F32.PACK_AB_MERGE_C R36, RZ, R36, RZ ;  /* 0x00000024ff24723e */ /* 0x000fe200048070ff */
[----:B------:R-:W4:Y:S01]  /*3ec00*/  LDL.LU R37, [R1+0x83c] ;  /* 0x00083c0001257983 */ /* 0x000f220000300800 */
[----:B------:R-:W-:-:S03]  /*3ec10*/  @!P2 IADD3.X R141, R28, UR12, R27, P4, P5 ;  /* 0x0000000c1c8dac10 */ /* 0x000fc6000a7ea41b */
[----:B------:R0:W-:Y:S01]  /*3ec20*/  @!P6 STG.E.U8 desc[UR8][R34.64+0x88], R36 ;  /* 0x000088242200e986 */ /* 0x0001e2000c101108 */
[----:B------:R-:W-:Y:S02]  /*3ec30*/  @!P0 IADD3 R133, P5, P6, R33, UR13, R8 ;  /* 0x0000000d21858c10 */ /* 0x000fe4000febe008 */
[----:B------:R-:W-:Y:S01]  /*3ec40*/  LOP3.LUT R29, R29, 0xfffffbff, RZ, 0xc0, !PT ;  /* 0xfffffbff1d1d7812 */ /* 0x000fe200078ec0ff */
[----:B------:R-:W4:Y:S01]  /*3ec50*/  LDL.LU R38, [R1+0x840] ;  /* 0x0008400001267983 */ /* 0x000f220000300800 */
[----:B------:R-:W-:Y:S02]  /*3ec60*/  @!P0 IADD3.X R138, R28, UR12, R27, P5, P6 ;  /* 0x0000000c1c8a8c10 */ /* 0x000fe4000afec41b */
[----:B------:R-:W-:Y:S01]  /*3ec70*/  PRMT R28, RZ, 0x7610, R28 ;  /* 0x00007610ff1c7816 */ /* 0x000fe2000000001c */
[----:B0-----:R-:W0:Y:S05]  /*3ec80*/  @!P3 LDC.64 R34, c[0x0][0x5c0] ;  /* 0x00017000ff22bb82 */ /* 0x001e2a0000000a00 */
[----:B------:R-:W3:Y:S01]  /*3ec90*/  @!P3 LDG.E.U8 R28, desc[UR8][R16.64+0x89] ;  /* 0x00008908101cb981 */ /* 0x000ee2000c1e1100 */
[----:B------:R-:W-:-:S02]  /*3eca0*/  LOP3.LUT P6, RZ, R30, 0x80000, RZ, 0xc0, !PT ;  /* 0x000800001eff7812 */ /* 0x000fc400078cc0ff */
[----:B0-----:R-:W-:-:S05]  /*3ecb0*/  @!P3 IADD3 R34, P4, R53, R34, RZ ;  /* 0x000000223522b210 */ /* 0x001fca0007f9e0ff */
[----:B------:R-:W-:Y:S01]  /*3ecc0*/  @!P3 IMAD.X R35, R54, 0x1, R35, P4 ;  /* 0x000000013623b824 */ /* 0x000fe200020e0623 */
[----:B---3--:R-:W-:-:S04]  /*3ecd0*/  LOP3.LUT R28, R28, 0xff, RZ, 0xc0, !PT ;  /* 0x000000ff1c1c7812 */ /* 0x008fc800078ec0ff */
[----:B------:R-:W-:-:S05]  /*3ece0*/  F2FP.F16.E4M3.UNPACK_B R28, R28 ;  /* 0x0000001cff1c723e */ /* 0x000fca00020006ff */
[----:B------:R-:W-:-:S05]  /*3ecf0*/  HADD2.F32 R28, -RZ, R28.H0_H0 ;  /* 0x2000001cff1c7230 */ /* 0x000fca0000004100 */
[----:B------:R-:W-:-:S04]  /*3ed00*/  FMUL R28, R28, UR61 ;  /* 0x0000003d1c1c7c20 */ /* 0x000fc80008400000 */
[----:B------:R-:W-:-:S05]  /*3ed10*/  FFMA R28, R3, UR60, R28 ;  /* 0x0000003c031c7c23 */ /* 0x000fca000800001c */
[----:B------:R-:W-:-:S05]  /*3ed20*/  F2FP.SATFINITE.E4M3.F32.PACK_AB_MERGE_C R28, RZ, R28, RZ ;  /* 0x0000001cff1c723e */ /* 0x000fca00048070ff */
[----:B------:R0:W-:Y:S01]  /*3ed30*/  @!P3 STG.E.U8 desc[UR8][R34.64+0x89], R28 ;  /* 0x0000891c2200b986 */ /* 0x0001e2000c101108 */
[----:B------:R-:W-:Y:S01]  /*3ed40*/  ISETP.LT.OR P3, PT, R26, 0xd1, !P1 ;  /* 0x000000d11a00780c */ /* 0x000fe20004f61670 */
[----:B0-----:R-:W-:-:S12]  /*3ed50*/  IMAD.U32 R28, RZ, RZ, UR10 ;  /* 0x0000000aff1c7e24 */ /* 0x001fd8000f8e00ff */
[----:B------:R-:W-:-:S04]  /*3ed60*/  @!P3 IADD3 R88, P4, P5, R33, UR15, R8 ;  /* 0x0000000f2158bc10 */ /* 0x000fc8000fd9e008 */
[----:B------:R-:W-:Y:S02]  /*3ed70*/  @!P3 IADD3.X R89, R28, UR14, R27, P4, P5 ;  /* 0x0000000e1c59bc10 */ /* 0x000fe4000a7ea41b */
[----:B------:R-:W-:-:S06]  /*3ed80*/  PRMT R28, RZ, 0x7610, R28 ;  /* 0x00007610ff1c7816 */ /* 0x000fcc000000001c */
[----:B------:R-:W3:Y:S01]  /*3ed90*/  @!P6 LDG.E.U8 R28, desc[UR8][R18.64+0x80] ;  /* 0x00008008121ce981 */ /* 0x000ee2000c1e1100 */
[----:B------:R-:W-:Y:S02]  /*3eda0*/  @P3 LOP3.LUT R29, R29, 0x400, RZ, 0xfc, !PT ;  /* 0x000004001d1d3812 */ /* 0x000fe400078efcff */
[----:B------:R-:W-:Y:S02]  /*3edb0*/  ISETP.LT.OR P3, PT, R26, 0xd2, !P1 ;  /* 0x000000d21a00780c */ /* 0x000fe40004f61670 */
[----:B------:R-:W-:-:S04]  /*3edc0*/  LOP3.LUT R0, R0, 0xfffffff7, RZ, 0xc0, !PT ;  /* 0xfffffff700007812 */ /* 0x000fc800078ec0ff */
[----:B------:R-:W-:-:S04]  /*3edd0*/  @P2 LOP3.LUT R0, R0, 0x8, RZ, 0xfc, !PT ;  /* 0x0000000800002812 */ /* 0x000fc800078efcff */
[----:B------:R-:W-:-:S03]  /*3ede0*/  LOP3.LUT R0, R0, 0xfffffffb, RZ, 0xc0, !PT ;  /* 0xfffffffb00007812 */ /* 0x000fc600078ec0ff */
[----:B------:R-:W-:Y:S02]  /*3edf0*/  @!P3 IADD3 R116, P4, P5, R33, UR15, R8 ;  /* 0x0000000f2174bc10 */ /* 0x000fe4000fd9e008 */
[----:B------:R-:W-:Y:S02]  /*3ee00*/  @P0 LOP3.LUT R0, R0, 0x4, RZ, 0xfc, !PT ;  /* 0x0000000400000812 */ /* 0x000fe400078efcff */
[----:B------:R-:W-:Y:S02]  /*3ee10*/  LOP3.LUT P0, RZ, R30, 0x100000, RZ, 0xc0, !PT ;  /* 0x001000001eff7812 */ /* 0x000fe4000780c0ff */
[----:B---3--:R-:W-:-:S04]  /*3ee20*/  LOP3.LUT R28, R28, 0xff, RZ, 0xc0, !PT ;  /* 0x000000ff1c1c7812 */ /* 0x008fc800078ec0ff */
[----:B------:R-:W-:-:S05]  /*3ee30*/  F2FP.F16.E4M3.UNPACK_B R28, R28 ;  /* 0x0000001cff1c723e */ /* 0x000fca00020006ff */
[----:B------:R-:W-:-:S05]  /*3ee40*/  HADD2.F32 R28, -RZ, R28.H0_H0 ;  /* 0x2000001cff1c7230 */ /* 0x000fca0000004100 */
[----:B------:R-:W-:-:S04]  /*3ee50*/  FMUL R28, R28, UR61 ;  /* 0x0000003d1c1c7c20 */ /* 0x000fc80008400000 */
[----:B--2---:R-:W-:-:S05]  /*3ee60*/  FFMA R34, R4, UR60, R28 ;  /* 0x0000003c04227c23 */ /* 0x004fca000800001c */
        /* <DEDUP_REMOVED lines=8> */
[----:B------:R-:W2:Y:S01]  /*3eef0*/  @!P0 LDG.E.U8 R28, desc[UR8][R18.64+0x81] ;  /* 0x00008108121c8981 */ /* 0x000ea2000c1e1100 */
[----:B------:R-:W-:-:S04]  /*3ef00*/  LOP3.LUT R29, R29, 0xfffffeff, RZ, 0xc0, !PT ;  /* 0xfffffeff1d1d7812 */ /* 0x000fc800078ec0ff */
[----:B------:R-:W-:Y:S02]  /*3ef10*/  @P3 LOP3.LUT R29, R29, 0x100, RZ, 0xfc, !PT ;  /* 0x000001001d1d3812 */ /* 0x000fe400078efcff */
[----:B------:R-:W-:Y:S02]  /*3ef20*/  LOP3.LUT P3, RZ, R2, 0x80, RZ, 0xc0, !PT ;  /* 0x0000008002ff7812 */ /* 0x000fe4000786c0ff */
[----:B--2---:R-:W-:-:S11]  /*3ef30*/  LOP3.LUT R28, R28, 0xff, RZ, 0xc0, !PT ;  /* 0x000000ff1c1c7812 */ /* 0x004fd600078ec0ff */
[----:B0-----:R-:W0:Y:S01]  /*3ef40*/  @!P3 LDC.64 R34, c[0x0][0x5c0] ;  /* 0x00017000ff22bb82 */ /* 0x001e220000000a00 */
        /* <DEDUP_REMOVED lines=9> */
[----:B-1----:R-:W-:-:S12]  /*3efe0*/  IMAD.U32 R28, RZ, RZ, UR10 ;  /* 0x0000000aff1c7e24 */ /* 0x002fd8000f8e00ff */
[----:B------:R-:W-:-:S04]  /*3eff0*/  @!P0 IADD3 R144, P4, P5, R33, UR15, R8 ;  /* 0x0000000f21908c10 */ /* 0x000fc8000fd9e008 */
[----:B------:R-:W-:Y:S02]  /*3f000*/  @!P0 IADD3.X R143, R28, UR14, R27, P4, P5 ;  /* 0x0000000e1c8f8c10 */ /* 0x000fe4000a7ea41b */
[----:B------:R-:W-:-:S06]  /*3f010*/  PRMT R28, RZ, 0x7610, R28 ;  /* 0x00007610ff1c7816 */ /* 0x000fcc000000001c */
[----:B------:R-:W3:Y:S01]  /*3f020*/  @!P3 LDG.E.U8 R28, desc[UR8][R20.64+0x80] ;  /* 0x00008008141cb981 */ /* 0x000ee2000c1e1100 */
[----:B------:R-:W-:Y:S02]  /*3f030*/  @P6 LOP3.LUT R29, R29, 0x80, RZ, 0xfc, !PT ;  /* 0x000000801d1d6812 */ /* 0x000fe400078efcff */
[----:B------:R-:W-:-:S04]  /*3f040*/  ISETP.GE.AND P6, PT, R5, 0x109, PT ;  /* 0x000001090500780c */ /* 0x000fc80003fc6270 */
[----:B------:R-:W-:Y:S02]  /*3f050*/  ISETP.LT.OR P1, PT, R26, 0xd1, !P6 ;  /* 0x000000d11a00780c */ /* 0x000fe40007721670 */
[----:B0-----:R-:W-:Y:S02]  /*3f060*/  @!P3 IADD3 R34, P4, R40, R34, RZ ;  /* 0x000000222822b210 */ /* 0x001fe40007f9e0ff */
[----:B------:R-:W-:-:S03]  /*3f070*/  LOP3.LUT R0, R0, 0xffffffbf, RZ, 0xc0, !PT ;  /* 0xffffffbf00007812 */ /* 0x000fc600078ec0ff */
[----:B------:R-:W-:-:S06]  /*3f080*/  @!P3 IMAD.X R35, R41, 0x1, R35, P4 ;  /* 0x000000012923b824 */ /* 0x000fcc00020e0623 */
[----:B------:R-:W-:Y:S02]  /*3f090*/  @!P1 IADD3 R142, P4, P5, R33, UR13, R8 ;  /* 0x0000000d218e9c10 */ /* 0x000fe4000fd9e008 */
[----:B------:R-:W-:Y:S02]  /*3f0a0*/  @P1 LOP3.LUT R0, R0, 0x40, RZ, 0xfc, !PT ;  /* 0x0000004000001812 */ /* 0x000fe400078efcff */
[----:B------:R-:W-:Y:S02]  /*3f0b0*/  LOP3.LUT P2, RZ, R2, 0x100, RZ, 0xc0, !PT ;  /* 0x0000010002ff7812 */ /* 0x000fe4000784c0ff */
[----:B---3--:R-:W-:-:S04]  /*3f0c0*/  LOP3.LUT R28, R28, 0xff, RZ, 0xc0, !PT ;  /* 0x000000ff1c1c7812 */ /* 0x008fc800078ec0ff */
[----:B------:R-:W-:-:S05]  /*3f0d0*/  F2FP.F16.E4M3.UNPACK_B R28, R28 ;  /* 0x0000001cff1c723e */ /* 0x000fca00020006ff */
[----:B------:R-:W-:-:S05]  /*3f0e0*/  HADD2.F32 R28, -RZ, R28.H0_H0 ;  /* 0x2000001cff1c7230 */ /* 0x000fca0000004100 */
[----:B------:R-:W-:-:S04]  /*3f0f0*/  FMUL R28, R28, UR61 ;  /* 0x0000003d1c1c7c20 */ /* 0x000fc80008400000 */
[----:B------:R-:W-:Y:S01]  /*3f100*/  FFMA R36, R38, UR60, R28 ;  /* 0x0000003c26247c23 */ /* 0x000fe2000800001c */
[----:B------:R-:W-:Y:S01]  /*3f110*/  IMAD.U32 R28, RZ, RZ, UR10 ;  /* 0x0000000aff1c7e24 */ /* 0x000fe2000f8e00ff */
[----:B------:R-:W-:Y:S01]  /*3f120*/  LOP3.LUT R29, R29, 0xffffffef, RZ, 0xc0, !PT ;  /* 0xffffffef1d1d7812 */ /* 0x000fe200078ec0ff */
[----:B------:R-:W3:Y:S03]  /*3f130*/  LDL.LU R38, [R1+0x848] ;  /* 0x0008480001267983 */ /* 0x000ee60000300800 */
[----:B------:R-:W-:Y:S02]  /*3f140*/  @!P1 IADD3.X R140, R28, UR12, R27, P4, P5 ;  /* 0x0000000c1c8c9c10 */ /* 0x000fe4000a7ea41b */
[----:B------:R-:W-:Y:S02]  /*3f150*/  ISETP.LT.OR P1, PT, R26, 0xd2, !P6 ;  /* 0x000000d21a00780c */ /* 0x000fe40007721670 */
[----:B------:R-:W-:-:S11]  /*3f160*/  F2FP.SATFINITE.E4M3.F32.PACK_AB_MERGE_C R36, RZ, R36, RZ ;  /* 0x00000024ff24723e */ /* 0x000fd600048070ff */
[----:B------:R-:W-:-:S04]  /*3f170*/  @!P1 IADD3 R130, P4, P5, R33, UR13, R8 ;  /* 0x0000000d21829c10 */ /* 0x000fc8000fd9e008 */
[----:B------:R-:W-:Y:S02]  /*3f180*/  @!P1 IADD3.X R129, R28, UR12, R27, P4, P5 ;  /* 0x0000000c1c819c10 */ /* 0x000fe4000a7ea41b */
[----:B------:R-:W-:Y:S01]  /*3f190*/  PRMT R28, RZ, 0x7610, R28 ;  /* 0x00007610ff1c7816 */ /* 0x000fe2000000001c */
[----:B------:R0:W-:Y:S05]  /*3f1a0*/  @!P3 STG.E.U8 desc[UR8][R34.64+0x80], R36 ;  /* 0x000080242200b986 */ /* 0x0001ea000c101108 */
[----:B------:R-:W4:Y:S01]  /*3f1b0*/  @!P2 LDG.E.U8 R28, desc[UR8][R20.64+0x81] ;  /* 0x00008108141ca981 */ /* 0x000f22000c1e1100 */
[----:B0-----:R-:W0:Y:S01]  /*3f1c0*/  @!P2 LDC.64 R34, c[0x0][0x5c0] ;  /* 0x00017000ff22ab82 */ /* 0x001e220000000a00 */
[----:B------:R-:W-:-:S02]  /*3f1d0*/  ISETP.LT.OR P5, PT, R26, 0xd9, !P6 ;  /* 0x000000d91a00780c */ /* 0x000fc400077a1670 */
[----:B------:R-:W-:Y:S02]  /*3f1e0*/  @P0 LOP3.LUT R29, R29, 0x10, RZ, 0xfc, !PT ;  /* 0x000000101d1d0812 */ /* 0x000fe400078efcff */
[----:B------:R-:W-:Y:S02]  /*3f1f0*/  LOP3.LUT P0, RZ, R30, 0x20000000, RZ, 0xc0, !PT ;  /* 0x200000001eff7812 */ /* 0x000fe4000780c0ff */
        /* <DEDUP_REMOVED lines=12> */
[----:B0-----:R-:W-:-:S05]  /*3f2c0*/  IMAD.U32 R28, RZ, RZ, UR11 ;  /* 0x0000000bff1c7e24 */ /* 0x001fca000f8e00ff */
[----:B------:R-:W-:Y:S02]  /*3f2d0*/  @!P5 IADD3 R128, P2, P3, R28, UR13, R8 ;  /* 0x0000000d1c80dc10 */ /* 0x000fe4000fb5e008 */
[----:B------:R-:W-:-:S06]  /*3f2e0*/  PRMT R28, RZ, 0x7610, R28 ;  /* 0x00007610ff1c7816 */ /* 0x000fcc000000001c */
[----:B------:R-:W4:Y:S01]  /*3f2f0*/  @!P0 LDG.E.U8 R28, desc[UR8][R18.64+0x88] ;  /* 0x00008808121c8981 */ /* 0x000f22000c1e1100 */
[----:B------:R-:W-:-:S04]  /*3f300*/  @P1 LOP3.LUT R0, R0, 0x10, RZ, 0xfc, !PT ;  /* 0x0000001000001812 */ /* 0x000fc800078efcff */
[----:B------:R-:W-:Y:S02]  /*3f310*/  LOP3.LUT R0, R0, 0xfffffffe, RZ, 0xc0, !PT ;  /* 0xfffffffe00007812 */ /* 0x000fe400078ec0ff */
[----:B------:R-:W-:Y:S02]  /*3f320*/  @!P5 IADD3.X R55, R33, UR12, R27, P2, P3 ;  /* 0x0000000c2137dc10 */ /* 0x000fe400097e641b */
[----:B------:R-:W-:Y:S02]  /*3f330*/  @P5 LOP3.LUT R0, R0, 0x1, RZ, 0xfc, !PT ;  /* 0x0000000100005812 */ /* 0x000fe400078efcff */
[----:B------:R-:W-:Y:S02]  /*3f340*/  ISETP.LT.OR P2, PT, R26, 0xda, !P6 ;  /* 0x000000da1a00780c */ /* 0x000fe40007741670 */
[----:B------:R-:W-:Y:S01]  /*3f350*/  ISETP.GE.AND P5, PT, R5, 0x89, PT ;  /* 0x000000890500780c */ /* 0x000fe20003fa6270 */
[----:B------:R-:W-:Y:S01]  /*3f360*/  IMAD.U32 R33, RZ, RZ, UR11 ;  /* 0x0000000bff217e24 */ /* 0x000fe2000f8e00ff */
[----:B------:R-:W-:Y:S01]  /*3f370*/  LOP3.LUT P1, RZ, R30, 0x10000000, RZ, 0xc0, !PT ;  /* 0x100000001eff7812 */ /* 0x000fe2000782c0ff */
[----:B------:R-:W-:-:S08]  /*3f380*/  IMAD.U32 R34, RZ, RZ, UR10 ;  /* 0x0000000aff227e24 */ /* 0x000fd0000f8e00ff */
[----:B------:R-:W-:-:S04]  /*3f390*/  @!P2 IADD3 R54, P3, P4, R33, UR13, R8 ;  /* 0x0000000d2136ac10 */ /* 0x000fc8000fc7e008 */
[----:B------:R-:W-:Y:S02]  /*3f3a0*/  @!P2 IADD3.X R53, R34, UR12, R27, P3, P4 ;  /* 0x0000000c2235ac10 */ /* 0x000fe40009fe841b */
[----:B----4-:R-:W-:-:S04]  /*3f3b0*/  LOP3.LUT R28, R28, 0xff, RZ, 0xc0, !PT ;  /* 0x000000ff1c1c7812 */ /* 0x010fc800078ec0ff */
[----:B------:R-:W-:-:S05]  /*3f3c0*/  F2FP.F16.E4M3.UNPACK_B R28, R28 ;  /* 0x0000001cff1c723e */ /* 0x000fca00020006ff */
[----:B------:R-:W-:-:S05]  /*3f3d0*/  HADD2.F32 R28, -RZ, R28.H0_H0 ;  /* 0x2000001cff1c7230 */ /* 0x000fca0000004100 */
[----:B------:R-:W-:-:S04]  /*3f3e0*/  FMUL R28, R28, UR61 ;  /* 0x0000003d1c1c7c20 */ /* 0x000fc80008400000 */
[----:B---3--:R-:W-:Y:S01]  /*3f3f0*/  FFMA R28, R38, UR60, R28 ;  /* 0x0000003c261c7c23 */ /* 0x008fe2000800001c */
[----:B------:R-:W-:Y:S01]  /*3f400*/  LOP3.LUT R2, R2, 0xfffffff7, RZ, 0xc0, !PT ;  /* 0xfffffff702027812 */ /* 0x000fe200078ec0ff */
[----:B------:R-:W-:Y:S01]  /*3f410*/  IMAD.U32 R33, RZ, RZ, UR10 ;  /* 0x0000000aff217e24 */ /* 0x000fe2000f8e00ff */
[----:B------:R-:W3:Y:S02]  /*3f420*/  LDL.LU R38, [R1+0x850] ;  /* 0x0008500001267983 */ /* 0x000ee40000300800 */
[----:B------:R-:W-:-:S05]  /*3f430*/  F2FP.SATFINITE.E4M3.F32.PACK_AB_MERGE_C R28, RZ, R28, RZ ;  /* 0x0000001cff1c723e */ /* 0x000fca00048070ff */
[----:B------:R0:W-:Y:S01]  /*3f440*/  @!P0 STG.E.U8 desc[UR8][R150.64+0x88], R28 ;  /* 0x0000881c96008986 */ /* 0x0001e2000c101108 */
[----:B------:R-:W-:Y:S01]  /*3f450*/  ISETP.LT.OR P0, PT, R26, 0xe1, !P5 ;  /* 0x000000e11a00780c */ /* 0x000fe20006f01670 */
[----:B0-----:R-:W-:-:S12]  /*3f460*/  IMAD.U32 R28, RZ, RZ, UR11 ;  /* 0x0000000bff1c7e24 */ /* 0x001fd8000f8e00ff */
[----:B------:R-:W-:Y:S02]  /*3f470*/  @!P0 IADD3 R52, P3, P4, R28, UR15, R8 ;  /* 0x0000000f1c348c10 */ /* 0x000fe4000fc7e008 */
[----:B------:R-:W-:-:S06]  /*3f480*/  PRMT R28, RZ, 0x7610, R28 ;  /* 0x00007610ff1c7816 */ /* 0x000fcc000000001c */
[----:B------:R-:W4:Y:S01]  /*3f490*/  @!P1 LDG.E.U8 R28, desc[UR8][R18.64+0x89] ;  /* 0x00008908121c9981 */ /* 0x000f22000c1e1100 */
[----:B------:R-:W-:Y:S02]  /*3f4a0*/  @P2 LOP3.LUT R2, R2, 0x8, RZ, 0xfc, !PT ;  /* 0x0000000802022812 */ /* 0x000fe400078efcff */
[----:B------:R-:W-:Y:S02]  /*3f4b0*/  LOP3.LUT P2, RZ, R0, 0x2, RZ, 0xc0, !PT ;  /* 0x0000000200ff7812 */ /* 0x000fe4000784c0ff */
[----:B------:R-:W-:Y:S02]  /*3f4c0*/  @!P0 IADD3.X R51, R33, UR14, R27, P3, P4 ;  /* 0x0000000e21338c10 */ /* 0x000fe40009fe841b */
[----:B------:R-:W-:-:S09]  /*3f4d0*/  LOP3.LUT R29, R29, 0xffffefff, RZ, 0xc0, !PT ;  /* 0xffffefff1d1d7812 */ /* 0x000fd200078ec0ff */
[----:B------:R-:W0:Y:S01]  /*3f4e0*/  @!P2 LDC.64 R34, c[0x0][0x5c0] ;  /* 0x00017000ff22ab82 */ /* 0x000e220000000a00 */
[----:B----4-:R-:W-:-:S04]  /*3f4f0*/  LOP3.LUT R28, R28, 0xff, RZ, 0xc0, !PT ;  /* 0x000000ff1c1c7812 */ /* 0x010fc800078ec0ff */
[----:B------:R-:W-:-:S05]  /*3f500*/  F2FP.F16.E4M3.UNPACK_B R28, R28 ;  /* 0x0000001cff1c723e */ /* 0x000fca00020006ff */
[----:B------:R-:W-:-:S05]  /*3f510*/  HADD2.F32 R28, -RZ, R28.H0_H0 ;  /* 0x2000001cff1c7230 */ /* 0x000fca0000004100 */
[----:B------:R-:W-:-:S04]  /*3f520*/  FMUL R28, R28, UR61 ;  /* 0x0000003d1c1c7c20 */ /* 0x000fc80008400000 */
[----:B--2---:R-:W-:Y:S01]  /*3f530*/  FFMA R28, R37, UR60, R28 ;  /* 0x0000003c251c7c23 */ /* 0x004fe2000800001c */
[----:B------:R-:W-:Y:S01]  /*3f540*/  @P0 LOP3.LUT R29, R29, 0x1000, RZ, 0xfc, !PT ;  /* 0x000010001d1d0812 */ /* 0x000fe200078efcff */
[----:B------:R-:W-:Y:S01]  /*3f550*/  IMAD.U32 R36, RZ, RZ, UR10 ;  /* 0x0000000aff247e24 */ /* 0x000fe2000f8e00ff */
[----:B------:R-:W2:Y:S02]  /*3f560*/  LDL.LU R37, [R1+0x854] ;  /* 0x0008540001257983 */ /* 0x000ea40000300800 */
[----:B------:R-:W-:-:S05]  /*3f570*/  F2FP.SATFINITE.E4M3.F32.PACK_AB_MERGE_C R28, RZ, R28, RZ ;  /* 0x0000001cff1c723e */ /* 0x000fca00048070ff */
[----:B------:R1:W-:Y:S01]  /*3f580*/  @!P1 STG.E.U8 desc[UR8][R148.64+0x89], R28 ;  /* 0x0000891c94009986 */ /* 0x0003e2000c101108 */
[----:B------:R-:W-:Y:S01]  /*3f590*/  ISETP.LT.OR P1, PT, R26, 0xe2, !P5 ;  /* 0x000000e21a00780c */ /* 0x000fe20006f21670 */
[----:B-1----:R-:W-:-:S12]  /*3f5a0*/  IMAD.U32 R28, RZ, RZ, UR11 ;  /* 0x0000000bff1c7e24 */ /* 0x002fd8000f8e00ff */
[----:B------:R-:W-:Y:S02]  /*3f5b0*/  @!P1 IADD3 R50, P3, P4, R28, UR15, R8 ;  /* 0x0000000f1c329c10 */ /* 0x000fe4000fc7e008 */
[----:B------:R-:W-:-:S06]  /*3f5c0*/  PRMT R28, RZ, 0x7610, R28 ;  /* 0x00007610ff1c7816 */ /* 0x000fcc000000001c */
[----:B------:R-:W4:Y:S01]  /*3f5d0*/  @!P2 LDG.E.U8 R28, desc[UR8][R20.64+0x88] ;  /* 0x00008808141ca981 */ /* 0x000f22000c1e1100 */
[----:B------:R-:W-:Y:S02]  /*3f5e0*/  LOP3.LUT R29, R29, 0xfffff7ff, RZ, 0xc0, !PT ;  /* 0xfffff7ff1d1d7812 */ /* 0x000fe400078ec0ff */
[----:B------:R-:W-:Y:S02]  /*3f5f0*/  @!P1 IADD3.X R47, R33, UR14, R27, P3, P4 ;  /* 0x0000000e212f9c10 */ /* 0x000fe40009fe841b */
[----:B------:R-:W-:Y:S02]  /*3f600*/  @P1 LOP3.LUT R29, R29, 0x800, RZ, 0xfc, !PT ;  /* 0x000008001d1d1812 */ /* 0x000fe400078efcff */
[----:B------:R-:W-:Y:S02]  /*3f610*/  ISETP.LT.OR P1, PT, R26, 0xe9, !P5 ;  /* 0x000000e91a00780c */ /* 0x000fe40006f21670 */
[----:B0-----:R-:W-:Y:S01]  /*3f620*/  @!P2 IADD3 R34, P3, R43, R34, RZ ;  /* 0x000000222b22a210 */ /* 0x001fe20007f7e0ff */
[----:B------:R-:W-:Y:S01]  /*3f630*/  IMAD.U32 R33, RZ, RZ, UR11 ;  /* 0x0000000bff217e24 */ /* 0x000fe2000f8e00ff */
[----:B------:R-:W-:-:S03]  /*3f640*/  LOP3.LUT R29, R29, 0xffffffbf, RZ, 0xc0, !PT ;  /* 0xffffffbf1d1d7812 */ /* 0x000fc600078ec0ff */
[----:B------:R-:W-:-:S06]  /*3f650*/  @!P2 IMAD.X R35, R64, 0x1, R35, P3 ;  /* 0x000000014023a824 */ /* 0x000fcc00018e0623 */
[----:B------:R-:W-:Y:S02]  /*3f660*/  @!P1 IADD3 R46, P3, P4, R33, UR15, R8 ;  /* 0x0000000f212e9c10 */ /* 0x000fe4000fc7e008 */
        /* <DEDUP_REMOVED lines=9> */
[----:B------:R-:W3:Y:S01]  /*3f700*/  LDL.LU R38, [R1+0x858] ;  /* 0x0008580001267983 */ /* 0x000ee20000300800 */
[----:B------:R-:W-:-:S03]  /*3f710*/  IMAD.U32 R41, RZ, RZ, UR10 ;  /* 0x0000000aff297e24 */ /* 0x000fc6000f8e00ff */
[----:B------:R-:W4:Y:S01]  /*3f720*/  LDL.LU R151, [R1+0x85c] ;  /* 0x00085c0001977983 */ /* 0x000f220000300800 */
[----:B------:R-:W-:Y:S02]  /*3f730*/  F2FP.SATFINITE.E4M3.F32.PACK_AB_MERGE_C R28, RZ, R28, RZ ;  /* 0x0000001cff1c723e */ /* 0x000fe400048070ff */
[----:B------:R-:W-:Y:S01]  /*3f740*/  LOP3.LUT R2, R2, 0xfffffffd, RZ, 0xc0, !PT ;  /* 0xfffffffd02027812 */ /* 0x000fe200078ec0ff */
[----:B------:R-:W4:Y:S04]  /*3f750*/  LDL.LU R145, [R1+0x860] ;  /* 0x0008600001917983 */ /* 0x000f280000300800 */
[----:B------:R0:W-:Y:S02]  /*3f760*/  @!P2 STG.E.U8 desc[UR8][R34.64+0x88], R28 ;  /* 0x0000881c2200a986 */ /* 0x0001e4000c101108 */
[----:B0-----:R-:W-:Y:S01]  /*3f770*/  PRMT R28, RZ, 0x7610, R28 ;  /* 0x00007610ff1c7816 */ /* 0x001fe2000000001c */
[----:B------:R-:W0:Y:S05]  /*3f780*/  @!P1 LDC.64 R34, c[0x0][0x5c0] ;  /* 0x00017000ff229b82 */ /* 0x000e2a0000000a00 */
[----:B------:R-:W2:Y:S01]  /*3f790*/  @!P1 LDG.E.U8 R28, desc[UR8][R20.64+0x89] ;  /* 0x00008908141c9981 */ /* 0x000ea2000c1e1100 */
[----:B0-----:R-:W-:-:S03]  /*3f7a0*/  @!P1 IADD3 R34, P3, R65, R34, RZ ;  /* 0x0000002241229210 */ /* 0x001fc60007f7e0ff */
[----:B------:R-:W4:Y:S01]  /*3f7b0*/  LDL.LU.64 R64, [R1+0xb8] ;  /* 0x0000b80001407983 */ /* 0x000f220000300a00 */
[----:B------:R-:W-:-:S03]  /*3f7c0*/  LOP3.LUT P2, RZ, R31, 0x100000, RZ, 0xc0, !PT ;  /* 0x001000001fff7812 */ /* 0x000fc6000784c0ff */
[----:B------:R-:W4:Y:S01]  /*3f7d0*/  LDL.LU R39, [R1+0x864] ;  /* 0x0008640001277983 */ /* 0x000f220000300800 */
[----:B------:R-:W-:-:S03]  /*3f7e0*/  @!P1 IMAD.X R35, R66, 0x1, R35, P3 ;  /* 0x0000000142239824 */ /* 0x000fc600018e0623 */
[----:B------:R-:W4:Y:S01]  /*3f7f0*/  LDL.LU.64 R148, [R1+0xb0] ;  /* 0x0000b00001947983 */ /* 0x000f220000300a00 */
[----:B------:R-:W-:-:S03]  /*3f800*/  IMAD.U32 R40, RZ, RZ, UR11 ;  /* 0x0000000bff287e24 */ /* 0x000fc6000f8e00ff */
[----:B------:R-:W4:Y:S01]  /*3f810*/  LDL.LU R150, [R1+0x868] ;  /* 0x0008680001967983 */ /* 0x000f220000300800 */
        /* <DEDUP_REMOVED lines=14> */
[----:B------:R-:W-:Y:S02]  /*3f900*/  @!P1 IADD3.X R35, R37, R35, R28, P3, !PT ;  /* 0x0000002325239210 */ /* 0x000fe40001ffe41c */
[----:B------:R-:W-:Y:S01]  /*3f910*/  ISETP.LT.OR P3, PT, R26, 0xea, !P5 ;  /* 0x000000ea1a00780c */ /* 0x000fe20006f61670 */
[----:B------:R-:W-:-:S12]  /*3f920*/  IMAD.U32 R28, RZ, RZ, UR11 ;  /* 0x0000000bff1c7e24 */ /* 0x000fd8000f8e00ff */
[----:B------:R-:W-:Y:S02]  /*3f930*/  @!P3 IADD3 R42, P4, P5, R28, UR15, R8 ;  /* 0x0000000f1c2abc10 */ /* 0x000fe4000fd9e008 */
[----:B------:R-:W-:-:S06]  /*3f940*/  PRMT R28, RZ, 0x7610, R28 ;  /* 0x00007610ff1c7816 */ /* 0x000fcc000000001c */
[----:B------:R-:W2:Y:S01]  /*3f950*/  @!P1 LDG.E.U8 R28, desc[UR8][R22.64+0x80] ;  /* 0x00008008161c9981 */ /* 0x000ea2000c1e1100 */
        /* <DEDUP_REMOVED lines=17> */
[----:B------:R-:W2:Y:S01]  /*3fa70*/  @!P4 LDG.E.U8 R28, desc[UR8][R22.64+0x81] ;  /* 0x00008108161cc981 */ /* 0x000ea2000c1e1100 */
[----:B------:R-:W-:Y:S02]  /*3fa80*/  @P3 LOP3.LUT R2, R2, 0x2, RZ, 0xfc, !PT ;  /* 0x0000000202023812 */ /* 0x000fe400078efcff */
[----:B------:R-:W-:Y:S02]  /*3fa90*/  LOP3.LUT P3, RZ, R31, 0x200000, RZ, 0xc0, !PT ;  /* 0x002000001fff7812 */ /* 0x000fe4000786c0ff */
[----:B--2---:R-:W-:-:S04]  /*3faa0*/  LOP3.LUT R28, R28, 0xff, RZ, 0xc0, !PT ;  /* 0x000000ff1c1c7812 */ /* 0x004fc800078ec0ff */
[----:B------:R-:W-:-:S05]  /*3fab0*/  F2FP.F16.E4M3.UNPACK_B R28, R28 ;  /* 0x0000001cff1c723e */ /* 0x000fca00020006ff */
[----:B------:R-:W-:-:S05]  /*3fac0*/  HADD2.F32 R28, -RZ, R28.H0_H0 ;  /* 0x2000001cff1c7230 */ /* 0x000fca0000004100 */
[----:B------:R-:W-:-:S04]  /*3fad0*/  FMUL R28, R28, UR61 ;  /* 0x0000003d1c1c7c20 */ /* 0x000fc80008400000 */
[----:B----4-:R-:W-:Y:S01]  /*3fae0*/  FFMA R28, R151, UR60, R28 ;  /* 0x0000003c971c7c23 */ /* 0x010fe2000800001c */
[----:B------:R-:W-:Y:S01]  /*3faf0*/  ISETP.LT.OR P1, PT, R26, 0xe1, !P6 ;  /* 0x000000e11a00780c */ /* 0x000fe20007721670 */
[----:B------:R-:W-:Y:S01]  /*3fb00*/  IMAD.U32 R38, RZ, RZ, UR10 ;  /* 0x0000000aff267e24 */ /* 0x000fe2000f8e00ff */
[----:B------:R-:W2:Y:S02]  /*3fb10*/  LDL.LU R151, [R1+0x86c] ;  /* 0x00086c0001977983 */ /* 0x000ea40000300800 */
[----:B------:R-:W-:-:S05]  /*3fb20*/  F2FP.SATFINITE.E4M3.F32.PACK_AB_MERGE_C R28, RZ, R28, RZ ;  /* 0x0000001cff1c723e */ /* 0x000fca00048070ff */
[----:B------:R0:W-:Y:S02]  /*3fb30*/  @!P4 STG.E.U8 desc[UR8][R34.64+0x81], R28 ;  /* 0x0000811c2200c986 */ /* 0x0001e4000c101108 */
[----:B0-----:R-:W-:-:S06]  /*3fb40*/  PRMT R34, RZ, 0x7610, R34 ;  /* 0x00007610ff227816 */ /* 0x001fcc0000000022 */
[----:B------:R-:W3:Y:S02]  /*3fb50*/  @!P3 LDG.E.U8 R34, desc[UR8][R24.64+0x80] ;  /* 0x000080081822b981 */ /* 0x000ee4000c1e1100 */
[----:B---3--:R-:W-:-:S04]  /*3fb60*/  LOP3.LUT R34, R34, 0xff, RZ, 0xc0, !PT ;  /* 0x000000ff22227812 */ /* 0x008fc800078ec0ff */
[----:B------:R-:W-:-:S05]  /*3fb70*/  F2FP.F16.E4M3.UNPACK_B R34, R34 ;  /* 0x00000022ff22723e */ /* 0x000fca00020006ff */
[----:B------:R-:W-:-:S05]  /*3fb80*/  HADD2.F32 R34, -RZ, R34.H0_H0 ;  /* 0x20000022ff227230 */ /* 0x000fca0000004100 */
[----:B------:R-:W-:-:S04]  /*3fb90*/  FMUL R34, R34, UR61 ;  /* 0x0000003d22227c20 */ /* 0x000fc80008400000 */
[----:B------:R-:W-:Y:S01]  /*3fba0*/  FFMA R34, R145, UR60, R34 ;  /* 0x0000003c91227c23 */ /* 0x000fe20008000022 */
[----:B------:R-:W-:Y:S01]  /*3fbb0*/  @!P1 IADD3 R40, P5, P6, R40, UR13, R8 ;  /* 0x0000000d28289c10 */ /* 0x000fe2000febe008 */
[----:B------:R-:W-:Y:S01]  /*3fbc0*/  IMAD.U32 R28, RZ, RZ, UR10 ;  /* 0x0000000aff1c7e24 */ /* 0x000fe2000f8e00ff */
[----:B------:R-:W3:Y:S02]  /*3fbd0*/  LDL.LU R145, [R1+0x870] ;  /* 0x0008700001917983 */ /* 0x000ee40000300800 */
[----:B------:R-:W-:-:S05]  /*3fbe0*/  F2FP.SATFINITE.E4M3.F32.PACK_AB_MERGE_C R34, RZ, R34, RZ ;  /* 0x00000022ff22723e */ /* 0x000fca00048070ff */
[----:B------:R0:W-:Y:S02]  /*3fbf0*/  @!P3 STG.E.U8 desc[UR8][R64.64+0x80], R34 ;  /* 0x000080224000b986 */ /* 0x0001e4000c101108 */
[----:B0-----:R-:W-:Y:S02]  /*3fc00*/  PRMT R34, RZ, 0x7610, R34 ;  /* 0x00007610ff227816 */ /* 0x001fe40000000022 */
[----:B------:R-:W-:Y:S01]  /*3fc10*/  @!P1 IADD3.X R38, R38, UR12, R27, P5, P6 ;  /* 0x0000000c26269c10 */ /* 0x000fe2000afec41b */
[----:B------:R-:W4:Y:S04]  /*3fc20*/  LDL.LU.64 R64, [R1+0xc0] ;  /* 0x0000c00001407983 */ /* 0x000f280000300a00 */
[----:B------:R-:W2:Y:S01]  /*3fc30*/  @!P2 LDG.E.U8 R34, desc[UR8][R24.64+0x81] ;  /* 0x000081081822a981 */ /* 0x000ea2000c1e1100 */
[----:B------:R-:W-:-:S04]  /*3fc40*/  ISETP.GE.AND P6, PT, R5, 0x109, PT ;  /* 0x000001090500780c */ /* 0x000fc80003fc6270 */
[----:B------:R-:W-:-:S13]  /*3fc50*/  ISETP.LT.OR P4, PT, R26, 0xe2, !P6 ;  /* 0x000000e21a00780c */ /* 0x000fda0007781670 */
[----:B------:R-:W-:-:S04]  /*3fc60*/  @!P4 IADD3 R33, P5, P6, R33, UR13, R8 ;  /* 0x0000000d2121cc10 */ /* 0x000fc8000febe008 */
[----:B------:R-:W-:Y:S02]  /*3fc70*/  @!P4 IADD3.X R28, R28, UR12, R27, P5, P6 ;  /* 0x0000000c1c1ccc10 */ /* 0x000fe4000afec41b */
[----:B------:R-:W-:-:S13]  /*3fc80*/  ISETP.LT.OR P5, PT, R26, 0x89, !P0 ;  /* 0x000000891a00780c */ /* 0x000fda00047a1670 */
[----:B------:R-:W0:Y:S01]  /*3fc90*/  @!P5 LDC.64 R36, c[0x0][0x5c0] ;  /* 0x00017000ff24db82 */ /* 0x000e220000000a00 */
[----:B------:R-:W-:Y:S01]  /*3fca0*/  @!P5 IMAD.MOV.U32 R35, RZ, RZ, R27 ;  /* 0x000000ffff23d224 */ /* 0x000fe200078e001b */
[----:B--2---:R-:W-:-:S04]  /*3fcb0*/  LOP3.LUT R34, R34, 0xff, RZ, 0xc0, !PT ;  /* 0x000000ff22227812 */ /* 0x004fc800078ec0ff */
[----:B------:R-:W-:-:S05]  /*3fcc0*/  F2FP.F16.E4M3.UNPACK_B R34, R34 ;  /* 0x00000022ff22723e */ /* 0x000fca00020006ff */
[----:B------:R-:W-:-:S05]  /*3fcd0*/  HADD2.F32 R34, -RZ, R34.H0_H0 ;  /* 0x20000022ff227230 */ /* 0x000fca0000004100 */
[----:B------:R-:W-:-:S04]  /*3fce0*/  FMUL R34, R34, UR61 ;  /* 0x0000003d22227c20 */ /* 0x000fc80008400000 */
[----:B------:R-:W-:-:S05]  /*3fcf0*/  FFMA R34, R39, UR60, R34 ;  /* 0x0000003c27227c23 */ /* 0x000fca0008000022 */
[----:B------:R-:W-:-:S05]  /*3fd00*/  F2FP.SATFINITE.E4M3.F32.PACK_AB_MERGE_C R34, RZ, R34, RZ ;  /* 0x00000022ff22723e */ /* 0x000fca00048070ff */
[----:B------:R1:W-:Y:S02]  /*3fd10*/  @!P2 STG.E.U8 desc[UR8][R148.64+0x81], R34 ;  /* 0x000081229400a986 */ /* 0x0003e4000c101108 */
[----:B-1----:R-:W-:-:S04]  /*3fd20*/  @!P5 IMAD.MOV.U32 R34, RZ, RZ, R8 ;  /* 0x000000ffff22d224 */ /* 0x002fc800078e0008 */
[----:B------:R-:W-:-:S03]  /*3fd30*/  @!P5 IMAD.WIDE.U32 R34, R6, 0x180, R34 ;  /* 0x000001800622d825 */ /* 0x000fc600078e0022 */
[----:B0-----:R-:W-:Y:S02]  /*3fd40*/  @!P5 IADD3 R34, P6, R34, R36, RZ ;  /* 0x000000242222d210 */ /* 0x001fe40007fde0ff */
[----:B------:R-:W-:-:S06]  /*3fd50*/  PRMT R36, RZ, 0x7610, R36 ;  /* 0x00007610ff247816 */ /* 0x000fcc0000000024 */
[----:B------:R-:W2:Y:S01]  /*3fd60*/  @!P5 LDG.E.U8 R36, desc[UR8][R22.64+0x88] ;  /* 0x000088081624d981 */ /* 0x000ea2000c1e1100 */
[----:B------:R-:W-:-:S05]  /*3fd70*/  @!P5 IMAD R39, R7, 0x180, RZ ;  /* 0x000001800727d824 */ /* 0x000fca00078e02ff */
[----:B------:R-:W-:Y:S02]  /*3fd80*/  @!P5 IADD3.X R35, R37, R35, R39, P6, !PT ;  /* 0x000000232523d210 */ /* 0x000fe400037fe427 */
[----:B--2---:R-:W-:-:S04]  /*3fd90*/  LOP3.LUT R36, R36, 0xff, RZ, 0xc0, !PT ;  /* 0x000000ff24247812 */ /* 0x004fc800078ec0ff */
[----:B------:R-:W-:-:S05]  /*3fda0*/  F2FP.F16.E4M3.UNPACK_B R36, R36 ;  /* 0x00000024ff24723e */ /* 0x000fca00020006ff */
[----:B------:R-:W-:-:S05]  /*3fdb0*/  HADD2.F32 R36, -RZ, R36.H0_H0 ;  /* 0x20000024ff247230 */ /* 0x000fca0000004100 */
[----:B------:R-:W-:-:S04]  /*3fdc0*/  FMUL R36, R36, UR61 ;  /* 0x0000003d24247c20 */ /* 0x000fc80008400000 */
[----:B------:R-:W-:Y:S01]  /*3fdd0*/  FFMA R36, R150, UR60, R36 ;  /* 0x0000003c96247c23 */ /* 0x000fe20008000024 */
[C---:B------:R-:W-:Y:S02]  /*3fde0*/  LOP3.LUT P3, RZ, R31.reuse, 0x80000, RZ, 0xc0, !PT ;  /* 0x000800001fff7812 */ /* 0x040fe4000786c0ff */
[----:B------:R-:W-:Y:S01]  /*3fdf0*/  LOP3.LUT P2, RZ, R31, 0x10000, RZ, 0xc0, !PT ;  /* 0x000100001fff7812 */ /* 0x000fe2000784c0ff */
[----:B------:R-:W2:Y:S04]  /*3fe00*/  LDL.LU R150, [R1+0x874] ;  /* 0x0008740001967983 */ /* 0x000ea80000300800 */
[----:B------:R-:W2:Y:S01]  /*3fe10*/  LDL.LU.64 R148, [R1+0xa8] ;  /* 0x0000a80001947983 */ /* 0x000ea20000300a00 */
[----:B------:R-:W-:-:S05]  /*3fe20*/  F2FP.SATFINITE.E4M3.F32.PACK_AB_MERGE_C R36, RZ, R36, RZ ;  /* 0x00000024ff24723e */ /* 0x000fca00048070ff */
[----:B------:R0:W-:Y:S01]  /*3fe30*/  @!P5 STG.E.U8 desc[UR8][R34.64+0x88], R36 ;  /* 0x000088242200d986 */ /* 0x0001e2000c101108 */
[----:B------:R-:W-:-:S13]  /*3fe40*/  ISETP.LT.OR P5, PT, R26, 0x8a, !P0 ;  /* 0x0000008a1a00780c */ /* 0x000fda00047a1670 */
[----:B0-----:R-:W0:Y:S01]  /*3fe50*/  @!P5 LDC.64 R36, c[0x0][0x5c0] ;  /* 0x00017000ff24db82 */ /* 0x001e220000000a00 */
[----:B------:R-:W-:Y:S02]  /*3fe60*/  @!P5 IMAD.MOV.U32 R34, RZ, RZ, R8 ;  /* 0x000000ffff22d224 */ /* 0x000fe400078e0008 */
[----:B------:R-:W-:Y:S02]  /*3fe70*/  @!P5 IMAD.MOV.U32 R35, RZ, RZ, R27 ;  /* 0x000000ffff23d224 */ /* 0x000fe400078e001b */
[----:B------:R-:W-:-:S03]  /*3fe80*/  @!P5 IMAD.WIDE.U32 R34, R6, 0x180, R34 ;  /* 0x000001800622d825 */ /* 0x000fc600078e0022 */
[----:B0-----:R-:W-:Y:S02]  /*3fe90*/  @!P5 IADD3 R34, P6, R34, R36, RZ ;  /* 0x000000242222d210 */ /* 0x001fe40007fde0ff */
[----:B------:R-:W-:-:S06]  /*3fea0*/  PRMT R36, RZ, 0x7610, R36 ;  /* 0x00007610ff247816 */ /* 0x000fcc0000000024 */
[----:B------:R-:W3:Y:S01]  /*3feb0*/  @!P5 LDG.E.U8 R36, desc[UR8][R22.64+0x89] ;  /* 0x000089081624d981 */ /* 0x000ee2000c1e1100 */
[----:B------:R-:W-:-:S05]  /*3fec0*/  @!P5 IMAD R39, R7, 0x180, RZ ;  /* 0x000001800727d824 */ /* 0x000fca00078e02ff */
[----:B------:R-:W-:Y:S02]  /*3fed0*/  @!P5 IADD3.X R35, R37, R35, R39, P6, !PT ;  /* 0x000000232523d210 */ /* 0x000fe400037fe427 */
        /* <DEDUP_REMOVED lines=15> */
[----:B------:R-:W-:Y:S01]  /*3ffd0*/  FFMA R34, R145, UR60, R34 ;  /* 0x0000003c91227c23 */ /* 0x000fe20008000022 */
[----:B------:R-:W-:Y:S02]  /*3ffe0*/  @P1 LOP3.LUT R2, R2, 0x4, RZ, 0xfc, !PT ;  /* 0x0000000402021812 */ /* 0x000fe400078efcff */
[----:B------:R-:W-:Y:S01]  /*3fff0*/  PRMT R36, RZ, 0x7610, R36 ;  /* 0x00007610ff247816 */ /* 0x000fe20000000024 */
[----:B------:R-:W4:Y:S01]  /*40000*/  LDL.LU R145, [R1+0x87c] ;  /* 0x00087c0001917983 */ /* 0x000f220000300800 */
[----:B------:R-:W-:-:S05]  /*40010*/  F2FP.SATFINITE.E4M3.F32.PACK_AB_MERGE_C R34, RZ, R34, RZ ;  /* 0x00000022ff22723e */ /* 0x000fca00048070ff */
[----:B------:R0:W-:Y:S02]  /*40020*/  @!P3 STG.E.U8 desc[UR8][R64.64+0x88], R34 ;  /* 0x000088224000b986 */ /* 0x0001e4000c101108 */
[----:B0-----:R-:W-:-:S06]  /*40030*/  PRMT R34, RZ, 0x7610, R34 ;  /* 0x00007610ff227816 */ /* 0x001fcc0000000022 */
[----:B------:R-:W2:Y:S01]  /*40040*/  @!P2 LDG.E.U8 R34, desc[UR8][R24.64+0x89] ;  /* 0x000089081822a981 */ /* 0x000ea2000c1e1100 */
[----:B------:R-:W-:-:S04]  /*40050*/  ISETP.GE.AND P1, PT, R5, 0x1, PT ;  /* 0x000000010500780c */ /* 0x000fc80003f26270 */
[----:B------:R-:W-:Y:S02]  /*40060*/  ISETP.LT.OR P5, PT, R26, 0x91, !P1 ;  /* 0x000000911a00780c */ /* 0x000fe40004fa1670 */
        /* <DEDUP_REMOVED lines=8> */
[----:B------:R0:W-:Y:S04]  /*400f0*/  @!P2 STG.E.U8 desc[UR8][R148.64+0x89], R34 ;  /* 0x000089229400a986 */ /* 0x0001e8000c101108 */
[----:B------:R-:W3:Y:S01]  /*40100*/  @!P5 LDG.E.U8 R36, desc[UR8][R10.64+0x90] ;  /* 0x000090080a24d981 */ /* 0x000ee2000c1e1100 */
[----:B0-----:R-:W0:Y:S02]  /*40110*/  @!P5 LDC.64 R34, c[0x0][0x5c0] ;  /* 0x00017000ff22db82 */ /* 0x001e240000000a00 */
[----:B0-----:R-:W-:-:S05]  /*40120*/  @!P5 IADD3 R34, P6, R8, R34, RZ ;  /* 0x000000220822d210 */ /* 0x001fca0007fde0ff */
[----:B------:R-:W-:Y:S01]  /*40130*/  @!P5 IMAD.X R35, R27, 0x1, R35, P6 ;  /* 0x000000011b23d824 */ /* 0x000fe200030e0623 */
[----:B---3--:R-:W-:-:S04]  /*40140*/  LOP3.LUT R36, R36, 0xff, RZ, 0xc0, !PT ;  /* 0x000000ff24247812 */ /* 0x008fc800078ec0ff */
[----:B------:R-:W-:-:S05]  /*40150*/  F2FP.F16.E4M3.UNPACK_B R36, R36 ;  /* 0x00000024ff24723e */ /* 0x000fca00020006ff */
[----:B------:R-:W-:-:S05]  /*40160*/  HADD2.F32 R36, -RZ, R36.H0_H0 ;  /* 0x20000024ff247230 */ /* 0x000fca0000004100 */
[----:B------:R-:W-:-:S04]  /*40170*/  FMUL R36, R36, UR61 ;  /* 0x0000003d24247c20 */ /* 0x000fc80008400000 */
[----:B------:R-:W-:Y:S01]  /*40180*/  FFMA R36, R151, UR60, R36 ;  /* 0x0000003c97247c23 */ /* 0x000fe20008000024 */
[----:B------:R-:W-:Y:S01]  /*40190*/  LOP3.LUT P2, RZ, R31, 0x80, RZ, 0xc0, !PT ;  /* 0x000000801fff7812 */ /* 0x000fe2000784c0ff */
[----:B------:R-:W3:Y:S03]  /*401a0*/  LDL.LU R151, [R1+0x884] ;  /* 0x0008840001977983 */ /* 0x000ee60000300800 */
        /* <DEDUP_REMOVED lines=8> */
[----:B----4-:R-:W-:-:S04]  /*40230*/  LOP3.LUT R36, R36, 0xff, RZ, 0xc0, !PT ;  /* 0x000000ff24247812 */ /* 0x010fc800078ec0ff */
[----:B------:R-:W-:-:S05]  /*40240*/  F2FP.F16.E4M3.UNPACK_B R36, R36 ;  /* 0x00000024ff24723e */ /* 0x000fca00020006ff */
[----:B------:R-:W-:-:S05]  /*40250*/  HADD2.F32 R36, -RZ, R36.H0_H0 ;  /* 0x20000024ff247230 */ /* 0x000fca0000004100 */
[----:B------:R-:W-:-:S04]  /*40260*/  FMUL R36, R36, UR61 ;  /* 0x0000003d24247c20 */ /* 0x000fc80008400000 */
[----:B------:R-:W-:Y:S02]  /*40270*/  FFMA R36, R145, UR60, R36 ;  /* 0x0000003c91247c23 */ /* 0x000fe40008000024 */
[----:B------:R-:W4:Y:S03]  /*40280*/  LDL.LU R145, [R1+0x888] ;  /* 0x0008880001917983 */ /* 0x000f260000300800 */
[----:B------:R-:W-:-:S05]  /*40290*/  F2FP.SATFINITE.E4M3.F32.PACK_AB_MERGE_C R36, RZ, R36, RZ ;  /* 0x00000024ff24723e */ /* 0x000fca00048070ff */
[----:B------:R0:W-:Y:S02]  /*402a0*/  @!P5 STG.E.U8 desc[UR8][R34.64+0x91], R36 ;  /* 0x000091242200d986 */ /* 0x0001e4000c101108 */
[----:B0-----:R-:W-:-:S06]  /*402b0*/  PRMT R34, RZ, 0x7610, R34 ;  /* 0x00007610ff227816 */ /* 0x001fcc0000000022 */
        /* <DEDUP_REMOVED lines=10> */
[----:B------:R-:W-:Y:S02]  /*40360*/  ISETP.LT.OR P5, PT, R26, 0x99, !P1 ;  /* 0x000000991a00780c */ /* 0x000fe40004fa1670 */
[----:B------:R-:W-:Y:S02]  /*40370*/  PRMT R36, RZ, 0x7610, R36 ;  /* 0x00007610ff247816 */ /* 0x000fe40000000024 */
[----:B--2---:R-:W-:-:S04]  /*40380*/  LOP3.LUT R34, R34, 0xff, RZ, 0xc0, !PT ;  /* 0x000000ff22227812 */ /* 0x004fc800078ec0ff */
[----:B------:R-:W-:-:S05]  /*40390*/  F2FP.F16.E4M3.UNPACK_B R34, R34 ;  /* 0x00000022ff22723e */ /* 0x000fca00020006ff */
[----:B------:R-:W-:-:S05]  /*403a0*/  HADD2.F32 R34, -RZ, R34.H0_H0 ;  /* 0x20000022ff227230 */ /* 0x000fca0000004100 */
[----:B------:R-:W-:-:S04]  /*403b0*/  FMUL R34, R34, UR61 ;  /* 0x0000003d22227c20 */ /* 0x000fc80008400000 */
[----:B---3--:R-:W-:Y:S02]  /*403c0*/  FFMA R34, R151, UR60, R34 ;  /* 0x0000003c97227c23 */ /* 0x008fe40008000022 */
[----:B------:R-:W2:Y:S01]  /*403d0*/  LDL.LU R151, [R1+0x88c] ;  /* 0x00088c0001977983 */ /* 0x000ea20000300800 */
[----:B------:R-:W-:-:S03]  /*403e0*/  LOP3.LUT P3, RZ, R31, 0x100, RZ, 0xc0, !PT ;  /* 0x000001001fff7812 */ /* 0x000fc6000786c0ff */
[----:B------:R-:W3:Y:S01]  /*403f0*/  LDL.LU R150, [R1+0x890] ;  /* 0x0008900001967983 */ /* 0x000ee20000300800 */
[----:B------:R-:W-:-:S05]  /*40400*/  F2FP.SATFINITE.E4M3.F32.PACK_AB_MERGE_C R34, RZ, R34, RZ ;  /* 0x00000022ff22723e */ /* 0x000fca00048070ff */
[----:B------:R0:W-:Y:S04]  /*40410*/  @!P2 STG.E.U8 desc[UR8][R160.64+0x91], R34 ;  /* 0x00009122a000a986 */ /* 0x0001e8000c101108 */
[----:B------:R-:W4:Y:S01]  /*40420*/  @!P5 LDG.E.U8 R36, desc[UR8][R10.64+0x98] ;  /* 0x000098080a24d981 */ /* 0x000f22000c1e1100 */
[----:B0-----:R-:W0:Y:S02]  /*40430*/  @!P5 LDC.64 R34, c[0x0][0x5c0] ;  /* 0x00017000ff22db82 */ /* 0x001e240000000a00 */
[----:B0-----:R-:W-:-:S05]  /*40440*/  @!P5 IADD3 R34, P6, R8, R34, RZ ;  /* 0x000000220822d210 */ /* 0x001fca0007fde0ff */
[----:B------:R-:W-:Y:S01]  /*40450*/  @!P5 IMAD.X R35, R27, 0x1, R35, P6 ;  /* 0x000000011b23d824 */ /* 0x000fe200030e0623 */
[----:B----4-:R-:W-:-:S04]  /*40460*/  LOP3.LUT R36, R36, 0xff, RZ, 0xc0, !PT ;  /* 0x000000ff24247812 */ /* 0x010fc800078ec0ff */
[----:B------:R-:W-:-:S05]  /*40470*/  F2FP.F16.E4M3.UNPACK_B R36, R36 ;  /* 0x00000024ff24723e */ /* 0x000fca00020006ff */
[----:B------:R-:W-:-:S05]  /*40480*/  HADD2.F32 R36, -RZ, R36.H0_H0 ;  /* 0x20000024ff247230 */ /* 0x000fca0000004100 */
[----:B------:R-:W-:-:S04]  /*40490*/  FMUL R36, R36, UR61 ;  /* 0x0000003d24247c20 */ /* 0x000fc80008400000 */
[----:B------:R-:W-:Y:S01]  /*404a0*/  FFMA R36, R145, UR60, R36 ;  /* 0x0000003c91247c23 */ /* 0x000fe20008000024 */
[----:B------:R-:W-:Y:S01]  /*404b0*/  LOP3.LUT P2, RZ, R31, 0x20, RZ, 0xc0, !PT ;  /* 0x000000201fff7812 */ /* 0x000fe2000784c0ff */
[----:B------:R-:W4:Y:S03]  /*404c0*/  LDL.LU R145, [R1+0x894] ;  /* 0x0008940001917983 */ /* 0x000f260000300800 */
[----:B------:R-:W-:-:S05]  /*404d0*/  F2FP.SATFINITE.E4M3.F32.PACK_AB_MERGE_C R36, RZ, R36, RZ ;  /* 0x00000024ff24723e */ /* 0x000fca00048070ff */
        /* <DEDUP_REMOVED lines=35> */
[----:B------:R-:W-:Y:S02]  /*40710*/  LOP3.LUT P3, RZ, R29, 0x8, RZ, 0xc0, !PT ;  /* 0x000000081dff7812 */ /* 0x000fe4000786c0ff */
[----:B------:R-:W-:Y:S01]  /*40720*/  PRMT R36, RZ, 0x7610, R36 ;  /* 0x00007610ff247816 */ /* 0x000fe20000000024 */
[----:B------:R-:W4:Y:S01]  /*40730*/  LDL.LU R145, [R1+0x8a0] ;  /* 0x0008a00001917983 */ /* 0x000f220000300800 */
[----:B------:R-:W-:-:S05]  /*40740*/  F2FP.SATFINITE.E4M3.F32.PACK_AB_MERGE_C R34, RZ, R34, RZ ;  /* 0x00000022ff22723e */ /* 0x000fca00048070ff */
[----:B------:R0:W-:Y:S02]  /*40750*/  @!P2 STG.E.U8 desc[UR8][R170.64+0x99], R34 ;  /* 0x00009922aa00a986 */ /* 0x0001e4000c101108 */
[----:B0-----:R-:W-:-:S06]  /*40760*/  PRMT R34, RZ, 0x7610, R34 ;  /* 0x00007610ff227816 */ /* 0x001fcc0000000022 */
[----:B------:R-:W2:Y:S01]  /*40770*/  @!P6 LDG.E.U8 R34, desc[UR8][R14.64+0x90] ;  /* 0x000090080e22e981 */ /* 0x000ea2000c1e1100 */
[----:B------:R-:W-:Y:S02]  /*40780*/  LOP3.LUT P4, RZ, R31, 0x4, RZ, 0xc0, !PT ;  /* 0x000000041fff7812 */ /* 0x000fe4000788c0ff */
        /* <DEDUP_REMOVED lines=32> */
[----:B------:R0:W-:Y:S02]  /*40990*/  @!P3 STG.E.U8 desc[UR8][R34.64+0x90], R36 ;  /* 0x000090242200b986 */ /* 0x0001e4000c101108 */
[----:B0-----:R-:W-:Y:S01]  /*409a0*/  PRMT R36, RZ, 0x7610, R36 ;  /* 0x00007610ff247816 */ /* 0x001fe20000000024 */
[----:B------:R-:W0:Y:S05]  /*409b0*/  @!P2 LDC.64 R34, c[0x0][0x5c0] ;  /* 0x00017000ff22ab82 */ /* 0x000e2a0000000a00 */
        /* <DEDUP_REMOVED lines=19> */
[----:B------:R-:W-:Y:S02]  /*40af0*/  PRMT R36, RZ, 0x7610, R36 ;  /* 0x00007610ff247816 */ /* 0x000fe40000000024 */
[----:B------:R-:W-:Y:S01]  /*40b00*/  LOP3.LUT P2, RZ, R0, 0x80000, RZ, 0xc0, !PT ;  /* 0x0008000000ff7812 */ /* 0x000fe2000784c0ff */
[----:B------:R-:W3:Y:S01]  /*40b10*/  LDL.LU R150, [R1+0x8b4] ;  /* 0x0008b40001967983 */ /* 0x000ee20000300800 */
        /* <DEDUP_REMOVED lines=12> */
[----:B------:R0:W-:Y:S04]  /*40be0*/  @!P4 STG.E.U8 desc[UR8][R166.64+0x99], R34 ;  /* 0x00009922a600c986 */ /* 0x0001e8000c101108 */
        /* <DEDUP_REMOVED lines=13> */
[----:B0-----:R-:W-:Y:S01]  /*40cc0*/  PRMT R36, RZ, 0x7610, R36 ;  /* 0x00007610ff247816 */ /* 0x001fe20000000024 */
[----:B------:R-:W0:Y:S05]  /*40cd0*/  @!P2 LDC.64 R34, c[0x0][0x5c0] ;  /* 0x00017000ff22ab82 */ /* 0x000e2a0000000a00 */
        /* <DEDUP_REMOVED lines=19> */
[----:B------:R-:W-:Y:S02]  /*40e10*/  PRMT R36, RZ, 0x7610, R36 ;  /* 0x00007610ff247816 */ /* 0x000fe40000000024 */
[----:B------:R-:W-:Y:S01]  /*40e20*/  LOP3.LUT P2, RZ, R0, 0x1000, RZ, 0xc0, !PT ;  /* 0x0000100000ff7812 */ /* 0x000fe2000784c0ff */
[----:B------:R-:W4:Y:S01]  /*40e30*/  LDL.LU R145, [R1+0x8c4] ;  /* 0x0008c40001917983 */ /* 0x000f220000300800 */
        /* <DEDUP_REMOVED lines=26> */
[----:B0-----:R-:W-:Y:S01]  /*40fe0*/  PRMT R36, RZ, 0x7610, R36 ;  /* 0x00007610ff247816 */ /* 0x001fe20000000024 */
[----:B------:R-:W0:Y:S05]  /*40ff0*/  @!P2 LDC.64 R34, c[0x0][0x5c0] ;  /* 0x00017000ff22ab82 */ /* 0x000e2a0000000a00 */
[----:B------:R-:W4:Y:S01]  /*41000*/  @!P2 LDG.E.U8 R36, desc[UR8][R20.64+0x91] ;  /* 0x000091081424a981 */ /* 0x000f22000c1e1100 */
        /* <DEDUP_REMOVED lines=18> */
[----:B------:R-:W-:Y:S02]  /*41130*/  PRMT R36, RZ, 0x7610, R36 ;  /* 0x00007610ff247816 */ /* 0x000fe40000000024 */
[----:B------:R-:W-:Y:S01]  /*41140*/  LOP3.LUT P2, RZ, R0, 0x80, RZ, 0xc0, !PT ;  /* 0x0000008000ff7812 */ /* 0x000fe2000784c0ff */
[----:B------:R-:W2:Y:S01]  /*41150*/  LDL.LU R151, [R1+0x8d4] ;  /* 0x0008d40001977983 */ /* 0x000ea20000300800 */
        /* <DEDUP_REMOVED lines=8> */
[----:B------:R-:W-:-:S05]  /*411e0*/  FFMA R34, R150, UR60, R34 ;  /* 0x0000003c96227c23 */ /* 0x000fca0008000022 */
        /* <DEDUP_REMOVED lines=10> */
[----:B----4-:R-:W-:Y:S02]  /*41290*/  FFMA R36, R145, UR60, R36 ;  /* 0x0000003c91247c23 */ /* 0x010fe40008000024 */
[----:B------:R-:W3:Y:S04]  /*412a0*/  LDL.LU R145, [R1+0x8d8] ;  /* 0x0008d80001917983 */ /* 0x000ee80000300800 */
[----:B------:R-:W4:Y:S01]  /*412b0*/  LDL.LU R150, [R1+0x8dc] ;  /* 0x0008dc0001967983 */ /* 0x000f220000300800 */
[----:B------:R-:W-:-:S05]  /*412c0*/  F2FP.SATFINITE.E4M3.F32.PACK_AB_MERGE_C R36, RZ, R36, RZ ;  /* 0x00000024ff24723e */ /* 0x000fca00048070ff */
[----:B------:R0:W-:Y:S02]  /*412d0*/  @!P3 STG.E.U8 desc[UR8][R34.64+0x98], R36 ;  /* 0x000098242200b986 */ /* 0x0001e4000c101108 */
[----:B0-----:R-:W-:Y:S01]  /*412e0*/  PRMT R36, RZ, 0x7610, R36 ;  /* 0x00007610ff247816 */ /* 0x001fe20000000024 */
[----:B------:R-:W0:Y:S05]  /*412f0*/  @!P2 LDC.64 R34, c[0x0][0x5c0] ;  /* 0x00017000ff22ab82 */ /* 0x000e2a0000000a00 */
[----:B------:R-:W2:Y:S01]  /*41300*/  @!P2 LDG.E.U8 R36, desc[UR8][R20.64+0x99] ;  /* 0x000099081424a981 */ /* 0x000ea2000c1e1100 */
[----:B0-----:R-:W-:-:S05]  /*41310*/  @!P2 IADD3 R34, P5, R97, R34, RZ ;  /* 0x000000226122a210 */ /* 0x001fca0007fbe0ff */
[----:B------:R-:W-:Y:S01]  /*41320*/  @!P2 IMAD.X R35, R98, 0x1, R35, P5 ;  /* 0x000000016223a824 */ /* 0x000fe200028e0623 */
[----:B------:R-:W-:Y:S02]  /*41330*/  ISETP.LT.OR P5, PT, R26, 0x91, !P0 ;  /* 0x000000911a00780c */ /* 0x000fe400047a1670 */
[----:B--2---:R-:W-:-:S04]  /*41340*/  LOP3.LUT R36, R36, 0xff, RZ, 0xc0, !PT ;  /* 0x000000ff24247812 */ /* 0x004fc800078ec0ff */
[----:B------:R-:W-:-:S05]  /*41350*/  F2FP.F16.E4M3.UNPACK_B R36, R36 ;  /* 0x00000024ff24723e */ /* 0x000fca00020006ff */
[----:B------:R-:W-:-:S05]  /*41360*/  HADD2.F32 R36, -RZ, R36.H0_H0 ;  /* 0x20000024ff247230 */ /* 0x000fca0000004100 */
[----:B------:R-:W-:-:S04]  /*41370*/  FMUL R36, R36, UR61 ;  /* 0x0000003d24247c20 */ /* 0x000fc80008400000 */
[----:B------:R-:W-:Y:S01]  /*41380*/  FFMA R36, R151, UR60, R36 ;  /* 0x0000003c97247c23 */ /* 0x000fe20008000024 */
[----:B------:R-:W-:Y:S01]  /*41390*/  @!P5 IMAD R39, R7, 0x180, RZ ;  /* 0x000001800727d824 */ /* 0x000fe200078e02ff */
[----:B------:R-:W-:Y:S01]  /*413a0*/  LOP3.LUT P3, RZ, R31, 0x20000000, RZ, 0xc0, !PT ;  /* 0x200000001fff7812 */ /* 0x000fe2000786c0ff */
[----:B------:R-:W2:Y:S04]  /*413b0*/  LDL.LU R151, [R1+0x8e0] ;  /* 0x0008e00001977983 */ /* 0x000ea80000300800 */
[----:B------:R-:W2:Y:S01]  /*413c0*/  LDL.LU.64 R64, [R1+0xd0] ;  /* 0x0000d00001407983 */ /* 0x000ea20000300a00 */
[----:B------:R-:W-:-:S05]  /*413d0*/  F2FP.SATFINITE.E4M3.F32.PACK_AB_MERGE_C R36, RZ, R36, RZ ;  /* 0x00000024ff24723e */ /* 0x000fca00048070ff */
[----:B------:R0:W-:Y:S02]  /*413e0*/  @!P2 STG.E.U8 desc[UR8][R34.64+0x99], R36 ;  /* 0x000099242200a986 */ /* 0x0001e4000c101108 */
[----:B0-----:R-:W0:Y:S01]  /*413f0*/  @!P5 LDC.64 R36, c[0x0][0x5c0] ;  /* 0x00017000ff24db82 */ /* 0x001e220000000a00 */
[----:B------:R-:W-:Y:S02]  /*41400*/  @!P5 IMAD.MOV.U32 R34, RZ, RZ, R8 ;  /* 0x000000ffff22d224 */ /* 0x000fe400078e0008 */
[----:B------:R-:W-:Y:S02]  /*41410*/  @!P5 IMAD.MOV.U32 R35, RZ, RZ, R27 ;  /* 0x000000ffff23d224 */ /* 0x000fe400078e001b */
[----:B------:R-:W-:-:S03]  /*41420*/  @!P5 IMAD.WIDE.U32 R34, R6, 0x180, R34 ;  /* 0x000001800622d825 */ /* 0x000fc600078e0022 */
[----:B0-----:R-:W-:Y:S02]  /*41430*/  @!P5 IADD3 R34, P6, R34, R36, RZ ;  /* 0x000000242222d210 */ /* 0x001fe40007fde0ff */
[----:B------:R-:W-:-:S06]  /*41440*/  PRMT R36, RZ, 0x7610, R36 ;  /* 0x00007610ff247816 */ /* 0x000fcc0000000024 */
[----:B------:R-:W3:Y:S01]  /*41450*/  @!P5 LDG.E.U8 R36, desc[UR8][R22.64+0x90] ;  /* 0x000090081624d981 */ /* 0x000ee2000c1e1100 */
[----:B------:R-:W-:Y:S02]  /*41460*/  @!P5 IADD3.X R35, R37, R35, R39, P6, !PT ;  /* 0x000000232523d210 */ /* 0x000fe400037fe427 */
[----:B---3--:R-:W-:-:S04]  /*41470*/  LOP3.LUT R36, R36, 0xff, RZ, 0xc0, !PT ;  /* 0x000000ff24247812 */ /* 0x008fc800078ec0ff */
[----:B------:R-:W-:-:S05]  /*41480*/  F2FP.F16.E4M3.UNPACK_B R36, R36 ;  /* 0x00000024ff24723e */ /* 0x000fca00020006ff */
[----:B------:R-:W-:-:S05]  /*41490*/  HADD2.F32 R36, -RZ, R36.H0_H0 ;  /* 0x20000024ff247230 */ /* 0x000fca0000004100 */
[----:B------:R-:W-:-:S04]  /*414a0*/  FMUL R36, R36, UR61 ;  /* 0x0000003d24247c20 */ /* 0x000fc80008400000 */
[----:B------:R-:W-:Y:S01]  /*414b0*/  FFMA R36, R145, UR60, R36 ;  /* 0x0000003c91247c23 */ /* 0x000fe20008000024 */
[----:B------:R-:W-:Y:S01]  /*414c0*/  LOP3.LUT P2, RZ, R31, 0x4000000, RZ, 0xc0, !PT ;  /* 0x040000001fff7812 */ /* 0x000fe2000784c0ff */
[----:B------:R-:W3:Y:S04]  /*414d0*/  LDL.LU R145, [R1+0x8e4] ;  /* 0x0008e40001917983 */ /* 0x000ee80000300800 */
[----:B------:R-:W3:Y:S01]  /*414e0*/  LDL.LU.64 R148, [R1+0xc8] ;  /* 0x0000c80001947983 */ /* 0x000ee20000300a00 */
        /* <DEDUP_REMOVED lines=9> */
[----:B------:R-:W4:Y:S01]  /*41580*/  @!P5 LDG.E.U8 R36, desc[UR8][R22.64+0x91] ;  /* 0x000091081624d981 */ /* 0x000f22000c1e1100 */
[----:B------:R-:W-:-:S05]  /*41590*/  @!P5 IMAD R39, R7, 0x180, RZ ;  /* 0x000001800727d824 */ /* 0x000fca00078e02ff */
[----:B------:R-:W-:Y:S02]  /*415a0*/  @!P5 IADD3.X R35, R37, R35, R39, P6, !PT ;  /* 0x000000232523d210 */ /* 0x000fe400037fe427 */
        /* <DEDUP_REMOVED lines=15> */
[----:B------:R-:W-:Y:S01]  /*416a0*/  ISETP.LT.OR P5, PT, R26, 0x99, !P0 ;  /* 0x000000991a00780c */ /* 0x000fe200047a1670 */
[----:B------:R-:W2:Y:S03]  /*416b0*/  LDL.LU R151, [R1+0x8ec] ;  /* 0x0008ec0001977983 */ /* 0x000ea60000300800 */
[----:B------:R-:W-:-:S05]  /*416c0*/  F2FP.SATFINITE.E4M3.F32.PACK_AB_MERGE_C R34, RZ, R34, RZ ;  /* 0x00000022ff22723e */ /* 0x000fca00048070ff */
[----:B------:R0:W-:Y:S04]  /*416d0*/  @!P3 STG.E.U8 desc[UR8][R64.64+0x90], R34 ;  /* 0x000090224000b986 */ /* 0x0001e8000c101108 */
[----:B------:R-:W1:Y:S01]  /*416e0*/  @!P5 LDC.64 R36, c[0x0][0x5c0] ;  /* 0x00017000ff24db82 */ /* 0x000e620000000a00 */
[----:B0-----:R-:W-:-:S06]  /*416f0*/  PRMT R34, RZ, 0x7610, R34 ;  /* 0x00007610ff227816 */ /* 0x001fcc0000000022 */
[----:B------:R-:W3:Y:S01]  /*41700*/  @!P2 LDG.E.U8 R34, desc[UR8][R24.64+0x91] ;  /* 0x000091081822a981 */ /* 0x000ee2000c1e1100 */
[----:B------:R-:W-:Y:S01]  /*41710*/  @!P5 IMAD.MOV.U32 R35, RZ, RZ, R27 ;  /* 0x000000ffff23d224 */ /* 0x000fe200078e001b */
[----:B---3--:R-:W-:-:S04]  /*41720*/  LOP3.LUT R34, R34, 0xff, RZ, 0xc0, !PT ;  /* 0x000000ff22227812 */ /* 0x008fc800078ec0ff */
[----:B------:R-:W-:-:S05]  /*41730*/  F2FP.F16.E4M3.UNPACK_B R34, R34 ;  /* 0x00000022ff22723e */ /* 0x000fca00020006ff */
[----:B------:R-:W-:-:S05]  /*41740*/  HADD2.F32 R34, -RZ, R34.H0_H0 ;  /* 0x20000022ff227230 */ /* 0x000fca0000004100 */
[----:B------:R-:W-:-:S04]  /*41750*/  FMUL R34, R34, UR61 ;  /* 0x0000003d22227c20 */ /* 0x000fc80008400000 */
[----:B------:R-:W-:Y:S01]  /*41760*/  FFMA R34, R145, UR60, R34 ;  /* 0x0000003c91227c23 */ /* 0x000fe20008000022 */
[----:B------:R-:W-:Y:S01]  /*41770*/  @!P5 IMAD R39, R7, 0x180, RZ ;  /* 0x000001800727d824 */ /* 0x000fe200078e02ff */
[----:B------:R-:W-:Y:S01]  /*41780*/  LOP3.LUT P3, RZ, R31, 0x8000000, RZ, 0xc0, !PT ;  /* 0x080000001fff7812 */ /* 0x000fe2000786c0ff */
[----:B------:R-:W3:Y:S04]  /*41790*/  LDL.LU R145, [R1+0x8f0] ;  /* 0x0008f00001917983 */ /* 0x000ee80000300800 */
[----:B------:R-:W3:Y:S01]  /*417a0*/  LDL.LU.64 R64, [R1+0xe0] ;  /* 0x0000e00001407983 */ /* 0x000ee20000300a00 */
[----:B------:R-:W-:-:S05]  /*417b0*/  F2FP.SATFINITE.E4M3.F32.PACK_AB_MERGE_C R34, RZ, R34, RZ ;  /* 0x00000022ff22723e */ /* 0x000fca00048070ff */
[----:B------:R0:W-:Y:S02]  /*417c0*/  @!P2 STG.E.U8 desc[UR8][R148.64+0x91], R34 ;  /* 0x000091229400a986 */ /* 0x0001e4000c101108 */
[----:B0-----:R-:W-:-:S04]  /*417d0*/  @!P5 IMAD.MOV.U32 R34, RZ, RZ, R8 ;  /* 0x000000ffff22d224 */ /* 0x001fc800078e0008 */
[----:B------:R-:W-:-:S03]  /*417e0*/  @!P5 IMAD.WIDE.U32 R34, R6, 0x180, R34 ;  /* 0x000001800622d825 */ /* 0x000fc600078e0022 */
[----:B-1----:R-:W-:Y:S02]  /*417f0*/  @!P5 IADD3 R34, P6, R34, R36, RZ ;  /* 0x000000242222d210 */ /* 0x002fe40007fde0ff */
[----:B------:R-:W-:-:S06]  /*41800*/  PRMT R36, RZ, 0x7610, R36 ;  /* 0x00007610ff247816 */ /* 0x000fcc0000000024 */
[----:B------:R-:W4:Y:S01]  /*41810*/  @!P5 LDG.E.U8 R36, desc[UR8][R22.64+0x98] ;  /* 0x000098081624d981 */ /* 0x000f22000c1e1100 */
[----:B------:R-:W-:Y:S02]  /*41820*/  @!P5 IADD3.X R35, R37, R35, R39, P6, !PT ;  /* 0x000000232523d210 */ /* 0x000fe400037fe427 */
[----:B----4-:R-:W-:-:S04]  /*41830*/  LOP3.LUT R36, R36, 0xff, RZ, 0xc0, !PT ;  /* 0x000000ff24247812 */ /* 0x010fc800078ec0ff */
[----:B------:R-:W-:-:S05]  /*41840*/  F2FP.F16.E4M3.UNPACK_B R36, R36 ;  /* 0x00000024ff24723e */ /* 0x000fca00020006ff */
[----:B------:R-:W-:-:S05]  /*41850*/  HADD2.F32 R36, -RZ, R36.H0_H0 ;  /* 0x20000024ff247230 */ /* 0x000fca0000004100 */
[----:B------:R-:W-:-:S04]  /*41860*/  FMUL R36, R36, UR61 ;  /* 0x0000003d24247c20 */ /* 0x000fc80008400000 */
[----:B------:R-:W-:Y:S01]  /*41870*/  FFMA R36, R150, UR60, R36 ;  /* 0x0000003c96247c23 */ /* 0x000fe20008000024 */
[----:B------:R-:W-:Y:S01]  /*41880*/  LOP3.LUT P2, RZ, R31, 0x1000000, RZ, 0xc0, !PT ;  /* 0x010000001fff7812 */ /* 0x000fe2000784c0ff */
[----:B------:R-:W4:Y:S04]  /*41890*/  LDL.LU R150, [R1+0x8f4] ;  /* 0x0008f40001967983 */ /* 0x000f280000300800 */
[----:B------:R-:W4:Y:S01]  /*418a0*/  LDL.LU.64 R148, [R1+0xd8] ;  /* 0x0000d80001947983 */ /* 0x000f220000300a00 */
        /* <DEDUP_REMOVED lines=16> */
[----:B------:R-:W-:Y:S02]  /*419b0*/  FFMA R36, R151, UR60, R36 ;  /* 0x0000003c97247c23 */ /* 0x000fe40008000024 */
        /* <DEDUP_REMOVED lines=10> */
[----:B------:R-:W-:Y:S02]  /*41a60*/  ISETP.LT.OR P5, PT, R26, 0xa1, !P1 ;  /* 0x000000a11a00780c */ /* 0x000fe40004fa1670 */
[----:B------:R-:W-:Y:S01]  /*41a70*/  PRMT R36, RZ, 0x7610, R36 ;  /* 0x00007610ff247816 */ /* 0x000fe20000000024 */
        /* <DEDUP_REMOVED lines=52> */
[----:B------:R-:W-:Y:S02]  /*41dc0*/  ISETP.LT.OR P5, PT, R26, 0xa9, !P1 ;  /* 0x000000a91a00780c */ /* 0x000fe40004fa1670 */
[----:B------:R-:W-:Y:S02]  /*41dd0*/  PRMT R36, RZ, 0x7610, R36 ;  /* 0x00007610ff247816 */ /* 0x000fe40000000024 */
[----:B----4-:R-:W-:-:S04]  /*41de0*/  LOP3.LUT R34, R34, 0xff, RZ, 0xc0, !PT ;  /* 0x000000ff22227812 */ /* 0x010fc800078ec0ff */
[----:B------:R-:W-:-:S05]  /*41df0*/  F2FP.F16.E4M3.UNPACK_B R34, R34 ;  /* 0x00000022ff22723e */ /* 0x000fca00020006ff */
[----:B------:R-:W-:-:S05]  /*41e00*/  HADD2.F32 R34, -RZ, R34.H0_H0 ;  /* 0x20000022ff227230 */ /* 0x000fca0000004100 */
[----:B------:R-:W-:-:S04]  /*41e10*/  FMUL R34, R34, UR61 ;  /* 0x0000003d22227c20 */ /* 0x000fc80008400000 */
[----:B--2---:R-:W-:Y:S02]  /*41e20*/  FFMA R34, R151, UR60, R34 ;  /* 0x0000003c97227c23 */ /* 0x004fe40008000022 */
[----:B------:R-:W2:Y:S01]  /*41e30*/  LDL.LU R151, [R1+0x90c] ;  /* 0x00090c0001977983 */ /* 0x000ea20000300800 */
[----:B------:R-:W-:-:S03]  /*41e40*/  LOP3.LUT P3, RZ, R30, 0x1000000, RZ, 0xc0, !PT ;  /* 0x010000001eff7812 */ /* 0x000fc6000786c0ff */
[----:B------:R-:W4:Y:S01]  /*41e50*/  LDL.LU R150, [R1+0x910] ;  /* 0x0009100001967983 */ /* 0x000f220000300800 */
        /* <DEDUP_REMOVED lines=48> */
[----:B------:R-:W-:Y:S02]  /*42160*/  LOP3.LUT P3, RZ, R0, 0x20000000, RZ, 0xc0, !PT ;  /* 0x2000000000ff7812 */ /* 0x000fe4000786c0ff */
[----:B------:R-:W-:Y:S01]  /*42170*/  PRMT R36, RZ, 0x7610, R36 ;  /* 0x00007610ff247816 */ /* 0x000fe20000000024 */
[----:B------:R-:W3:Y:S01]  /*42180*/  LDL.LU R145, [R1+0x920] ;  /* 0x0009200001917983 */ /* 0x000ee20000300800 */
        /* <DEDUP_REMOVED lines=180> */
[----:B---3--:R-:W-:Y:S02]  /*42cd0*/  FFMA R36, R145, UR60, R36 ;  /* 0x0000003c91247c23 */ /* 0x008fe40008000024 */
        /* <DEDUP_REMOVED lines=184> */
[----:B--2---:R-:W-:Y:S01]  /*43860*/  FFMA R34, R151, UR60, R34 ;  /* 0x0000003c97227c23 */ /* 0x004fe20008000022 */
[----:B------:R-:W-:Y:S01]  /*43870*/  LOP3.LUT P3, RZ, R30, 0x100, RZ, 0xc0, !PT ;  /* 0x000001001eff7812 */ /* 0x000fe2000786c0ff */
[----:B------:R-:W2:Y:S04]  /*43880*/  LDL.LU R151, [R1+0x98c] ;  /* 0x00098c0001977983 */ /* 0x000ea80000300800 */
[----:B------:R-:W4:Y:S04]  /*43890*/  LDL.LU R150, [R1+0x990] ;  /* 0x0009900001967983 */ /* 0x000f280000300800 */
[----:B------:R-:W4:Y:S01]  /*438a0*/  LDL.LU.64 R148, [R1+0x20] ;  /* 0x0000200001947983 */ /* 0x000f220000300a00 */
[----:B------:R-:W-:-:S05]  /*438b0*/  F2FP.SATFINITE.E4M3.F32.PACK_AB_MERGE_C R34, RZ, R34, RZ ;  /* 0x00000022ff22723e */ /* 0x000fca00048070ff */
[----:B------:R0:W-:Y:S04]  /*438c0*/  @!P2 STG.E.U8 desc[UR8][R234.64+0xb1], R34 ;  /* 0x0000b122ea00a986 */ /* 0x0001e8000c101108 */
[----:B------:R-:W3:Y:S01]  /*438d0*/  @!P5 LDG.E.U8 R36, desc[UR8][R10.64+0xb8] ;  /* 0x0000b8080a24d981 */ /* 0x000ee2000c1e1100 */
[----:B0-----:R-:W0:Y:S02]  /*438e0*/  @!P5 LDC.64 R34, c[0x0][0x5c0] ;  /* 0x00017000ff22db82 */ /* 0x001e240000000a00 */
[----:B0-----:R-:W-:-:S05]  /*438f0*/  @!P5 IADD3 R34, P6, R8, R34, RZ ;  /* 0x000000220822d210 */ /* 0x001fca0007fde0ff */
[----:B------:R-:W-:Y:S01]  /*43900*/  @!P5 IMAD.X R35, R27, 0x1, R35, P6 ;  /* 0x000000011b23d824 */ /* 0x000fe200030e0623 */
[----:B------:R-:W-:Y:S02]  /*43910*/  LOP3.LUT P2, RZ, R30, 0x10, RZ, 0xc0, !PT ;  /* 0x000000101eff7812 */ /* 0x000fe4000784c0ff */
[----:B---3--:R-:W-:-:S04]  /*43920*/  LOP3.LUT R36, R36, 0xff, RZ, 0xc0, !PT ;  /* 0x000000ff24247812 */ /* 0x008fc800078ec0ff */
[----:B------:R-:W-:-:S05]  /*43930*/  F2FP.F16.E4M3.UNPACK_B R36, R36 ;  /* 0x00000024ff24723e */ /* 0x000fca00020006ff */
[----:B------:R-:W-:-:S05]  /*43940*/  HADD2.F32 R36, -RZ, R36.H0_H0 ;  /* 0x20000024ff247230 */ /* 0x000fca0000004100 */
[----:B------:R-:W-:-:S04]  /*43950*/  FMUL R36, R36, UR61 ;  /* 0x0000003d24247c20 */ /* 0x000fc80008400000 */
[----:B------:R-:W-:Y:S02]  /*43960*/  FFMA R36, R145, UR60, R36 ;  /* 0x0000003c91247c23 */ /* 0x000fe40008000024 */
[----:B------:R-:W3:Y:S04]  /*43970*/  LDL.LU R145, [R1+0x994] ;  /* 0x0009940001917983 */ /* 0x000ee80000300800 */
[----:B------:R-:W3:Y:S01]  /*43980*/  LDL.LU.64 R162, [R1+0x18] ;  /* 0x0000180001a27983 */ /* 0x000ee20000300a00 */
[----:B------:R-:W-:-:S05]  /*43990*/  F2FP.SATFINITE.E4M3.F32.PACK_AB_MERGE_C R36, RZ, R36, RZ ;  /* 0x00000024ff24723e */ /* 0x000fca00048070ff */
[----:B------:R0:W-:Y:S01]  /*439a0*/  @!P5 STG.E.U8 desc[UR8][R34.64+0xb8], R36 ;  /* 0x0000b8242200d986 */ /* 0x0001e2000c101108 */
[----:B------:R-:W-:-:S13]  /*439b0*/  ISETP.LT.OR P5, PT, R26, 0xba, !P1 ;  /* 0x000000ba1a00780c */ /* 0x000fda0004fa1670 */
[----:B0-----:R-:W0:Y:S02]  /*439c0*/  @!P5 LDC.64 R34, c[0x0][0x5c0] ;  /* 0x00017000ff22db82 */ /* 0x001e240000000a00 */
[----:B0-----:R-:W-:-:S05]  /*439d0*/  @!P5 IADD3 R34, P6, R8, R34, RZ ;  /* 0x000000220822d210 */ /* 0x001fca0007fde0ff */
[----:B------:R-:W-:Y:S01]  /*439e0*/  @!P5 IMAD.X R35, R27, 0x1, R35, P6 ;  /* 0x000000011b23d824 */ /* 0x000fe200030e0623 */
[----:B------:R-:W-:Y:S02]  /*439f0*/  LOP3.LUT P6, RZ, R30, 0x4, RZ, 0xc0, !PT ;  /* 0x000000041eff7812 */ /* 0x000fe400078cc0ff */
[----:B------:R-:W-:-:S06]  /*43a00*/  PRMT R30, RZ, 0x7610, R30 ;  /* 0x00007610ff1e7816 */ /* 0x000fcc000000001e */
[----:B------:R-:W2:Y:S02]  /*43a10*/  @!P5 LDG.E.U8 R30, desc[UR8][R10.64+0xb9] ;  /* 0x0000b9080a1ed981 */ /* 0x000ea4000c1e1100 */
[----:B--2---:R-:W-:-:S04]  /*43a20*/  LOP3.LUT R30, R30, 0xff, RZ, 0xc0, !PT ;  /* 0x000000ff1e1e7812 */ /* 0x004fc800078ec0ff */
[----:B------:R-:W-:-:S05]  /*43a30*/  F2FP.F16.E4M3.UNPACK_B R30, R30 ;  /* 0x0000001eff1e723e */ /* 0x000fca00020006ff */
[----:B------:R-:W-:-:S05]  /*43a40*/  HADD2.F32 R30, -RZ, R30.H0_H0 ;  /* 0x2000001eff1e7230 */ /* 0x000fca0000004100 */
[----:B------:R-:W-:-:S04]  /*43a50*/  FMUL R30, R30, UR61 ;  /* 0x0000003d1e1e7c20 */ /* 0x000fc80008400000 */
[----:B------:R-:W-:Y:S02]  /*43a60*/  FFMA R30, R151, UR60, R30 ;  /* 0x0000003c971e7c23 */ /* 0x000fe4000800001e */
[----:B------:R-:W2:Y:S04]  /*43a70*/  LDL.LU R151, [R1+0x998] ;  /* 0x0009980001977983 */ /* 0x000ea80000300800 */
[----:B------:R-:W2:Y:S01]  /*43a80*/  LDL.LU.64 R64, [R1+0x10] ;  /* 0x0000100001407983 */ /* 0x000ea20000300a00 */
        /* <DEDUP_REMOVED lines=13> */
[----:B0-----:R-:W-:Y:S02]  /*43b60*/  PRMT R30, RZ, 0x7610, R30 ;  /* 0x00007610ff1e7816 */ /* 0x001fe4000000001e */
[----:B------:R-:W4:Y:S04]  /*43b70*/  LDL.LU.64 R148, [R1+0x8] ;  /* 0x0000080001947983 */ /* 0x000f280000300a00 */
        /* <DEDUP_REMOVED lines=10> */
[----:B------:R-:W1:Y:S01]  /*43c20*/  @!P3 LDC.64 R34, c[0x0][0x5c0] ;  /* 0x00017000ff22bb82 */ /* 0x000e620000000a00 */
[----:B0-----:R-:W-:-:S06]  /*43c30*/  PRMT R30, RZ, 0x7610, R30 ;  /* 0x00007610ff1e7816 */ /* 0x001fcc000000001e */
[----:B------:R-:W2:Y:S02]  /*43c40*/  @!P6 LDG.E.U8 R30, desc[UR8][R14.64+0xb0] ;  /* 0x0000b0080e1ee981 */ /* 0x000ea4000c1e1100 */
[----:B--2---:R-:W-:-:S04]  /*43c50*/  LOP3.LUT R30, R30, 0xff, RZ, 0xc0, !PT ;  /* 0x000000ff1e1e7812 */ /* 0x004fc800078ec0ff */
[----:B------:R-:W-:-:S05]  /*43c60*/  F2FP.F16.E4M3.UNPACK_B R30, R30 ;  /* 0x0000001eff1e723e */ /* 0x000fca00020006ff */
[----:B------:R-:W-:-:S05]  /*43c70*/  HADD2.F32 R30, -RZ, R30.H0_H0 ;  /* 0x2000001eff1e7230 */ /* 0x000fca0000004100 */
[----:B------:R-:W-:-:S04]  /*43c80*/  FMUL R30, R30, UR61 ;  /* 0x0000003d1e1e7c20 */ /* 0x000fc80008400000 */
[----:B------:R-:W-:Y:S01]  /*43c90*/  FFMA R30, R151, UR60, R30 ;  /* 0x0000003c971e7c23 */ /* 0x000fe2000800001e */
[----:B-1----:R-:W-:Y:S02]  /*43ca0*/  @!P3 IADD3 R34, P5, R195, R34, RZ ;  /* 0x00000022c322b210 */ /* 0x002fe40007fbe0ff */
        /* <DEDUP_REMOVED lines=11> */
[----:B------:R-:W-:Y:S02]  /*43d60*/  F2FP.SATFINITE.E4M3.F32.PACK_AB_MERGE_C R36, RZ, R30, RZ ;  /* 0x0000001eff24723e */ /* 0x000fe400048070ff */
[----:B------:R-:W-:-:S03]  /*43d70*/  PRMT R30, RZ, 0x7610, R30 ;  /* 0x00007610ff1e7816 */ /* 0x000fc6000000001e */
[----:B------:R0:W-:Y:S04]  /*43d80*/  @!P4 STG.E.U8 desc[UR8][R148.64+0xb1], R36 ;  /* 0x0000b1249400c986 */ /* 0x0001e8000c101108 */
[----:B------:R-:W4:Y:S01]  /*43d90*/  @!P3 LDG.E.U8 R30, desc[UR8][R16.64+0xb0] ;  /* 0x0000b008101eb981 */ /* 0x000f22000c1e1100 */
[----:B------:R-:W-:Y:S01]  /*43da0*/  @!P3 IMAD.X R35, R231, 0x1, R35, P5 ;  /* 0x00000001e723b824 */ /* 0x000fe200028e0623 */
[----:B------:R-:W-:Y:S02]  /*43db0*/  LOP3.LUT P6, RZ, R32, 0x20000000, RZ, 0xc0, !PT ;  /* 0x2000000020ff7812 */ /* 0x000fe400078cc0ff */
[----:B------:R-:W2:Y:S04]  /*43dc0*/  LDL.LU R231, [R1+0xc28] ;  /* 0x000c280001e77983 */ /* 0x000ea80000300800 */
[----:B------:R-:W2:Y:S04]  /*43dd0*/  LDL.LU R150, [R1+0x9a8] ;  /* 0x0009a80001967983 */ /* 0x000ea80000300800 */
[----:B------:R-:W2:Y:S01]  /*43de0*/  LDL.LU.64 R64, [R1+0x30] ;  /* 0x0000300001407983 */ /* 0x000ea20000300a00 */
[----:B----4-:R-:W-:-:S04]  /*43df0*/  LOP3.LUT R30, R30, 0xff, RZ, 0xc0, !PT ;  /* 0x000000ff1e1e7812 */ /* 0x010fc800078ec0ff */
[----:B------:R-:W-:-:S05]  /*43e00*/  F2FP.F16.E4M3.UNPACK_B R30, R30 ;  /* 0x0000001eff1e723e */ /* 0x000fca00020006ff */
[----:B------:R-:W-:-:S05]  /*43e10*/  HADD2.F32 R30, -RZ, R30.H0_H0 ;  /* 0x2000001eff1e7230 */ /* 0x000fca0000004100 */
[----:B------:R-:W-:-:S04]  /*43e20*/  FMUL R30, R30, UR61 ;  /* 0x0000003d1e1e7c20 */ /* 0x000fc80008400000 */
[----:B---3--:R-:W-:Y:S01]  /*43e30*/  FFMA R30, R145, UR60, R30 ;  /* 0x0000003c911e7c23 */ /* 0x008fe2000800001e */
[----:B------:R-:W-:Y:S01]  /*43e40*/  LOP3.LUT P4, RZ, R32, 0x4000000, RZ, 0xc0, !PT ;  /* 0x0400000020ff7812 */ /* 0x000fe2000788c0ff */
[----:B------:R-:W3:Y:S04]  /*43e50*/  LDL.LU R145, [R1+0x9ac] ;  /* 0x0009ac0001917983 */ /* 0x000ee80000300800 */
[----:B0-----:R-:W4:Y:S01]  /*43e60*/  LDL.LU.64 R148, [R1+0x28] ;  /* 0x0000280001947983 */ /* 0x001f220000300a00 */
        /* <DEDUP_REMOVED lines=16> */
[----:B0-----:R-:W-:Y:S02]  /*43f70*/  PRMT R30, RZ, 0x7610, R30 ;  /* 0x00007610ff1e7816 */ /* 0x001fe4000000001e */
[----:B------:R-:W0:Y:S04]  /*43f80*/  @!P3 LDC.64 R34, c[0x0][0x5c0] ;  /* 0x00017000ff22bb82 */ /* 0x000e280000000a00 */
[----:B------:R-:W3:Y:S02]  /*43f90*/  @!P6 LDG.E.U8 R30, desc[UR8][R14.64+0xb8] ;  /* 0x0000b8080e1ee981 */ /* 0x000ee4000c1e1100 */
[----:B---3--:R-:W-:-:S04]  /*43fa0*/  LOP3.LUT R30, R30, 0xff, RZ, 0xc0, !PT ;  /* 0x000000ff1e1e7812 */ /* 0x008fc800078ec0ff */
[----:B------:R-:W-:-:S05]  /*43fb0*/  F2FP.F16.E4M3.UNPACK_B R30, R30 ;  /* 0x0000001eff1e723e */ /* 0x000fca00020006ff */
[----:B------:R-:W-:-:S05]  /*43fc0*/  HADD2.F32 R30, -RZ, R30.H0_H0 ;  /* 0x2000001eff1e7230 */ /* 0x000fca0000004100 */
[----:B------:R-:W-:-:S04]  /*43fd0*/  FMUL R30, R30, UR61 ;  /* 0x0000003d1e1e7c20 */ /* 0x000fc80008400000 */
[----:B------:R-:W-:Y:S01]  /*43fe0*/  FFMA R30, R150, UR60, R30 ;  /* 0x0000003c961e7c23 */ /* 0x000fe2000800001e */
[----:B0-----:R-:W-:Y:S02]  /*43ff0*/  @!P3 IADD3 R34, P5, R228, R34, RZ ;  /* 0x00000022e422b210 */ /* 0x001fe40007fbe0ff */
[----:B------:R-:W-:Y:S01]  /*44000*/  LOP3.LUT P2, RZ, R0, 0x100000, RZ, 0xc0, !PT ;  /* 0x0010000000ff7812 */ /* 0x000fe2000784c0ff */
[----:B------:R-:W3:Y:S04]  /*44010*/  LDL.LU R150, [R1+0x9b4] ;  /* 0x0009b40001967983 */ /* 0x000ee80000300800 */
        /* <DEDUP_REMOVED lines=14> */
[----:B------:R-:W-:Y:S01]  /*44100*/  @!P3 IMAD.X R35, R229, 0x1, R35, P5 ;  /* 0x00000001e523b824 */ /* 0x000fe200028e0623 */
[----:B------:R-:W-:Y:S02]  /*44110*/  LOP3.LUT P6, RZ, R32, 0x1000000, RZ, 0xc0, !PT ;  /* 0x0100000020ff7812 */ /* 0x000fe400078cc0ff */
[----:B------:R-:W3:Y:S04]  /*44120*/  LDL.LU R229, [R1+0xc20] ;  /* 0x000c200001e57983 */ /* 0x000ee80000300800 */
[----:B------:R-:W3:Y:S04]  /*44130*/  LDL.LU R145, [R1+0x9b8] ;  /* 0x0009b80001917983 */ /* 0x000ee80000300800 */
[----:B------:R-:W3:Y:S01]  /*44140*/  LDL.LU.64 R148, [R1] ;  /* 0x0000000001947983 */ /* 0x000ee20000300a00 */
        /* <DEDUP_REMOVED lines=23> */
[----:B0-----:R-:W-:Y:S02]  /*442c0*/  PRMT R30, RZ, 0x7610, R30 ;  /* 0x00007610ff1e7816 */ /* 0x001fe4000000001e */
[----:B------:R-:W0:Y:S04]  /*442d0*/  @!P3 LDC.64 R34, c[0x0][0x5c0] ;  /* 0x00017000ff22bb82 */ /* 0x000e280000000a00 */
[----:B------:R-:W4:Y:S02]  /*442e0*/  @!P6 LDG.E.U8 R30, desc[UR8][R18.64+0xb0] ;  /* 0x0000b008121ee981 */ /* 0x000f24000c1e1100 */
[----:B----4-:R-:W-:-:S04]  /*442f0*/  LOP3.LUT R30, R30, 0xff, RZ, 0xc0, !PT ;  /* 0x000000ff1e1e7812 */ /* 0x010fc800078ec0ff */
[----:B------:R-:W-:-:S05]  /*44300*/  F2FP.F16.E4M3.UNPACK_B R30, R30 ;  /* 0x0000001eff1e723e */ /* 0x000fca00020006ff */
[----:B------:R-:W-:-:S05]  /*44310*/  HADD2.F32 R30, -RZ, R30.H0_H0 ;  /* 0x2000001eff1e7230 */ /* 0x000fca0000004100 */
[----:B------:R-:W-:-:S04]  /*44320*/  FMUL R30, R30, UR61 ;  /* 0x0000003d1e1e7c20 */ /* 0x000fc80008400000 */
[----:B------:R-:W-:Y:S01]  /*44330*/  FFMA R30, R145, UR60, R30 ;  /* 0x0000003c911e7c23 */ /* 0x000fe2000800001e */
[----:B0-----:R-:W-:Y:S02]  /*44340*/  @!P3 IADD3 R34, P5, R224, R34, RZ ;  /* 0x00000022e022b210 */ /* 0x001fe40007fbe0ff */
[----:B------:R-:W-:Y:S01]  /*44350*/  LOP3.LUT P2, RZ, R0, 0x10000, RZ, 0xc0, !PT ;  /* 0x0001000000ff7812 */ /* 0x000fe2000784c0ff */
[----:B------:R-:W4:Y:S04]  /*44360*/  LDL.LU R145, [R1+0x9c4] ;  /* 0x0009c40001917983 */ /* 0x000f280000300800 */
        /* <DEDUP_REMOVED lines=14> */
[----:B------:R-:W-:Y:S01]  /*44450*/  @!P3 IMAD.X R35, R225, 0x1, R35, P5 ;  /* 0x00000001e123b824 */ /* 0x000fe200028e0623 */
[----:B------:R-:W-:Y:S02]  /*44460*/  LOP3.LUT P6, RZ, R32, 0x80000, RZ, 0xc0, !PT ;  /* 0x0008000020ff7812 */ /* 0x000fe400078cc0ff */
[----:B------:R-:W4:Y:S04]  /*44470*/  LDL.LU R225, [R1+0xc18] ;  /* 0x000c180001e17983 */ /* 0x000f280000300800 */
        /* <DEDUP_REMOVED lines=9> */
[----:B0-----:R-:W-:Y:S01]  /*44510*/  PRMT R30, RZ, 0x7610, R30 ;  /* 0x00007610ff1e7816 */ /* 0x001fe2000000001e */
[----:B------:R-:W0:Y:S05]  /*44520*/  @!P2 LDC.64 R34, c[0x0][0x5c0] ;  /* 0x00017000ff22ab82 */ /* 0x000e2a0000000a00 */
[----:B------:R-:W3:Y:S01]  /*44530*/  @!P2 LDG.E.U8 R30, desc[UR8][R20.64+0xb1] ;  /* 0x0000b108141ea981 */ /* 0x000ee2000c1e1100 */
[----:B0-----:R-:W-:-:S03]  /*44540*/  @!P2 IADD3 R34, P5, R226, R34, RZ ;  /* 0x00000022e222a210 */ /* 0x001fc60007fbe0ff */
[----:B------:R-:W2:Y:S02]  /*44550*/  LDL.LU R226, [R1+0xc14] ;  /* 0x000c140001e27983 */ /* 0x000ea40000300800 */
[----:B------:R-:W-:Y:S02]  /*44560*/  @!P2 IMAD.X R35, R227, 0x1, R35, P5 ;  /* 0x00000001e323a824 */ /* 0x000fe400028e0623 */
[----:B------:R-:W2:Y:S01]  /*44570*/  LDL.LU R227, [R1+0xc10] ;  /* 0x000c100001e37983 */ /* 0x000ea20000300800 */
[----:B---3--:R-:W-:-:S04]  /*44580*/  LOP3.LUT R30, R30, 0xff, RZ, 0xc0, !PT ;  /* 0x000000ff1e1e7812 */ /* 0x008fc800078ec0ff */
[----:B------:R-:W-:-:S05]  /*44590*/  F2FP.F16.E4M3.UNPACK_B R30, R30 ;  /* 0x0000001eff1e723e */ /* 0x000fca00020006ff */
[----:B------:R-:W-:-:S05]  /*445a0*/  HADD2.F32 R30, -RZ, R30.H0_H0 ;  /* 0x2000001eff1e7230 */ /* 0x000fca0000004100 */
[----:B------:R-:W-:-:S04]  /*445b0*/  FMUL R30, R30, UR61 ;  /* 0x0000003d1e1e7c20 */ /* 0x000fc80008400000 */
[----:B----4-:R-:W-:Y:S01]  /*445c0*/  FFMA R30, R145, UR60, R30 ;  /* 0x0000003c911e7c23 */ /* 0x010fe2000800001e */
[----:B------:R-:W-:Y:S02]  /*445d0*/  LOP3.LUT P4, RZ, R32, 0x40000, RZ, 0xc0, !PT ;  /* 0x0004000020ff7812 */ /* 0x000fe4000788c0ff */
[----:B------:R-:W-:Y:S01]  /*445e0*/  LOP3.LUT P3, RZ, R0, 0x8000, RZ, 0xc0, !PT ;  /* 0x0000800000ff7812 */ /* 0x000fe2000786c0ff */
[----:B------:R-:W3:Y:S01]  /*445f0*/  LDL.LU R145, [R1+0x9d0] ;  /* 0x0009d00001917983 */ /* 0x000ee20000300800 */
[----:B------:R-:W-:-:S05]  /*44600*/  F2FP.SATFINITE.E4M3.F32.PACK_AB_MERGE_C R30, RZ, R30, RZ ;  /* 0x0000001eff1e723e */ /* 0x000fca00048070ff */
[----:B------:R0:W-:Y:S02]  /*44610*/  @!P2 STG.E.U8 desc[UR8][R34.64+0xb1], R30 ;  /* 0x0000b11e2200a986 */ /* 0x0001e4000c101108 */
[----:B0-----:R-:W-:-:S04]  /*44620*/  PRMT R30, RZ, 0x7610, R30 ;  /* 0x00007610ff1e7816 */ /* 0x001fc8000000001e */
[----:B------:R-:W0:Y:S02]  /*44630*/  @!P3 LDC.64 R34, c[0x0][0x5c0] ;  /* 0x00017000ff22bb82 */ /* 0x000e240000000a00 */
        /* <DEDUP_REMOVED lines=11> */
[----:B--2---:R0:W-:Y:S02]  /*446f0*/  @!P6 STG.E.U8 desc[UR8][R226.64+0xb8], R30 ;  /* 0x0000b81ee200e986 */ /* 0x0041e4000c101108 */
        /* <DEDUP_REMOVED lines=11> */
[----:B------:R-:W-:-:S03]  /*447b0*/  @!P3 IMAD.X R35, R233, 0x1, R35, P5 ;  /* 0x00000001e923b824 */ /* 0x000fc600028e0623 */
[----:B------:R-:W4:Y:S01]  /*447c0*/  LDL.LU R233, [R1+0xc08] ;  /* 0x000c080001e97983 */ /* 0x000f220000300800 */
[----:B--2---:R-:W-:-:S04]  /*447d0*/  LOP3.LUT R30, R30, 0xff, RZ, 0xc0, !PT ;  /* 0x000000ff1e1e7812 */ /* 0x004fc800078ec0ff */
[----:B------:R-:W-:-:S05]  /*447e0*/  F2FP.F16.E4M3.UNPACK_B R30, R30 ;  /* 0x0000001eff1e723e */ /* 0x000fca00020006ff */
[----:B------:R-:W-:-:S05]  /*447f0*/  HADD2.F32 R30, -RZ, R30.H0_H0 ;  /* 0x2000001eff1e7230 */ /* 0x000fca0000004100 */
[----:B------:R-:W-:-:S04]  /*44800*/  FMUL R30, R30, UR61 ;  /* 0x0000003d1e1e7c20 */ /* 0x000fc80008400000 */
[----:B---3--:R-:W-:Y:S02]  /*44810*/  FFMA R30, R145, UR60, R30 ;  /* 0x0000003c911e7c23 */ /* 0x008fe4000800001e */
[----:B------:R-:W2:Y:S04]  /*44820*/  LDL.LU R145, [R1+0x9d8] ;  /* 0x0009d80001917983 */ /* 0x000ea80000300800 */
[----:B------:R-:W3:Y:S01]  /*44830*/  LDL.LU R150, [R1+0x9dc] ;  /* 0x0009dc0001967983 */ /* 0x000ee20000300800 */
[----:B------:R-:W-:-:S05]  /*44840*/  F2FP.SATFINITE.E4M3.F32.PACK_AB_MERGE_C R30, RZ, R30, RZ ;  /* 0x0000001eff1e723e */ /* 0x000fca00048070ff */
[----:B------:R0:W-:Y:S02]  /*44850*/  @!P3 STG.E.U8 desc[UR8][R34.64+0xb8], R30 ;  /* 0x0000b81e2200b986 */ /* 0x0001e4000c101108 */
[----:B0-----:R-:W-:Y:S01]  /*44860*/  PRMT R30, RZ, 0x7610, R30 ;  /* 0x00007610ff1e7816 */ /* 0x001fe2000000001e */
[----:B------:R-:W0:Y:S05]  /*44870*/  @!P2 LDC.64 R34, c[0x0][0x5c0] ;  /* 0x00017000ff22ab82 */ /* 0x000e2a0000000a00 */
[----:B------:R-:W4:Y:S01]  /*44880*/  @!P2 LDG.E.U8 R30, desc[UR8][R20.64+0xb9] ;  /* 0x0000b908141ea981 */ /* 0x000f22000c1e1100 */
[----:B0-----:R-:W-:-:S05]  /*44890*/  @!P2 IADD3 R34, P5, R131, R34, RZ ;  /* 0x000000228322a210 */ /* 0x001fca0007fbe0ff */
[----:B------:R-:W-:Y:S01]  /*448a0*/  @!P2 IMAD.X R35, R132, 0x1, R35, P5 ;  /* 0x000000018423a824 */ /* 0x000fe200028e0623 */
[----:B------:R-:W-:-:S13]  /*448b0*/  ISETP.LT.OR P5, PT, R26, 0xb1, !P0 ;  /* 0x000000b11a00780c */ /* 0x000fda00047a1670 */
[----:B------:R-:W0:Y:S01]  /*448c0*/  @!P5 LDC.64 R36, c[0x0][0x5c0] ;  /* 0x00017000ff24db82 */ /* 0x000e220000000a00 */
        /* <DEDUP_REMOVED lines=17> */
[----:B------:R-:W2:Y:S02]  /*449e0*/  @!P5 LDG.E.U8 R30, desc[UR8][R22.64+0xb0] ;  /* 0x0000b008161ed981 */ /* 0x000ea4000c1e1100 */
[----:B--2---:R-:W-:-:S04]  /*449f0*/  LOP3.LUT R30, R30, 0xff, RZ, 0xc0, !PT ;  /* 0x000000ff1e1e7812 */ /* 0x004fc800078ec0ff */
[----:B------:R-:W-:-:S05]  /*44a00*/  F2FP.F16.E4M3.UNPACK_B R30, R30 ;  /* 0x0000001eff1e723e */ /* 0x000fca00020006ff */
[----:B------:R-:W-:-:S05]  /*44a10*/  HADD2.F32 R30, -RZ, R30.H0_H0 ;  /* 0x2000001eff1e7230 */ /* 0x000fca0000004100 */
[----:B------:R-:W-:-:S04]  /*44a20*/  FMUL R30, R30, UR61 ;  /* 0x0000003d1e1e7c20 */ /* 0x000fc80008400000 */
[----:B------:R-:W-:Y:S01]  /*44a30*/  FFMA R30, R145, UR60, R30 ;  /* 0x0000003c911e7c23 */ /* 0x000fe2000800001e */
[----:B------:R-:W-:Y:S01]  /*44a40*/  LOP3.LUT P2, RZ, R31, 0x800000, RZ, 0xc0, !PT ;  /* 0x008000001fff7812 */ /* 0x000fe2000784c0ff */
[----:B------:R-:W2:Y:S04]  /*44a50*/  LDL.LU R145, [R1+0x9e4] ;  /* 0x0009e40001917983 */ /* 0x000ea80000300800 */
[----:B------:R-:W2:Y:S01]  /*44a60*/  LDL.LU.64 R148, [R1+0x148] ;  /* 0x0001480001947983 */ /* 0x000ea20000300a00 */
        /* <DEDUP_REMOVED lines=11> */
[----:B------:R-:W3:Y:S02]  /*44b20*/  @!P5 LDG.E.U8 R30, desc[UR8][R22.64+0xb1] ;  /* 0x0000b108161ed981 */ /* 0x000ee4000c1e1100 */
        /* <DEDUP_REMOVED lines=15> */
[----:B------:R-:W-:Y:S01]  /*44c20*/  ISETP.LT.OR P5, PT, R26, 0xb9, !P0 ;  /* 0x000000b91a00780c */ /* 0x000fe200047a1670 */
[----:B------:R-:W4:Y:S03]  /*44c30*/  LDL.LU R151, [R1+0x9ec] ;  /* 0x0009ec0001977983 */ /* 0x000f260000300800 */
[----:B------:R-:W-:-:S05]  /*44c40*/  F2FP.SATFINITE.E4M3.F32.PACK_AB_MERGE_C R30, RZ, R30, RZ ;  /* 0x0000001eff1e723e */ /* 0x000fca00048070ff */
[----:B------:R0:W-:Y:S04]  /*44c50*/  @!P3 STG.E.U8 desc[UR8][R64.64+0xb0], R30 ;  /* 0x0000b01e4000b986 */ /* 0x0001e8000c101108 */
[----:B------:R-:W1:Y:S01]  /*44c60*/  @!P5 LDC.64 R36, c[0x0][0x5c0] ;  /* 0x00017000ff24db82 */ /* 0x000e620000000a00 */
[----:B0-----:R-:W-:-:S06]  /*44c70*/  PRMT R30, RZ, 0x7610, R30 ;  /* 0x00007610ff1e7816 */ /* 0x001fcc000000001e */
[----:B------:R-:W2:Y:S01]  /*44c80*/  @!P2 LDG.E.U8 R30, desc[UR8][R24.64+0xb1] ;  /* 0x0000b108181ea981 */ /* 0x000ea2000c1e1100 */
[----:B------:R-:W-:Y:S02]  /*44c90*/  @!P5 IMAD.MOV.U32 R34, RZ, RZ, R8 ;  /* 0x000000ffff22d224 */ /* 0x000fe400078e0008 */
[----:B------:R-:W-:Y:S02]  /*44ca0*/  @!P5 IMAD.MOV.U32 R35, RZ, RZ, R27 ;  /* 0x000000ffff23d224 */ /* 0x000fe400078e001b */
[----:B------:R-:W-:-:S03]  /*44cb0*/  @!P5 IMAD.WIDE.U32 R34, R6, 0x180, R34 ;  /* 0x000001800622d825 */ /* 0x000fc600078e0022 */
[----:B-1----:R-:W-:Y:S02]  /*44cc0*/  @!P5 IADD3 R34, P6, R34, R36, RZ ;  /* 0x000000242222d210 */ /* 0x002fe40007fde0ff */
        /* <DEDUP_REMOVED lines=9> */
[----:B------:R0:W-:Y:S02]  /*44d60*/  @!P2 STG.E.U8 desc[UR8][R148.64+0xb1], R30 ;  /* 0x0000b11e9400a986 */ /* 0x0001e4000c101108 */
[----:B0-----:R-:W-:-:S05]  /*44d70*/  @!P5 IMAD R30, R7, 0x180, RZ ;  /* 0x00000180071ed824 */ /* 0x001fca00078e02ff */
[--C-:B------:R-:W-:Y:S02]  /*44d80*/  @!P5 IADD3.X R35, R37, R35, R30.reuse, P6, !PT ;  /* 0x000000232523d210 */ /* 0x100fe400037fe41e */
[----:B------:R-:W-:-:S06]  /*44d90*/  PRMT R30, RZ, 0x7610, R30 ;  /* 0x00007610ff1e7816 */ /* 0x000fcc000000001e */
[----:B------:R-:W3:Y:S02]  /*44da0*/  @!P5 LDG.E.U8 R30, desc[UR8][R22.64+0xb8] ;  /* 0x0000b808161ed981 */ /* 0x000ee4000c1e1100 */
        /* <DEDUP_REMOVED lines=19> */
[----:B------:R-:W4:Y:S02]  /*44ee0*/  @!P5 LDG.E.U8 R30, desc[UR8][R22.64+0xb9] ;  /* 0x0000b908161ed981 */ /* 0x000f24000c1e1100 */
        /* <DEDUP_REMOVED lines=21> */
[----:B------:R-:W3:Y:S02]  /*45040*/  @!P2 LDG.E.U8 R30, desc[UR8][R24.64+0xb9] ;  /* 0x0000b908181ea981 */ /* 0x000ee4000c1e1100 */
[----:B---3--:R-:W-:-:S04]  /*45050*/  LOP3.LUT R30, R30, 0xff, RZ, 0xc0, !PT ;  /* 0x000000ff1e1e7812 */ /* 0x008fc800078ec0ff */
[----:B------:R-:W-:-:S05]  /*45060*/  F2FP.F16.E4M3.UNPACK_B R30, R30 ;  /* 0x0000001eff1e723e */ /* 0x000fca00020006ff */
[----:B------:R-:W-:-:S05]  /*45070*/  HADD2.F32 R30, -RZ, R30.H0_H0 ;  /* 0x2000001eff1e7230 */ /* 0x000fca0000004100 */
[----:B------:R-:W-:-:S04]  /*45080*/  FMUL R30, R30, UR61 ;  /* 0x0000003d1e1e7c20 */ /* 0x000fc80008400000 */
[----:B------:R-:W-:Y:S01]  /*45090*/  FFMA R30, R150, UR60, R30 ;  /* 0x0000003c961e7c23 */ /* 0x000fe2000800001e */
[----:B-1----:R-:W-:Y:S02]  /*450a0*/  @!P5 IADD3 R34, P6, R8, R34, RZ ;  /* 0x000000220822d210 */ /* 0x002fe40007fde0ff */
[----:B------:R-:W-:Y:S01]  /*450b0*/  LOP3.LUT P3, RZ, R32, 0x8000000, RZ, 0xc0, !PT ;  /* 0x0800000020ff7812 */ /* 0x000fe2000786c0ff */
[----:B------:R-:W3:Y:S01]  /*450c0*/  LDL.LU R150, [R1+0xa00] ;  /* 0x000a000001967983 */ /* 0x000ee20000300800 */
[----:B------:R-:W-:-:S05]  /*450d0*/  F2FP.SATFINITE.E4M3.F32.PACK_AB_MERGE_C R30, RZ, R30, RZ ;  /* 0x0000001eff1e723e */ /* 0x000fca00048070ff */
[----:B------:R0:W-:Y:S02]  /*450e0*/  @!P2 STG.E.U8 desc[UR8][R148.64+0xb9], R30 ;  /* 0x0000b91e9400a986 */ /* 0x0001e4000c101108 */
[----:B0-----:R-:W-:-:S06]  /*450f0*/  PRMT R30, RZ, 0x7610, R30 ;  /* 0x00007610ff1e7816 */ /* 0x001fcc000000001e */
[----:B------:R-:W4:Y:S01]  /*45100*/  @!P5 LDG.E.U8 R30, desc[UR8][R10.64+0xc0] ;  /* 0x0000c0080a1ed981 */ /* 0x000f22000c1e1100 */
        /* <DEDUP_REMOVED lines=37> */
[----:B---3--:R-:W-:-:S04]  /*45360*/  LOP3.LUT R30, R30, 0xff, RZ, 0xc0, !PT ;  /* 0x000000ff1e1e7812 */ /* 0x008fc800078ec0ff */
[----:B------:R-:W-:-:S05]  /*45370*/  F2FP.F16.E4M3.UNPACK_B R30, R30 ;  /* 0x0000001eff1e723e */ /* 0x000fca00020006ff */
[----:B------:R-:W-:-:S05]  /*45380*/  HADD2.F32 R30, -RZ, R30.H0_H0 ;  /* 0x2000001eff1e7230 */ /* 0x000fca0000004100 */
[----:B------:R-:W-:-:S04]  /*45390*/  FMUL R30, R30, UR61 ;  /* 0x0000003d1e1e7c20 */ /* 0x000fc80008400000 */
[----:B----4-:R-:W-:Y:S01]  /*453a0*/  FFMA R30, R151, UR60, R30 ;  /* 0x0000003c971e7c23 */ /* 0x010fe2000800001e */
[----:B0-----:R-:W-:Y:S01]  /*453b0*/  @!P5 IADD3 R34, P6, R8, R34, RZ ;  /* 0x000000220822d210 */ /* 0x001fe20007fde0ff */
[----:B------:R-:W3:Y:S01]  /*453c0*/  LDL.LU R151, [R1+0xa0c] ;  /* 0x000a0c0001977983 */ /* 0x000ee20000300800 */
[----:B------:R-:W-:-:S03]  /*453d0*/  LOP3.LUT P4, RZ, R32, 0x200000, RZ, 0xc0, !PT ;  /* 0x0020000020ff7812 */ /* 0x000fc6000788c0ff */
[----:B------:R-:W4:Y:S01]  /*453e0*/  LDL.LU R150, [R1+0xa10] ;  /* 0x000a100001967983 */ /* 0x000f220000300800 */
[----:B------:R-:W-:-:S05]  /*453f0*/  F2FP.SATFINITE.E4M3.F32.PACK_AB_MERGE_C R30, RZ, R30, RZ ;  /* 0x0000001eff1e723e */ /* 0x000fca00048070ff */
[----:B------:R0:W-:Y:S02]  /*45400*/  @!P2 STG.E.U8 desc[UR8][R230.64+0xc1], R30 ;  /* 0x0000c11ee600a986 */ /* 0x0001e4000c101108 */
[----:B0-----:R-:W-:-:S06]  /*45410*/  PRMT R30, RZ, 0x7610, R30 ;  /* 0x00007610ff1e7816 */ /* 0x001fcc000000001e */
[----:B------:R-:W2:Y:S01]  /*45420*/  @!P5 LDG.E.U8 R30, desc[UR8][R10.64+0xc8] ;  /* 0x0000c8080a1ed981 */ /* 0x000ea2000c1e1100 */
        /* <DEDUP_REMOVED lines=31> */
[C---:B------:R-:W-:Y:S02]  /*45620*/  LOP3.LUT P5, RZ, R32.reuse, 0x10000, RZ, 0xc0, !PT ;  /* 0x0001000020ff7812 */ /* 0x040fe400078ac0ff */
        /* <DEDUP_REMOVED lines=38> */
[----:B-1----:R-:W-:-:S03]  /*45890*/  @!P3 IADD3 R34, P5, R178, R34, RZ ;  /* 0x00000022b222b210 */ /* 0x002fc60007fbe0ff */
[----:B------:R-:W3:Y:S02]  /*458a0*/  LDL.LU R178, [R1+0xc04] ;  /* 0x000c040001b27983 */ /* 0x000ee40000300800 */
[----:B------:R-:W-:Y:S02]  /*458b0*/  @!P3 IMAD.X R35, R179, 0x1, R35, P5 ;  /* 0x00000001b323b824 */ /* 0x000fe400028e0623 */
[----:B------:R-:W3:Y:S04]  /*458c0*/  LDL.LU R179, [R1+0xc00] ;  /* 0x000c000001b37983 */ /* 0x000ee80000300800 */
[----:B------:R-:W3:Y:S01]  /*458d0*/  LDL.LU R150, [R1+0xa28] ;  /* 0x000a280001967983 */ /* 0x000ee20000300800 */
        /* <DEDUP_REMOVED lines=8> */
[----:B0-----:R-:W-:Y:S01]  /*45960*/  PRMT R30, RZ, 0x7610, R30 ;  /* 0x00007610ff1e7816 */ /* 0x001fe2000000001e */
[----:B------:R-:W0:Y:S05]  /*45970*/  @!P2 LDC.64 R34, c[0x0][0x5c0] ;  /* 0x00017000ff22ab82 */ /* 0x000e2a0000000a00 */
[----:B------:R-:W4:Y:S01]  /*45980*/  @!P2 LDG.E.U8 R30, desc[UR8][R16.64+0xc1] ;  /* 0x0000c108101ea981 */ /* 0x000f22000c1e1100 */
[----:B0-----:R-:W-:-:S03]  /*45990*/  @!P2 IADD3 R34, P5, R188, R34, RZ ;  /* 0x00000022bc22a210 */ /* 0x001fc60007fbe0ff */
[----:B------:R-:W2:Y:S02]  /*459a0*/  LDL.LU R188, [R1+0xbfc] ;  /* 0x000bfc0001bc7983 */ /* 0x000ea40000300800 */
[----:B------:R-:W-:Y:S01]  /*459b0*/  @!P2 IMAD.X R35, R189, 0x1, R35, P5 ;  /* 0x00000001bd23a824 */ /* 0x000fe200028e0623 */
[----:B------:R-:W-:Y:S01]  /*459c0*/  LOP3.LUT P5, RZ, R32, 0x4000, RZ, 0xc0, !PT ;  /* 0x0000400020ff7812 */ /* 0x000fe200078ac0ff */
[----:B------:R-:W2:Y:S01]  /*459d0*/  LDL.LU R189, [R1+0xbf8] ;  /* 0x000bf80001bd7983 */ /* 0x000ea20000300800 */
[----:B----4-:R-:W-:-:S04]  /*459e0*/  LOP3.LUT R30, R30, 0xff, RZ, 0xc0, !PT ;  /* 0x000000ff1e1e7812 */ /* 0x010fc800078ec0ff */
[----:B------:R-:W-:-:S05]  /*459f0*/  F2FP.F16.E4M3.UNPACK_B R30, R30 ;  /* 0x0000001eff1e723e */ /* 0x000fca00020006ff */
[----:B------:R-:W-:-:S05]  /*45a00*/  HADD2.F32 R30, -RZ, R30.H0_H0 ;  /* 0x2000001eff1e7230 */ /* 0x000fca0000004100 */
[----:B------:R-:W-:-:S04]  /*45a10*/  FMUL R30, R30, UR61 ;  /* 0x0000003d1e1e7c20 */ /* 0x000fc80008400000 */
[----:B---3--:R-:W-:Y:S01]  /*45a20*/  FFMA R30, R151, UR60, R30 ;  /* 0x0000003c971e7c23 */ /* 0x008fe2000800001e */
        /* <DEDUP_REMOVED lines=13> */
[----:B------:R-:W-:Y:S02]  /*45b00*/  LOP3.LUT P2, RZ, R0, 0x10000000, RZ, 0xc0, !PT ;  /* 0x1000000000ff7812 */ /* 0x000fe4000784c0ff */
[----:B------:R-:W-:Y:S01]  /*45b10*/  PRMT R36, RZ, 0x7610, R36 ;  /* 0x00007610ff247816 */ /* 0x000fe20000000024 */
[----:B------:R-:W4:Y:S01]  /*45b20*/  LDL.LU R150, [R1+0xa34] ;  /* 0x000a340001967983 */ /* 0x000f220000300800 */
[----:B------:R-:W-:-:S05]  /*45b30*/  F2FP.SATFINITE.E4M3.F32.PACK_AB_MERGE_C R30, RZ, R30, RZ ;  /* 0x0000001eff1e723e */ /* 0x000fca00048070ff */
[----:B--2---:R1:W-:Y:S02]  /*45b40*/  @!P5 STG.E.U8 desc[UR8][R188.64+0xc8], R30 ;  /* 0x0000c81ebc00d986 */ /* 0x0043e4000c101108 */
[----:B-1----:R-:W-:-:S06]  /*45b50*/  PRMT R30, RZ, 0x7610, R30 ;  /* 0x00007610ff1e7816 */ /* 0x002fcc000000001e */
        /* <DEDUP_REMOVED lines=10> */
[----:B0-----:R-:W-:-:S03]  /*45c00*/  @!P3 IADD3 R34, P5, R158, R34, RZ ;  /* 0x000000229e22b210 */ /* 0x001fc60007fbe0ff */
[----:B------:R-:W4:Y:S02]  /*45c10*/  LDL.LU R158, [R1+0xbf4] ;  /* 0x000bf400019e7983 */ /* 0x000f240000300800 */
[----:B------:R-:W-:Y:S02]  /*45c20*/  @!P3 IMAD.X R35, R159, 0x1, R35, P5 ;  /* 0x000000019f23b824 */ /* 0x000fe400028e0623 */
        /* <DEDUP_REMOVED lines=9> */
[----:B------:R0:W-:Y:S04]  /*45cc0*/  @!P3 STG.E.U8 desc[UR8][R34.64+0xc8], R30 ;  /* 0x0000c81e2200b986 */ /* 0x0001e8000c101108 */
[----:B------:R-:W3:Y:S01]  /*45cd0*/  @!P2 LDG.E.U8 R36, desc[UR8][R16.64+0xc9] ;  /* 0x0000c9081024a981 */ /* 0x000ee2000c1e1100 */
[----:B0-----:R-:W0:Y:S01]  /*45ce0*/  @!P2 LDC.64 R34, c[0x0][0x5c0] ;  /* 0x00017000ff22ab82 */ /* 0x001e220000000a00 */
[----:B------:R-:W-:Y:S02]  /*45cf0*/  PRMT R30, RZ, 0x7610, R30 ;  /* 0x00007610ff1e7816 */ /* 0x000fe4000000001e */
[----:B0-----:R-:W-:Y:S02]  /*45d00*/  @!P2 IADD3 R34, P5, R164, R34, RZ ;  /* 0x00000022a422a210 */ /* 0x001fe40007fbe0ff */
[----:B------:R-:W2:Y:S03]  /*45d10*/  LDL.LU R164, [R1+0xbec] ;  /* 0x000bec0001a47983 */ /* 0x000ea60000300800 */
[----:B------:R-:W-:Y:S01]  /*45d20*/  @!P2 IMAD.X R35, R165, 0x1, R35, P5 ;  /* 0x00000001a523a824 */ /* 0x000fe200028e0623 */
[----:B------:R-:W-:Y:S01]  /*45d30*/  LOP3.LUT P5, RZ, R32, 0x1000, RZ, 0xc0, !PT ;  /* 0x0000100020ff7812 */ /* 0x000fe200078ac0ff */
        /* <DEDUP_REMOVED lines=10> */
[----:B------:R0:W-:Y:S04]  /*45de0*/  @!P2 STG.E.U8 desc[UR8][R34.64+0xc9], R37 ;  /* 0x0000c9252200a986 */ /* 0x0001e8000c101108 */
[----:B------:R-:W4:Y:S02]  /*45df0*/  @!P5 LDG.E.U8 R30, desc[UR8][R18.64+0xc0] ;  /* 0x0000c008121ed981 */ /* 0x000f24000c1e1100 */
[----:B0-----:R-:W0:Y:S01]  /*45e00*/  @!P3 LDC.64 R34, c[0x0][0x5c0] ;  /* 0x00017000ff22bb82 */ /* 0x001e220000000a00 */
[----:B----4-:R-:W-:-:S04]  /*45e10*/  LOP3.LUT R30, R30, 0xff, RZ, 0xc0, !PT ;  /* 0x000000ff1e1e7812 */ /* 0x010fc800078ec0ff */
[----:B------:R-:W-:-:S05]  /*45e20*/  F2FP.F16.E4M3.UNPACK_B R30, R30 ;  /* 0x0000001eff1e723e */ /* 0x000fca00020006ff */
[----:B------:R-:W-:-:S05]  /*45e30*/  HADD2.F32 R30, -RZ, R30.H0_H0 ;  /* 0x2000001eff1e7230 */ /* 0x000fca0000004100 */
[----:B------:R-:W-:-:S04]  /*45e40*/  FMUL R30, R30, UR61 ;  /* 0x0000003d1e1e7c20 */ /* 0x000fc80008400000 */
[----:B------:R-:W-:Y:S01]  /*45e50*/  FFMA R30, R145, UR60, R30 ;  /* 0x0000003c911e7c23 */ /* 0x000fe2000800001e */
[----:B------:R-:W-:Y:S01]  /*45e60*/  LOP3.LUT P2, RZ, R0, 0x1000000, RZ, 0xc0, !PT ;  /* 0x0100000000ff7812 */ /* 0x000fe2000784c0ff */
[----:B------:R-:W4:Y:S03]  /*45e70*/  LDL.LU R145, [R1+0xa44] ;  /* 0x000a440001917983 */ /* 0x000f260000300800 */
[----:B------:R-:W-:Y:S02]  /*45e80*/  F2FP.SATFINITE.E4M3.F32.PACK_AB_MERGE_C R39, RZ, R30, RZ ;  /* 0x0000001eff27723e */ /* 0x000fe400048070ff */
[----:B------:R-:W-:-:S03]  /*45e90*/  PRMT R30, RZ, 0x7610, R30 ;  /* 0x00007610ff1e7816 */ /* 0x000fc6000000001e */
[----:B--2---:R-:W-:Y:S04]  /*45ea0*/  @!P5 STG.E.U8 desc[UR8][R164.64+0xc0], R39 ;  /* 0x0000c027a400d986 */ /* 0x004fe8000c101108 */
[----:B------:R-:W2:Y:S02]  /*45eb0*/  @!P6 LDG.E.U8 R30, desc[UR8][R18.64+0xc1] ;  /* 0x0000c108121ee981 */ /* 0x000ea4000c1e1100 */
[----:B--2---:R-:W-:-:S04]  /*45ec0*/  LOP3.LUT R30, R30, 0xff, RZ, 0xc0, !PT ;  /* 0x000000ff1e1e7812 */ /* 0x004fc800078ec0ff */
[----:B------:R-:W-:-:S05]  /*45ed0*/  F2FP.F16.E4M3.UNPACK_B R30, R30 ;  /* 0x0000001eff1e723e */ /* 0x000fca00020006ff */
[----:B------:R-:W-:-:S05]  /*45ee0*/  HADD2.F32 R30, -RZ, R30.H0_H0 ;  /* 0x2000001eff1e7230 */ /* 0x000fca0000004100 */
[----:B------:R-:W-:-:S04]  /*45ef0*/  FMUL R30, R30, UR61 ;  /* 0x0000003d1e1e7c20 */ /* 0x000fc80008400000 */
[----:B------:R-:W-:-:S05]  /*45f00*/  FFMA R30, R151, UR60, R30 ;  /* 0x0000003c971e7c23 */ /* 0x000fca000800001e */
[----:B------:R-:W-:Y:S02]  /*45f10*/  F2FP.SATFINITE.E4M3.F32.PACK_AB_MERGE_C R37, RZ, R30, RZ ;  /* 0x0000001eff25723e */ /* 0x000fe400048070ff */
[----:B------:R-:W-:-:S03]  /*45f20*/  PRMT R30, RZ, 0x7610, R30 ;  /* 0x00007610ff1e7816 */ /* 0x000fc6000000001e */
[----:B------:R1:W-:Y:S04]  /*45f30*/  @!P6 STG.E.U8 desc[UR8][R158.64+0xc1], R37 ;  /* 0x0000c1259e00e986 */ /* 0x0003e8000c101108 */
        /* <DEDUP_REMOVED lines=12> */
[----:B-1----:R-:W-:Y:S02]  /*46000*/  F2FP.SATFINITE.E4M3.F32.PACK_AB_MERGE_C R37, RZ, R30, RZ ;  /* 0x0000001eff25723e */ /* 0x002fe400048070ff */
[----:B------:R-:W-:-:S03]  /*46010*/  PRMT R30, RZ, 0x7610, R30 ;  /* 0x00007610ff1e7816 */ /* 0x000fc6000000001e */
[----:B------:R0:W-:Y:S04]  /*46020*/  @!P3 STG.E.U8 desc[UR8][R34.64+0xc0], R37 ;  /* 0x0000c0252200b986 */ /* 0x0001e8000c101108 */
[----:B------:R-:W3:Y:S01]  /*46030*/  @!P2 LDG.E.U8 R30, desc[UR8][R20.64+0xc1] ;  /* 0x0000c108141ea981 */ /* 0x000ee2000c1e1100 */
[----:B0-----:R-:W0:Y:S02]  /*46040*/  @!P2 LDC.64 R34, c[0x0][0x5c0] ;  /* 0x00017000ff22ab82 */ /* 0x001e240000000a00 */
        /* <DEDUP_REMOVED lines=13> */
[----:B------:R-:W-:Y:S02]  /*46120*/  F2FP.SATFINITE.E4M3.F32.PACK_AB_MERGE_C R37, RZ, R30, RZ ;  /* 0x0000001eff25723e */ /* 0x000fe400048070ff */
[----:B------:R-:W-:-:S03]  /*46130*/  PRMT R30, RZ, 0x7610, R30 ;  /* 0x00007610ff1e7816 */ /* 0x000fc6000000001e */
        /* <DEDUP_REMOVED lines=23> */
[----:B0-----:R-:W-:-:S05]  /*462b0*/  @!P3 IADD3 R34, P5, R139, R34, RZ ;  /* 0x000000228b22b210 */ /* 0x001fca0007fbe0ff */
[----:B------:R-:W-:Y:S01]  /*462c0*/  @!P3 IMAD.X R35, R141, 0x1, R35, P5 ;  /* 0x000000018d23b824 */ /* 0x000fe200028e0623 */
[----:B--2---:R-:W-:-:S04]  /*462d0*/  LOP3.LUT R30, R30, 0xff, RZ, 0xc0, !PT ;  /* 0x000000ff1e1e7812 */ /* 0x004fc800078ec0ff */
[----:B------:R-:W-:-:S05]  /*462e0*/  F2FP.F16.E4M3.UNPACK_B R30, R30 ;  /* 0x0000001eff1e723e */ /* 0x000fca00020006ff */
[----:B------:R-:W-:-:S05]  /*462f0*/  HADD2.F32 R30, -RZ, R30.H0_H0 ;  /* 0x2000001eff1e7230 */ /* 0x000fca0000004100 */
[----:B------:R-:W-:-:S04]  /*46300*/  FMUL R30, R30, UR61 ;  /* 0x0000003d1e1e7c20 */ /* 0x000fc80008400000 */
[----:B---3--:R-:W-:Y:S02]  /*46310*/  FFMA R30, R145, UR60, R30 ;  /* 0x0000003c911e7c23 */ /* 0x008fe4000800001e */
[----:B------:R-:W2:Y:S04]  /*46320*/  LDL.LU R145, [R1+0xa58] ;  /* 0x000a580001917983 */ /* 0x000ea80000300800 */
[----:B------:R-:W3:Y:S01]  /*46330*/  LDL.LU R150, [R1+0xa5c] ;  /* 0x000a5c0001967983 */ /* 0x000ee20000300800 */
[----:B-1----:R-:W-:Y:S02]  /*46340*/  F2FP.SATFINITE.E4M3.F32.PACK_AB_MERGE_C R37, RZ, R30, RZ ;  /* 0x0000001eff25723e */ /* 0x002fe400048070ff */
[----:B------:R-:W-:-:S03]  /*46350*/  PRMT R30, RZ, 0x7610, R30 ;  /* 0x00007610ff1e7816 */ /* 0x000fc6000000001e */
[----:B------:R0:W-:Y:S04]  /*46360*/  @!P3 STG.E.U8 desc[UR8][R34.64+0xc8], R37 ;  /* 0x0000c8252200b986 */ /* 0x0001e8000c101108 */
[----:B------:R-:W4:Y:S01]  /*46370*/  @!P2 LDG.E.U8 R30, desc[UR8][R20.64+0xc9] ;  /* 0x0000c908141ea981 */ /* 0x000f22000c1e1100 */
[----:B0-----:R-:W0:Y:S02]  /*46380*/  @!P2 LDC.64 R34, c[0x0][0x5c0] ;  /* 0x00017000ff22ab82 */ /* 0x001e240000000a00 */
[----:B0-----:R-:W-:-:S05]  /*46390*/  @!P2 IADD3 R34, P5, R133, R34, RZ ;  /* 0x000000228522a210 */ /* 0x001fca0007fbe0ff */
[----:B------:R-:W-:Y:S01]  /*463a0*/  @!P2 IMAD.X R35, R138, 0x1, R35, P5 ;  /* 0x000000018a23a824 */ /* 0x000fe200028e0623 */
        /* <DEDUP_REMOVED lines=14> */
[----:B0-----:R-:W0:Y:S01]  /*46490*/  @!P5 LDC.64 R34, c[0x0][0x5c0] ;  /* 0x00017000ff22db82 */ /* 0x001e220000000a00 */
        /* <DEDUP_REMOVED lines=31> */
[----:B------:R-:W-:Y:S02]  /*46690*/  F2FP.SATFINITE.E4M3.F32.PACK_AB_MERGE_C R37, RZ, R30, RZ ;  /* 0x0000001eff25723e */ /* 0x000fe400048070ff */
[----:B------:R-:W-:-:S03]  /*466a0*/  PRMT R30, RZ, 0x7610, R30 ;  /* 0x00007610ff1e7816 */ /* 0x000fc6000000001e */
[----:B------:R0:W-:Y:S04]  /*466b0*/  @!P5 STG.E.U8 desc[UR8][R34.64+0xc1], R37 ;  /* 0x0000c1252200d986 */ /* 0x0001e8000c101108 */
        /* <DEDUP_REMOVED lines=8> */
[----:B------:R-:W-:Y:S02]  /*46740*/  F2FP.SATFINITE.E4M3.F32.PACK_AB_MERGE_C R36, RZ, R30, RZ ;  /* 0x0000001eff24723e */ /* 0x000fe400048070ff */
[----:B------:R-:W-:-:S03]  /*46750*/  PRMT R30, RZ, 0x7610, R30 ;  /* 0x00007610ff1e7816 */ /* 0x000fc6000000001e */
[----:B------:R1:W-:Y:S04]  /*46760*/  @!P3 STG.E.U8 desc[UR8][R64.64+0xc0], R36 ;  /* 0x0000c0244000b986 */ /* 0x0003e8000c101108 */
[----:B------:R-:W2:Y:S01]  /*46770*/  @!P2 LDG.E.U8 R30, desc[UR8][R24.64+0xc1] ;  /* 0x0000c108181ea981 */ /* 0x000ea2000c1e1100 */
[----:B0-----:R-:W0:Y:S01]  /*46780*/  @!P5 LDC.64 R34, c[0x0][0x5c0] ;  /* 0x00017000ff22db82 */ /* 0x001e220000000a00 */
[----:B------:R-:W-:Y:S02]  /*46790*/  @!P5 IMAD.MOV.U32 R37, RZ, RZ, R27 ;  /* 0x000000ffff25d224 */ /* 0x000fe400078e001b */
[----:B-1----:R-:W-:-:S04]  /*467a0*/  @!P5 IMAD.MOV.U32 R36, RZ, RZ, R8 ;  /* 0x000000ffff24d224 */ /* 0x002fc800078e0008 */
[----:B------:R-:W-:-:S03]  /*467b0*/  @!P5 IMAD.WIDE.U32 R36, R6, 0x180, R36 ;  /* 0x000001800624d825 */ /* 0x000fc600078e0024 */
[----:B0-----:R-:W-:Y:S02]  /*467c0*/  @!P5 IADD3 R34, P6, R36, R34, RZ ;  /* 0x000000222422d210 */ /* 0x001fe40007fde0ff */
        /* <DEDUP_REMOVED lines=8> */
[----:B------:R-:W-:Y:S01]  /*46850*/  F2FP.SATFINITE.E4M3.F32.PACK_AB_MERGE_C R39, RZ, R30, RZ ;  /* 0x0000001eff27723e */ /* 0x000fe200048070ff */
[----:B------:R-:W-:-:S05]  /*46860*/  @!P5 IMAD R30, R7, 0x180, RZ ;  /* 0x00000180071ed824 */ /* 0x000fca00078e02ff */
[--C-:B------:R-:W-:Y:S02]  /*46870*/  @!P5 IADD3.X R35, R35, R37, R30.reuse, P6, !PT ;  /* 0x000000252323d210 */ /* 0x100fe400037fe41e */
[----:B------:R-:W-:Y:S01]  /*46880*/  PRMT R30, RZ, 0x7610, R30 ;  /* 0x00007610ff1e7816 */ /* 0x000fe2000000001e */
[----:B------:R0:W-:Y:S05]  /*46890*/  @!P2 STG.E.U8 desc[UR8][R148.64+0xc1], R39 ;  /* 0x0000c1279400a986 */ /* 0x0001ea000c101108 */
        /* <DEDUP_REMOVED lines=8> */
[----:B0-----:R-:W3:Y:S01]  /*46920*/  LDL.LU.64 R148, [R1+0x120] ;  /* 0x0001200001947983 */ /* 0x001ee20000300a00 */
        /* <DEDUP_REMOVED lines=18> */
[----:B------:R-:W-:Y:S02]  /*46a50*/  F2FP.SATFINITE.E4M3.F32.PACK_AB_MERGE_C R37, RZ, R30, RZ ;  /* 0x0000001eff25723e */ /* 0x000fe400048070ff */
[----:B------:R-:W-:-:S03]  /*46a60*/  PRMT R30, RZ, 0x7610, R30 ;  /* 0x00007610ff1e7816 */ /* 0x000fc6000000001e */
[----:B------:R0:W-:Y:S04]  /*46a70*/  @!P5 STG.E.U8 desc[UR8][R34.64+0xc9], R37 ;  /* 0x0000c9252200d986 */ /* 0x0001e8000c101108 */
        /* <DEDUP_REMOVED lines=8> */
[----:B------:R-:W-:Y:S02]  /*46b00*/  F2FP.SATFINITE.E4M3.F32.PACK_AB_MERGE_C R36, RZ, R30, RZ ;  /* 0x0000001eff24723e */ /* 0x000fe400048070ff */
[----:B------:R-:W-:-:S03]  /*46b10*/  PRMT R30, RZ, 0x7610, R30 ;  /* 0x00007610ff1e7816 */ /* 0x000fc6000000001e */
[----:B------:R-:W-:Y:S04]  /*46b20*/  @!P3 STG.E.U8 desc[UR8][R64.64+0xc8], R36 ;  /* 0x0000c8244000b986 */ /* 0x000fe8000c101108 */
[----:B------:R-:W3:Y:S01]  /*46b30*/  @!P2 LDG.E.U8 R30, desc[UR8][R24.64+0xc9] ;  /* 0x0000c908181ea981 */ /* 0x000ee2000c1e1100 */
[----:B0-----:R-:W0:Y:S01]  /*46b40*/  @!P5 LDC.64 R34, c[0x0][0x5c0] ;  /* 0x00017000ff22db82 */ /* 0x001e220000000a00 */
[----:B---3--:R-:W-:-:S04]  /*46b50*/  LOP3.LUT R30, R30, 0xff, RZ, 0xc0, !PT ;  /* 0x000000ff1e1e7812 */ /* 0x008fc800078ec0ff */
[----:B------:R-:W-:-:S05]  /*46b60*/  F2FP.F16.E4M3.UNPACK_B R30, R30 ;  /* 0x0000001eff1e723e */ /* 0x000fca00020006ff */
[----:B------:R-:W-:-:S05]  /*46b70*/  HADD2.F32 R30, -RZ, R30.H0_H0 ;  /* 0x2000001eff1e7230 */ /* 0x000fca0000004100 */
[----:B------:R-:W-:-:S04]  /*46b80*/  FMUL R30, R30, UR61 ;  /* 0x0000003d1e1e7c20 */ /* 0x000fc80008400000 */
[----:B------:R-:W-:Y:S01]  /*46b90*/  FFMA R30, R150, UR60, R30 ;  /* 0x0000003c961e7c23 */ /* 0x000fe2000800001e */
[----:B0-----:R-:W-:Y:S02]  /*46ba0*/  @!P5 IADD3 R34, P6, R8, R34, RZ ;  /* 0x000000220822d210 */ /* 0x001fe40007fde0ff */
[----:B------:R-:W-:Y:S01]  /*46bb0*/  LOP3.LUT P3, RZ, R32, 0x800, RZ, 0xc0, !PT ;  /* 0x0000080020ff7812 */ /* 0x000fe2000786c0ff */
[----:B------:R-:W3:Y:S01]  /*46bc0*/  LDL.LU R150, [R1+0xa80] ;  /* 0x000a800001967983 */ /* 0x000ee20000300800 */
[----:B------:R-:W-:Y:S02]  /*46bd0*/  F2FP.SATFINITE.E4M3.F32.PACK_AB_MERGE_C R37, RZ, R30, RZ ;  /* 0x0000001eff25723e */ /* 0x000fe400048070ff */
[----:B------:R-:W-:-:S03]  /*46be0*/  PRMT R30, RZ, 0x7610, R30 ;  /* 0x00007610ff1e7816 */ /* 0x000fc6000000001e */
[----:B------:R0:W-:Y:S04]  /*46bf0*/  @!P2 STG.E.U8 desc[UR8][R148.64+0xc9], R37 ;  /* 0x0000c9259400a986 */ /* 0x0001e8000c101108 */
        /* <DEDUP_REMOVED lines=9> */
[----:B0-----:R-:W-:-:S05]  /*46c90*/  F2FP.SATFINITE.E4M3.F32.PACK_AB_MERGE_C R37, RZ, R30, RZ ;  /* 0x0000001eff25723e */ /* 0x001fca00048070ff */
        /* <DEDUP_REMOVED lines=13> */
[----:B------:R-:W-:Y:S02]  /*46d70*/  F2FP.SATFINITE.E4M3.F32.PACK_AB_MERGE_C R37, RZ, R30, RZ ;  /* 0x0000001eff25723e */ /* 0x000fe400048070ff */
[----:B------:R-:W-:-:S03]  /*46d80*/  PRMT R30, RZ, 0x7610, R30 ;  /* 0x00007610ff1e7816 */ /* 0x000fc6000000001e */
[----:B------:R0:W-:Y:S04]  /*46d90*/  @!P5 STG.E.U8 desc[UR8][R34.64+0xd1], R37 ;  /* 0x0000d1252200d986 */ /* 0x0001e8000c101108 */
[----:B------:R-:W3:Y:S02]  /*46da0*/  @!P3 LDG.E.U8 R30, desc[UR8][R12.64+0xd0] ;  /* 0x0000d0080c1eb981 */ /* 0x000ee4000c1e1100 */
[----:B---3--:R-:W-:-:S04]  /*46db0*/  LOP3.LUT R30, R30, 0xff, RZ, 0xc0, !PT ;  /* 0x000000ff1e1e7812 */ /* 0x008fc800078ec0ff */
[----:B------:R-:W-:-:S05]  /*46dc0*/  F2FP.F16.E4M3.UNPACK_B R30, R30 ;  /* 0x0000001eff1e723e */ /* 0x000fca00020006ff */
[----:B------:R-:W-:-:S05]  /*46dd0*/  HADD2.F32 R30, -RZ, R30.H0_H0 ;  /* 0x2000001eff1e7230 */ /* 0x000fca0000004100 */
[----:B------:R-:W-:-:S04]  /*46de0*/  FMUL R30, R30, UR61 ;  /* 0x0000003d1e1e7c20 */ /* 0x000fc80008400000 */
[----:B------:R-:W-:-:S05]  /*46df0*/  FFMA R30, R150, UR60, R30 ;  /* 0x0000003c961e7c23 */ /* 0x000fca000800001e */
[----:B------:R-:W-:Y:S02]  /*46e00*/  F2FP.SATFINITE.E4M3.F32.PACK_AB_MERGE_C R39, RZ, R30, RZ ;  /* 0x0000001eff27723e */ /* 0x000fe400048070ff */
[----:B------:R-:W-:-:S03]  /*46e10*/  PRMT R30, RZ, 0x7610, R30 ;  /* 0x00007610ff1e7816 */ /* 0x000fc6000000001e */
[----:B------:R-:W-:Y:S04]  /*46e20*/  @!P3 STG.E.U8 desc[UR8][R156.64+0xd0], R39 ;  /* 0x0000d0279c00b986 */ /* 0x000fe8000c101108 */
[----:B------:R-:W3:Y:S01]  /*46e30*/  @!P2 LDG.E.U8 R30, desc[UR8][R12.64+0xd1] ;  /* 0x0000d1080c1ea981 */ /* 0x000ee2000c1e1100 */
[----:B------:R-:W-:-:S13]  /*46e40*/  ISETP.LT.OR P5, PT, R26, 0xd9, !P1 ;  /* 0x000000d91a00780c */ /* 0x000fda0004fa1670 */
[----:B0-----:R-:W0:Y:S01]  /*46e50*/  @!P5 LDC.64 R34, c[0x0][0x5c0] ;  /* 0x00017000ff22db82 */ /* 0x001e220000000a00 */
        /* <DEDUP_REMOVED lines=9> */
[----:B------:R-:W-:Y:S02]  /*46ef0*/  F2FP.SATFINITE.E4M3.F32.PACK_AB_MERGE_C R37, RZ, R30, RZ ;  /* 0x0000001eff25723e */ /* 0x000fe400048070ff */
[----:B------:R-:W-:-:S03]  /*46f00*/  PRMT R30, RZ, 0x7610, R30 ;  /* 0x00007610ff1e7816 */ /* 0x000fc6000000001e */
[----:B------:R0:W-:Y:S04]  /*46f10*/  @!P2 STG.E.U8 desc[UR8][R154.64+0xd1], R37 ;  /* 0x0000d1259a00a986 */ /* 0x0001e8000c101108 */
        /* <DEDUP_REMOVED lines=9> */
[----:B0-----:R-:W-:-:S05]  /*46fb0*/  F2FP.SATFINITE.E4M3.F32.PACK_AB_MERGE_C R37, RZ, R30, RZ ;  /* 0x0000001eff25723e */ /* 0x001fca00048070ff */
[----:B------:R0:W-:Y:S01]  /*46fc0*/  @!P5 STG.E.U8 desc[UR8][R34.64+0xd8], R37 ;  /* 0x0000d8252200d986 */ /* 0x0001e2000c101108 */
[----:B------:R-:W-:Y:S02]  /*46fd0*/  ISETP.LT.OR P5, PT, R26, 0xda, !P1 ;  /* 0x000000da1a00780c */ /* 0x000fe40004fa1670 */
[----:B------:R-:W-:-:S11]  /*46fe0*/  PRMT R30, RZ, 0x7610, R30 ;  /* 0x00007610ff1e7816 */ /* 0x000fd6000000001e */
        /* <DEDUP_REMOVED lines=24> */
[----:B------:R-:W-:Y:S04]  /*47170*/  @!P3 STG.E.U8 desc[UR8][R136.64+0xd8], R39 ;  /* 0x0000d8278800b986 */ /* 0x000fe8000c101108 */
        /* <DEDUP_REMOVED lines=8> */
[----:B0-----:R-:W-:Y:S02]  /*47200*/  F2FP.SATFINITE.E4M3.F32.PACK_AB_MERGE_C R35, RZ, R30, RZ ;  /* 0x0000001eff23723e */ /* 0x001fe400048070ff */
[----:B------:R-:W-:-:S03]  /*47210*/  PRMT R30, RZ, 0x7610, R30 ;  /* 0x00007610ff1e7816 */ /* 0x000fc6000000001e */
[----:B------:R0:W-:Y:S04]  /*47220*/  @!P2 STG.E.U8 desc[UR8][R122.64+0xd9], R35 ;  /* 0x0000d9237a00a986 */ /* 0x0001e8000c101108 */
[----:B------:R-:W3:Y:S01]  /*47230*/  @!P6 LDG.E.U8 R30, desc[UR8][R14.64+0xd0] ;  /* 0x0000d0080e1ee981 */ /* 0x000ee2000c1e1100 */
[----:B0-----:R-:W0:Y:S01]  /*47240*/  @!P3 LDC.64 R34, c[0x0][0x5c0] ;  /* 0x00017000ff22bb82 */ /* 0x001e220000000a00 */
[----:B---3--:R-:W-:-:S04]  /*47250*/  LOP3.LUT R30, R30, 0xff, RZ, 0xc0, !PT ;  /* 0x000000ff1e1e7812 */ /* 0x008fc800078ec0ff */
[----:B------:R-:W-:-:S05]  /*47260*/  F2FP.F16.E4M3.UNPACK_B R30, R30 ;  /* 0x0000001eff1e723e */ /* 0x000fca00020006ff */
[----:B------:R-:W-:-:S05]  /*47270*/  HADD2.F32 R30, -RZ, R30.H0_H0 ;  /* 0x2000001eff1e7230 */ /* 0x000fca0000004100 */
[----:B------:R-:W-:-:S04]  /*47280*/  FMUL R30, R30, UR61 ;  /* 0x0000003d1e1e7c20 */ /* 0x000fc80008400000 */
[----:B------:R-:W-:Y:S01]  /*47290*/  FFMA R30, R151, UR60, R30 ;  /* 0x0000003c971e7c23 */ /* 0x000fe2000800001e */
[----:B------:R-:W-:Y:S02]  /*472a0*/  LOP3.LUT P2, RZ, R29, 0x100, RZ, 0xc0, !PT ;  /* 0x000001001dff7812 */ /* 0x000fe4000784c0ff */
[----:B0-----:R-:W-:Y:S01]  /*472b0*/  @!P3 IADD3 R34, P5, R88, R34, RZ ;  /* 0x000000225822b210 */ /* 0x001fe20007fbe0ff */
[----:B------:R-:W3:Y:S04]  /*472c0*/  LDL.LU R151, [R1+0xaa4] ;  /* 0x000aa40001977983 */ /* 0x000ee80000300800 */
[----:B------:R-:W3:Y:S01]  /*472d0*/  LDL.LU R88, [R1+0xbd4] ;  /* 0x000bd40001587983 */ /* 0x000ee20000300800 */
        /* <DEDUP_REMOVED lines=11> */
[----:B------:R-:W-:Y:S04]  /*47390*/  @!P1 STG.E.U8 desc[UR8][R118.64+0xd1], R39 ;  /* 0x0000d12776009986 */ /* 0x000fe8000c101108 */
[----:B------:R-:W4:Y:S01]  /*473a0*/  @!P3 LDG.E.U8 R30, desc[UR8][R16.64+0xd0] ;  /* 0x0000d008101eb981 */ /* 0x000f22000c1e1100 */
[----:B------:R-:W-:Y:S01]  /*473b0*/  @!P3 IMAD.X R35, R89, 0x1, R35, P5 ;  /* 0x000000015923b824 */ /* 0x000fe200028e0623 */
[----:B------:R-:W-:Y:S02]  /*473c0*/  LOP3.LUT P6, RZ, R32, 0x4, RZ, 0xc0, !PT ;  /* 0x0000000420ff7812 */ /* 0x000fe400078cc0ff */
        /* <DEDUP_REMOVED lines=8> */
[----:B0-----:R-:W-:Y:S02]  /*47450*/  F2FP.SATFINITE.E4M3.F32.PACK_AB_MERGE_C R37, RZ, R30, RZ ;  /* 0x0000001eff25723e */ /* 0x001fe400048070ff */
[----:B------:R-:W-:-:S03]  /*47460*/  PRMT R30, RZ, 0x7610, R30 ;  /* 0x00007610ff1e7816 */ /* 0x000fc6000000001e */
[----:B------:R0:W-:Y:S04]  /*47470*/  @!P3 STG.E.U8 desc[UR8][R34.64+0xd0], R37 ;  /* 0x0000d0252200b986 */ /* 0x0001e8000c101108 */
[----:B------:R-:W4:Y:S01]  /*47480*/  @!P2 LDG.E.U8 R30, desc[UR8][R16.64+0xd1] ;  /* 0x0000d108101ea981 */ /* 0x000f22000c1e1100 */
[----:B0-----:R-:W0:Y:S02]  /*47490*/  @!P2 LDC.64 R34, c[0x0][0x5c0] ;  /* 0x00017000ff22ab82 */ /* 0x001e240000000a00 */
[----:B0-----:R-:W-:Y:S02]  /*474a0*/  @!P2 IADD3 R34, P5, R116, R34, RZ ;  /* 0x000000227422a210 */ /* 0x001fe40007fbe0ff */
[----:B------:R-:W2:Y:S03]  /*474b0*/  LDL.LU R116, [R1+0xbcc] ;  /* 0x000bcc0001747983 */ /* 0x000ea60000300800 */
[----:B------:R-:W-:-:S02]  /*474c0*/  @!P2 IMAD.X R35, R117, 0x1, R35, P5 ;  /* 0x000000017523a824 */ /* 0x000fc400028e0623 */
[----:B------:R-:W2:Y:S01]  /*474d0*/  LDL.LU R117, [R1+0xbc8] ;  /* 0x000bc80001757983 */ /* 0x000ea20000300800 */
[----:B----4-:R-:W-:-:S04]  /*474e0*/  LOP3.LUT R30, R30, 0xff, RZ, 0xc0, !PT ;  /* 0x000000ff1e1e7812 */ /* 0x010fc800078ec0ff */
[----:B------:R-:W-:-:S05]  /*474f0*/  F2FP.F16.E4M3.UNPACK_B R30, R30 ;  /* 0x0000001eff1e723e */ /* 0x000fca00020006ff */
[----:B------:R-:W-:-:S05]  /*47500*/  HADD2.F32 R30, -RZ, R30.H0_H0 ;  /* 0x2000001eff1e7230 */ /* 0x000fca0000004100 */
[----:B------:R-:W-:-:S04]  /*47510*/  FMUL R30, R30, UR61 ;  /* 0x0000003d1e1e7c20 */ /* 0x000fc80008400000 */
[----:B---3--:R-:W-:Y:S01]  /*47520*/  FFMA R30, R151, UR60, R30 ;  /* 0x0000003c971e7c23 */ /* 0x008fe2000800001e */
[C---:B------:R-:W-:Y:S02]  /*47530*/  LOP3.LUT P1, RZ, R29.reuse, 0x40000000, RZ, 0xc0, !PT ;  /* 0x400000001dff7812 */ /* 0x040fe4000782c0ff */
        /* <DEDUP_REMOVED lines=12> */
[----:B------:R-:W-:Y:S02]  /*47600*/  LOP3.LUT P2, RZ, R29, 0x10, RZ, 0xc0, !PT ;  /* 0x000000101dff7812 */ /* 0x000fe4000784c0ff */
[----:B0-----:R-:W-:Y:S01]  /*47610*/  @!P3 IADD3 R34, P5, R3, R34, RZ ;  /* 0x000000220322b210 */ /* 0x001fe20007fbe0ff */
[----:B------:R-:W4:Y:S04]  /*47620*/  LDL.LU R150, [R1+0xab4] ;  /* 0x000ab40001967983 */ /* 0x000f280000300800 */
[----:B------:R0:W5:Y:S01]  /*47630*/  LDL.LU R3, [R1+0xbc4] ;  /* 0x000bc40001037983 */ /* 0x0001620000300800 */
        /* <DEDUP_REMOVED lines=13> */
[----:B------:R-:W-:Y:S01]  /*47710*/  @!P3 IMAD.X R35, R4, 0x1, R35, P5 ;  /* 0x000000010423b824 */ /* 0x000fe200028e0623 */
[----:B------:R-:W-:Y:S02]  /*47720*/  LOP3.LUT P6, RZ, R29, 0x20000000, RZ, 0xc0, !PT ;  /* 0x200000001dff7812 */ /* 0x000fe400078cc0ff */
[----:B------:R0:W5:Y:S04]  /*47730*/  LDL.LU R4, [R1+0xbc0] ;  /* 0x000bc00001047983 */ /* 0x0001680000300800 */
[----:B------:R-:W4:Y:S01]  /*47740*/  LDL.LU R145, [R1+0xab8] ;  /* 0x000ab80001917983 */ /* 0x000f220000300800 */
[----:B--2---:R-:W-:-:S04]  /*47750*/  LOP3.LUT R30, R30, 0xff, RZ, 0xc0, !PT ;  /* 0x000000ff1e1e7812 */ /* 0x004fc800078ec0ff */
[----:B------:R-:W-:-:S05]  /*47760*/  F2FP.F16.E4M3.UNPACK_B R30, R30 ;  /* 0x0000001eff1e723e */ /* 0x000fca00020006ff */
[----:B------:R-:W-:-:S05]  /*47770*/  HADD2.F32 R30, -RZ, R30.H0_H0 ;  /* 0x2000001eff1e7230 */ /* 0x000fca0000004100 */
[----:B------:R-:W-:-:S04]  /*47780*/  FMUL R30, R30, UR61 ;  /* 0x0000003d1e1e7c20 */ /* 0x000fc80008400000 */
[----:B---3--:R-:W-:Y:S01]  /*47790*/  FFMA R30, R151, UR60, R30 ;  /* 0x0000003c971e7c23 */ /* 0x008fe2000800001e */
[----:B------:R-:W-:Y:S01]  /*477a0*/  LOP3.LUT P1, RZ, R29, 0x8000000, RZ, 0xc0, !PT ;  /* 0x080000001dff7812 */ /* 0x000fe2000782c0ff */
[----:B------:R-:W2:Y:S03]  /*477b0*/  LDL.LU R151, [R1+0xabc] ;  /* 0x000abc0001977983 */ /* 0x000ea60000300800 */
[----:B-1----:R-:W-:Y:S02]  /*477c0*/  F2FP.SATFINITE.E4M3.F32.PACK_AB_MERGE_C R37, RZ, R30, RZ ;  /* 0x0000001eff25723e */ /* 0x002fe400048070ff */
[----:B------:R-:W-:-:S03]  /*477d0*/  PRMT R30, RZ, 0x7610, R30 ;  /* 0x00007610ff1e7816 */ /* 0x000fc6000000001e */
[----:B------:R1:W-:Y:S04]  /*477e0*/  @!P3 STG.E.U8 desc[UR8][R34.64+0xd8], R37 ;  /* 0x0000d8252200b986 */ /* 0x0003e8000c101108 */
[----:B------:R-:W3:Y:S01]  /*477f0*/  @!P2 LDG.E.U8 R30, desc[UR8][R16.64+0xd9] ;  /* 0x0000d908101ea981 */ /* 0x000ee2000c1e1100 */
[----:B-1----:R-:W1:Y:S02]  /*47800*/  @!P2 LDC.64 R34, c[0x0][0x5c0] ;  /* 0x00017000ff22ab82 */ /* 0x002e640000000a00 */
[----:B-1----:R-:W-:-:S05]  /*47810*/  @!P2 IADD3 R34, P5, R144, R34, RZ ;  /* 0x000000229022a210 */ /* 0x002fca0007fbe0ff */
[----:B------:R-:W-:Y:S01]  /*47820*/  @!P2 IMAD.X R35, R143, 0x1, R35, P5 ;  /* 0x000000018f23a824 */ /* 0x000fe200028e0623 */
[----:B---3--:R-:W-:-:S04]  /*47830*/  LOP3.LUT R30, R30, 0xff, RZ, 0xc0, !PT ;  /* 0x000000ff1e1e7812 */ /* 0x008fc800078ec0ff */
[----:B------:R-:W-:-:S05]  /*47840*/  F2FP.F16.E4M3.UNPACK_B R30, R30 ;  /* 0x0000001eff1e723e */ /* 0x000fca00020006ff */
[----:B------:R-:W-:-:S05]  /*47850*/  HADD2.F32 R30, -RZ, R30.H0_H0 ;  /* 0x2000001eff1e7230 */ /* 0x000fca0000004100 */
[----:B------:R-:W-:-:S04]  /*47860*/  FMUL R30, R30, UR61 ;  /* 0x0000003d1e1e7c20 */ /* 0x000fc80008400000 */
[----:B----4-:R-:W-:Y:S01]  /*47870*/  FFMA R30, R150, UR60, R30 ;  /* 0x0000003c961e7c23 */ /* 0x010fe2000800001e */
[----:B------:R-:W-:Y:S01]  /*47880*/  LOP3.LUT P3, RZ, R0, 0x40, RZ, 0xc0, !PT ;  /* 0x0000004000ff7812 */ /* 0x000fe2000786c0ff */
[----:B------:R-:W3:Y:S03]  /*47890*/  LDL.LU R150, [R1+0xac0] ;  /* 0x000ac00001967983 */ /* 0x000ee60000300800 */
[----:B------:R-:W-:Y:S02]  /*478a0*/  F2FP.SATFINITE.E4M3.F32.PACK_AB_MERGE_C R37, RZ, R30, RZ ;  /* 0x0000001eff25723e */ /* 0x000fe400048070ff */
[----:B------:R-:W-:-:S03]  /*478b0*/  PRMT R30, RZ, 0x7610, R30 ;  /* 0x00007610ff1e7816 */ /* 0x000fc6000000001e */
[----:B------:R1:W-:Y:S04]  /*478c0*/  @!P2 STG.E.U8 desc[UR8][R34.64+0xd9], R37 ;  /* 0x0000d9252200a986 */ /* 0x0003e8000c101108 */
[----:B------:R-:W4:Y:S01]  /*478d0*/  @!P6 LDG.E.U8 R30, desc[UR8][R18.64+0xd0] ;  /* 0x0000d008121ee981 */ /* 0x000f22000c1e1100 */
[----:B-1----:R-:W1:Y:S01]  /*478e0*/  @!P3 LDC.64 R34, c[0x0][0x5c0] ;  /* 0x00017000ff22bb82 */ /* 0x002e620000000a00 */
[----:B----4-:R-:W-:-:S04]  /*478f0*/  LOP3.LUT R30, R30, 0xff, RZ, 0xc0, !PT ;  /* 0x000000ff1e1e7812 */ /* 0x010fc800078ec0ff */
[----:B------:R-:W-:-:S05]  /*47900*/  F2FP.F16.E4M3.UNPACK_B R30, R30 ;  /* 0x0000001eff1e723e */ /* 0x000fca00020006ff */
[----:B------:R-:W-:-:S05]  /*47910*/  HADD2.F32 R30, -RZ, R30.H0_H0 ;  /* 0x2000001eff1e7230 */ /* 0x000fca0000004100 */
[----:B------:R-:W-:-:S04]  /*47920*/  FMUL R30, R30, UR61 ;  /* 0x0000003d1e1e7c20 */ /* 0x000fc80008400000 */
[----:B------:R-:W-:Y:S01]  /*47930*/  FFMA R30, R145, UR60, R30 ;  /* 0x0000003c911e7c23 */ /* 0x000fe2000800001e */
[----:B------:R-:W-:Y:S02]  /*47940*/  LOP3.LUT P2, RZ, R0, 0x10, RZ, 0xc0, !PT ;  /* 0x0000001000ff7812 */ /* 0x000fe4000784c0ff */
[----:B-1----:R-:W-:Y:S01]  /*47950*/  @!P3 IADD3 R34, P5, R142, R34, RZ ;  /* 0x000000228e22b210 */ /* 0x002fe20007fbe0ff */
[----:B------:R-:W4:Y:S01]  /*47960*/  LDL.LU R145, [R1+0xac4] ;  /* 0x000ac40001917983 */ /* 0x000f220000300800 */
[----:B------:R-:W-:Y:S02]  /*47970*/  F2FP.SATFINITE.E4M3.F32.PACK_AB_MERGE_C R39, RZ, R30, RZ ;  /* 0x0000001eff27723e */ /* 0x000fe400048070ff */
[----:B------:R-:W-:-:S03]  /*47980*/  PRMT R30, RZ, 0x7610, R30 ;  /* 0x00007610ff1e7816 */ /* 0x000fc6000000001e */
[----:B------:R-:W-:Y:S04]  /*47990*/  @!P6 STG.E.U8 desc[UR8][R86.64+0xd0], R39 ;  /* 0x0000d0275600e986 */ /* 0x000fe8000c101108 */
[----:B------:R-:W2:Y:S01]  /*479a0*/  @!P1 LDG.E.U8 R30, desc[UR8][R18.64+0xd1] ;  /* 0x0000d108121e9981 */ /* 0x000ea2000c1e1100 */
[----:B------:R-:W1:Y:S01]  /*479b0*/  @!P2 LDC.64 R44, c[0x0][0x5c0] ;  /* 0x00017000ff2cab82 */ /* 0x000e620000000a00 */
[----:B--2---:R-:W-:-:S04]  /*479c0*/  LOP3.LUT R30, R30, 0xff, RZ, 0xc0, !PT ;  /* 0x000000ff1e1e7812 */ /* 0x004fc800078ec0ff */
[----:B------:R-:W-:-:S05]  /*479d0*/  F2FP.F16.E4M3.UNPACK_B R30, R30 ;  /* 0x0000001eff1e723e */ /* 0x000fca00020006ff */
[----:B------:R-:W-:-:S05]  /*479e0*/  HADD2.F32 R30, -RZ, R30.H0_H0 ;  /* 0x2000001eff1e7230 */ /* 0x000fca0000004100 */
[----:B------:R-:W-:-:S04]  /*479f0*/  FMUL R30, R30, UR61 ;  /* 0x0000003d1e1e7c20 */ /* 0x000fc80008400000 */
[----:B------:R-:W-:Y:S01]  /*47a00*/  FFMA R30, R151, UR60, R30 ;  /* 0x0000003c971e7c23 */ /* 0x000fe2000800001e */
[----:B------:R-:W-:Y:S01]  /*47a10*/  @!P3 IMAD.X R35, R140, 0x1, R35, P5 ;  /* 0x000000018c23b824 */ /* 0x000fe200028e0623 */
[----:B------:R-:W-:Y:S01]  /*47a20*/  LOP3.LUT P6, RZ, R29, 0x4000000, RZ, 0xc0, !PT ;  /* 0x040000001dff7812 */ /* 0x000fe200078cc0ff */
[----:B------:R-:W2:Y:S02]  /*47a30*/  LDL.LU R151, [R1+0xac8] ;  /* 0x000ac80001977983 */ /* 0x000ea40000300800 */
        /* <DEDUP_REMOVED lines=12> */
[----:B0-----:R-:W-:Y:S02]  /*47b00*/  F2FP.SATFINITE.E4M3.F32.PACK_AB_MERGE_C R37, RZ, R30, RZ ;  /* 0x0000001eff25723e */ /* 0x001fe400048070ff */
        /* <DEDUP_REMOVED lines=11> */
[----:B0-----:R-:W-:Y:S02]  /*47bc0*/  F2FP.SATFINITE.E4M3.F32.PACK_AB_MERGE_C R35, RZ, R30, RZ ;  /* 0x0000001eff23723e */ /* 0x001fe400048070ff */
[----:B------:R-:W-:-:S03]  /*47bd0*/  PRMT R30, RZ, 0x7610, R30 ;  /* 0x00007610ff1e7816 */ /* 0x000fc6000000001e */
[----:B------:R-:W-:Y:S04]  /*47be0*/  @!P2 STG.E.U8 desc[UR8][R130.64+0xd1], R35 ;  /* 0x0000d1238200a986 */ /* 0x000fe8000c101108 */
[----:B------:R-:W2:Y:S01]  /*47bf0*/  @!P6 LDG.E.U8 R30, desc[UR8][R18.64+0xd8] ;  /* 0x0000d808121ee981 */ /* 0x000ea2000c1e1100 */
[----:B------:R-:W0:Y:S01]  /*47c00*/  @!P3 LDC.64 R44, c[0x0][0x5c0] ;  /* 0x00017000ff2cbb82 */ /* 0x000e220000000a00 */
[----:B--2---:R-:W-:-:S04]  /*47c10*/  LOP3.LUT R30, R30, 0xff, RZ, 0xc0, !PT ;  /* 0x000000ff1e1e7812 */ /* 0x004fc800078ec0ff */
[----:B------:R-:W-:-:S05]  /*47c20*/  F2FP.F16.E4M3.UNPACK_B R30, R30 ;  /* 0x0000001eff1e723e */ /* 0x000fca00020006ff */
[----:B------:R-:W-:-:S05]  /*47c30*/  HADD2.F32 R30, -RZ, R30.H0_H0 ;  /* 0x2000001eff1e7230 */ /* 0x000fca0000004100 */
[----:B------:R-:W-:-:S04]  /*47c40*/  FMUL R30, R30, UR61 ;  /* 0x0000003d1e1e7c20 */ /* 0x000fc80008400000 */
[----:B------:R-:W-:Y:S01]  /*47c50*/  FFMA R30, R151, UR60, R30 ;  /* 0x0000003c971e7c23 */ /* 0x000fe2000800001e */
[----:B------:R-:W-:Y:S02]  /*47c60*/  LOP3.LUT P2, RZ, R2, 0x8, RZ, 0xc0, !PT ;  /* 0x0000000802ff7812 */ /* 0x000fe4000784c0ff */
[----:B0-----:R-:W-:Y:S01]  /*47c70*/  @!P3 IADD3 R128, P5, R128, R44, RZ ;  /* 0x0000002c8080b210 */ /* 0x001fe20007fbe0ff */
[----:B------:R-:W2:Y:S01]  /*47c80*/  LDL.LU R151, [R1+0xad4] ;  /* 0x000ad40001977983 */ /* 0x000ea20000300800 */
[----:B------:R-:W-:Y:S02]  /*47c90*/  F2FP.SATFINITE.E4M3.F32.PACK_AB_MERGE_C R37, RZ, R30, RZ ;  /* 0x0000001eff25723e */ /* 0x000fe400048070ff */
[----:B------:R-:W-:-:S03]  /*47ca0*/  PRMT R30, RZ, 0x7610, R30 ;  /* 0x00007610ff1e7816 */ /* 0x000fc6000000001e */
[----:B------:R0:W-:Y:S04]  /*47cb0*/  @!P6 STG.E.U8 desc[UR8][R82.64+0xd8], R37 ;  /* 0x0000d8255200e986 */ /* 0x0001e8000c101108 */
[----:B------:R-:W3:Y:S01]  /*47cc0*/  @!P1 LDG.E.U8 R30, desc[UR8][R18.64+0xd9] ;  /* 0x0000d908121e9981 */ /* 0x000ee2000c1e1100 */
[----:B------:R-:W-:Y:S01]  /*47cd0*/  @!P3 IMAD.X R129, R55, 0x1, R45, P5 ;  /* 0x000000013781b824 */ /* 0x000fe200028e062d */
[----:B0-----:R-:W0:Y:S01]  /*47ce0*/  @!P2 LDC.64 R36, c[0x0][0x5c0] ;  /* 0x00017000ff24ab82 */ /* 0x001e220000000a00 */
[----:B---3--:R-:W-:-:S04]  /*47cf0*/  LOP3.LUT R30, R30, 0xff, RZ, 0xc0, !PT ;  /* 0x000000ff1e1e7812 */ /* 0x008fc800078ec0ff */
[----:B------:R-:W-:-:S05]  /*47d00*/  F2FP.F16.E4M3.UNPACK_B R30, R30 ;  /* 0x0000001eff1e723e */ /* 0x000fca00020006ff */
[----:B------:R-:W-:-:S05]  /*47d10*/  HADD2.F32 R30, -RZ, R30.H0_H0 ;  /* 0x2000001eff1e7230 */ /* 0x000fca0000004100 */
[----:B------:R-:W-:-:S04]  /*47d20*/  FMUL R30, R30, UR61 ;  /* 0x0000003d1e1e7c20 */ /* 0x000fc80008400000 */
[----:B------:R-:W-:-:S05]  /*47d30*/  FFMA R30, R150, UR60, R30 ;  /* 0x0000003c961e7c23 */ /* 0x000fca000800001e */
        /* <DEDUP_REMOVED lines=8> */
[----:B----4-:R-:W-:Y:S01]  /*47dc0*/  FFMA R30, R145, UR60, R30 ;  /* 0x0000003c911e7c23 */ /* 0x010fe2000800001e */
[----:B0-----:R-:W-:Y:S01]  /*47dd0*/  @!P2 IADD3 R54, P5, R54, R36, RZ ;  /* 0x000000243636a210 */ /* 0x001fe20007fbe0ff */
[----:B------:R-:W3:Y:S03]  /*47de0*/  LDL.LU R145, [R1+0xad8] ;  /* 0x000ad80001917983 */ /* 0x000ee60000300800 */
[----:B-1----:R-:W-:Y:S02]  /*47df0*/  F2FP.SATFINITE.E4M3.F32.PACK_AB_MERGE_C R35, RZ, R30, RZ ;  /* 0x0000001eff23723e */ /* 0x002fe400048070ff */
        /* <DEDUP_REMOVED lines=12> */
[----:B------:R-:W-:-:S03]  /*47ec0*/  F2FP.SATFINITE.E4M3.F32.PACK_AB_MERGE_C R37, RZ, R30, RZ ;  /* 0x0000001eff25723e */ /* 0x000fc600048070ff */
[----:B------:R-:W4:Y:S04]  /*47ed0*/  LDL.LU.64 R64, [R1+0x128] ;  /* 0x0001280001407983 */ /* 0x000f280000300a00 */
[----:B------:R-:W-:Y:S01]  /*47ee0*/  @!P2 STG.E.U8 desc[UR8][R54.64+0xd9], R37 ;  /* 0x0000d9253600a986 */ /* 0x000fe2000c101108 */
[----:B------:R-:W-:-:S13]  /*47ef0*/  ISETP.LT.OR P2, PT, R26, 0xd1, !P0 ;  /* 0x000000d11a00780c */ /* 0x000fda0004741670 */
[----:B------:R-:W1:Y:S01]  /*47f00*/  @!P2 LDC.64 R44, c[0x0][0x5c0] ;  /* 0x00017000ff2cab82 */ /* 0x000e620000000a00 */
[----:B------:R-:W-:Y:S02]  /*47f10*/  @!P2 IMAD.MOV.U32 R34, RZ, RZ, R8 ;  /* 0x000000ffff22a224 */ /* 0x000fe400078e0008 */
[----:B0-----:R-:W-:Y:S02]  /*47f20*/  @!P2 IMAD.MOV.U32 R35, RZ, RZ, R27 ;  /* 0x000000ffff23a224 */ /* 0x001fe400078e001b */
        /* <DEDUP_REMOVED lines=25> */
[----:B------:R-:W2:Y:S02]  /*480c0*/  @!P2 LDG.E.U8 R30, desc[UR8][R22.64+0xd1] ;  /* 0x0000d108161ea981 */ /* 0x000ea4000c1e1100 */
        /* <DEDUP_REMOVED lines=19> */
[----:B------:R-:W-:-:S13]  /*48200*/  ISETP.LT.OR P2, PT, R26, 0xd9, !P0 ;  /* 0x000000d91a00780c */ /* 0x000fda0004741670 */
[----:B0-----:R-:W0:Y:S01]  /*48210*/  @!P2 LDC.64 R36, c[0x0][0x5c0] ;  /* 0x00017000ff24ab82 */ /* 0x001e220000000a00 */
[----:B------:R-:W-:Y:S01]  /*48220*/  LOP3.LUT P1, RZ, R31, 0x800, RZ, 0xc0, !PT ;  /* 0x000008001fff7812 */ /* 0x000fe2000782c0ff */
[----:B-1----:R-:W-:Y:S01]  /*48230*/  @!P2 IMAD R34, R7, 0x180, RZ ;  /* 0x000001800722a824 */ /* 0x002fe200078e02ff */
[----:B----4-:R-:W-:-:S04]  /*48240*/  LOP3.LUT R30, R30, 0xff, RZ, 0xc0, !PT ;  /* 0x000000ff1e1e7812 */ /* 0x010fc800078ec0ff */
[----:B------:R-:W-:-:S05]  /*48250*/  F2FP.F16.E4M3.UNPACK_B R30, R30 ;  /* 0x0000001eff1e723e */ /* 0x000fca00020006ff */
[----:B------:R-:W-:-:S05]  /*48260*/  HADD2.F32 R30, -RZ, R30.H0_H0 ;  /* 0x2000001eff1e7230 */ /* 0x000fca0000004100 */
[----:B------:R-:W-:-:S04]  /*48270*/  FMUL R30, R30, UR61 ;  /* 0x0000003d1e1e7c20 */ /* 0x000fc80008400000 */
[----:B---3--:R-:W-:Y:S02]  /*48280*/  FFMA R30, R145, UR60, R30 ;  /* 0x0000003c911e7c23 */ /* 0x008fe4000800001e */
[----:B------:R-:W3:Y:S04]  /*48290*/  LDL.LU R145, [R1+0xaec] ;  /* 0x000aec0001917983 */ /* 0x000ee80000300800 */
[----:B------:R-:W4:Y:S04]  /*482a0*/  LDL.LU R150, [R1+0xaf0] ;  /* 0x000af00001967983 */ /* 0x000f280000300800 */
[----:B------:R-:W4:Y:S01]  /*482b0*/  LDL.LU.64 R64, [R1+0x110] ;  /* 0x0001100001407983 */ /* 0x000f220000300a00 */
[----:B------:R-:W-:Y:S01]  /*482c0*/  F2FP.SATFINITE.E4M3.F32.PACK_AB_MERGE_C R35, RZ, R30, RZ ;  /* 0x0000001eff23723e */ /* 0x000fe200048070ff */
[----:B------:R-:W-:-:S04]  /*482d0*/  @!P2 IMAD.MOV.U32 R30, RZ, RZ, R8 ;  /* 0x000000ffff1ea224 */ /* 0x000fc800078e0008 */
[----:B------:R1:W-:Y:S01]  /*482e0*/  @!P3 STG.E.U8 desc[UR8][R148.64+0xd1], R35 ;  /* 0x0000d1239400b986 */ /* 0x0003e2000c101108 */
[----:B------:R-:W-:Y:S01]  /*482f0*/  LOP3.LUT P3, RZ, R31, 0x200, RZ, 0xc0, !PT ;  /* 0x000002001fff7812 */ /* 0x000fe2000786c0ff */
[----:B------:R-:W-:Y:S02]  /*48300*/  @!P2 IMAD.MOV.U32 R31, RZ, RZ, R27 ;  /* 0x000000ffff1fa224 */ /* 0x000fe400078e001b */
[----:B------:R-:W-:-:S03]  /*48310*/  @!P2 IMAD.WIDE.U32 R30, R6, 0x180, R30 ;  /* 0x00000180061ea825 */ /* 0x000fc600078e001e */
        /* <DEDUP_REMOVED lines=10> */
[----:B-1----:R-:W2:Y:S01]  /*483c0*/  LDL.LU.64 R148, [R1+0x108] ;  /* 0x0001080001947983 */ /* 0x002ea20000300a00 */
        /* <DEDUP_REMOVED lines=11> */
[----:B------:R-:W3:Y:S01]  /*48480*/  @!P2 LDG.E.U8 R36, desc[UR8][R22.64+0xd9] ;  /* 0x0000d9081624a981 */ /* 0x000ee2000c1e1100 */
[----:B------:R-:W-:Y:S02]  /*48490*/  PRMT R30, RZ, 0x7610, R30 ;  /* 0x00007610ff1e7816 */ /* 0x000fe4000000001e */
[----:B---3--:R-:W-:-:S04]  /*484a0*/  LOP3.LUT R36, R36, 0xff, RZ, 0xc0, !PT ;  /* 0x000000ff24247812 */ /* 0x008fc800078ec0ff */
[----:B------:R-:W-:-:S05]  /*484b0*/  F2FP.F16.E4M3.UNPACK_B R36, R36 ;  /* 0x00000024ff24723e */ /* 0x000fca00020006ff */
[----:B------:R-:W-:-:S05]  /*484c0*/  HADD2.F32 R36, -RZ, R36.H0_H0 ;  /* 0x20000024ff247230 */ /* 0x000fca0000004100 */
[----:B------:R-:W-:-:S04]  /*484d0*/  FMUL R36, R36, UR61 ;  /* 0x0000003d24247c20 */ /* 0x000fc80008400000 */
[----:B------:R-:W-:Y:S01]  /*484e0*/  FFMA R36, R145, UR60, R36 ;  /* 0x0000003c91247c23 */ /* 0x000fe20008000024 */
[----:B------:R-:W-:Y:S01]  /*484f0*/  ISETP.GE.AND P6, PT, R5, 0x1, PT ;  /* 0x000000010500780c */ /* 0x000fe20003fc6270 */
[----:B------:R-:W3:Y:S03]  /*48500*/  LDL.LU R145, [R1+0xaf8] ;  /* 0x000af80001917983 */ /* 0x000ee60000300800 */
[----:B------:R-:W-:-:S05]  /*48510*/  F2FP.SATFINITE.E4M3.F32.PACK_AB_MERGE_C R31, RZ, R36, RZ ;  /* 0x00000024ff1f723e */ /* 0x000fca00048070ff */
[----:B------:R0:W-:Y:S04]  /*48520*/  @!P2 STG.E.U8 desc[UR8][R34.64+0xd9], R31 ;  /* 0x0000d91f2200a986 */ /* 0x0001e8000c101108 */
[----:B------:R-:W4:Y:S02]  /*48530*/  @!P1 LDG.E.U8 R30, desc[UR8][R24.64+0xd8] ;  /* 0x0000d808181e9981 */ /* 0x000f24000c1e1100 */
[----:B----4-:R-:W-:-:S04]  /*48540*/  LOP3.LUT R30, R30, 0xff, RZ, 0xc0, !PT ;  /* 0x000000ff1e1e7812 */ /* 0x010fc800078ec0ff */
[----:B------:R-:W-:-:S05]  /*48550*/  F2FP.F16.E4M3.UNPACK_B R30, R30 ;  /* 0x0000001eff1e723e */ /* 0x000fca00020006ff */
[----:B------:R-:W-:-:S05]  /*48560*/  HADD2.F32 R30, -RZ, R30.H0_H0 ;  /* 0x2000001eff1e7230 */ /* 0x000fca0000004100 */
[----:B------:R-:W-:-:S04]  /*48570*/  FMUL R30, R30, UR61 ;  /* 0x0000003d1e1e7c20 */ /* 0x000fc80008400000 */
[----:B------:R-:W-:Y:S01]  /*48580*/  FFMA R30, R150, UR60, R30 ;  /* 0x0000003c961e7c23 */ /* 0x000fe2000800001e */
[----:B------:R-:W-:Y:S02]  /*48590*/  ISETP.LT.OR P2, PT, R26, 0xe1, !P6 ;  /* 0x000000e11a00780c */ /* 0x000fe40007741670 */
[----:B0-----:R-:W-:Y:S01]  /*485a0*/  PRMT R34, RZ, 0x7610, R34 ;  /* 0x00007610ff227816 */ /* 0x001fe20000000022 */
[----:B------:R-:W4:Y:S01]  /*485b0*/  LDL.LU R150, [R1+0xafc] ;  /* 0x000afc0001967983 */ /* 0x000f220000300800 */
        /* <DEDUP_REMOVED lines=9> */
[----:B0-----:R-:W-:Y:S02]  /*48650*/  PRMT R36, RZ, 0x7610, R36 ;  /* 0x00007610ff247816 */ /* 0x001fe40000000024 */
[----:B------:R-:W-:Y:S01]  /*48660*/  LOP3.LUT P1, RZ, R32, 0x2, RZ, 0xc0, !PT ;  /* 0x0000000220ff7812 */ /* 0x000fe2000782c0ff */
[----:B------:R-:W2:Y:S01]  /*48670*/  LDL.LU R151, [R1+0xb00] ;  /* 0x000b000001977983 */ /* 0x000ea20000300800 */
[----:B------:R-:W-:Y:S02]  /*48680*/  F2FP.SATFINITE.E4M3.F32.PACK_AB_MERGE_C R35, RZ, R30, RZ ;  /* 0x0000001eff23723e */ /* 0x000fe400048070ff */
[----:B------:R-:W0:Y:S03]  /*48690*/  @!P2 LDC.64 R30, c[0x0][0x5c0] ;  /* 0x00017000ff1eab82 */ /* 0x000e260000000a00 */
[----:B------:R1:W-:Y:S04]  /*486a0*/  @!P3 STG.E.U8 desc[UR8][R148.64+0xd9], R35 ;  /* 0x0000d9239400b986 */ /* 0x0003e8000c101108 */
        /* <DEDUP_REMOVED lines=12> */
[----:B------:R-:W-:-:S13]  /*48770*/  ISETP.LT.OR P2, PT, R26, 0xe2, !P6 ;  /* 0x000000e21a00780c */ /* 0x000fda0007741670 */
[----:B------:R-:W4:Y:S01]  /*48780*/  @!P2 LDG.E.U8 R36, desc[UR8][R10.64+0xe1] ;  /* 0x0000e1080a24a981 */ /* 0x000f22000c1e1100 */
[----:B-1----:R-:W1:Y:S01]  /*48790*/  @!P2 LDC.64 R34, c[0x0][0x5c0] ;  /* 0x00017000ff22ab82 */ /* 0x002e620000000a00 */
[----:B0-----:R-:W-:Y:S02]  /*487a0*/  PRMT R30, RZ, 0x7610, R30 ;  /* 0x00007610ff1e7816 */ /* 0x001fe4000000001e */
[----:B-1----:R-:W-:-:S05]  /*487b0*/  @!P2 IADD3 R34, P5, R8, R34, RZ ;  /* 0x000000220822a210 */ /* 0x002fca0007fbe0ff */
        /* <DEDUP_REMOVED lines=8> */
[----:B------:R0:W-:Y:S04]  /*48840*/  @!P2 STG.E.U8 desc[UR8][R34.64+0xe1], R31 ;  /* 0x0000e11f2200a986 */ /* 0x0001e8000c101108 */
        /* <DEDUP_REMOVED lines=10> */
[----:B------:R-:W-:Y:S02]  /*488f0*/  ISETP.LT.OR P2, PT, R26, 0xe9, !P6 ;  /* 0x000000e91a00780c */ /* 0x000fe40007741670 */
[----:B--2---:R-:W-:-:S04]  /*48900*/  LOP3.LUT R30, R30, 0xff, RZ, 0xc0, !PT ;  /* 0x000000ff1e1e7812 */ /* 0x004fc800078ec0ff */
[----:B------:R-:W-:-:S05]  /*48910*/  F2FP.F16.E4M3.UNPACK_B R30, R30 ;  /* 0x0000001eff1e723e */ /* 0x000fca00020006ff */
[----:B------:R-:W-:-:S05]  /*48920*/  HADD2.F32 R30, -RZ, R30.H0_H0 ;  /* 0x2000001eff1e7230 */ /* 0x000fca0000004100 */
[----:B------:R-:W-:-:S04]  /*48930*/  FMUL R30, R30, UR61 ;  /* 0x0000003d1e1e7c20 */ /* 0x000fc80008400000 */
[----:B---3--:R-:W-:Y:S02]  /*48940*/  FFMA R30, R145, UR60, R30 ;  /* 0x0000003c911e7c23 */ /* 0x008fe4000800001e */
[----:B------:R-:W2:Y:S04]  /*48950*/  LDL.LU R145, [R1+0xb0c] ;  /* 0x000b0c0001917983 */ /* 0x000ea80000300800 */
[----:B------:R-:W3:Y:S01]  /*48960*/  LDL.LU R151, [R1+0xb10] ;  /* 0x000b100001977983 */ /* 0x000ee20000300800 */
[----:B0-----:R-:W-:Y:S02]  /*48970*/  F2FP.SATFINITE.E4M3.F32.PACK_AB_MERGE_C R35, RZ, R30, RZ ;  /* 0x0000001eff23723e */ /* 0x001fe400048070ff */
[----:B------:R-:W0:Y:S03]  /*48980*/  @!P2 LDC.64 R30, c[0x0][0x5c0] ;  /* 0x00017000ff1eab82 */ /* 0x000e260000000a00 */
[----:B------:R1:W-:Y:S01]  /*48990*/  @!P3 STG.E.U8 desc[UR8][R76.64+0xe1], R35 ;  /* 0x0000e1234c00b986 */ /* 0x0003e2000c101108 */
[----:B------:R-:W-:-:S02]  /*489a0*/  LOP3.LUT P3, RZ, R32, 0x1, RZ, 0xc0, !PT ;  /* 0x0000000120ff7812 */ /* 0x000fc4000786c0ff */
        /* <DEDUP_REMOVED lines=11> */
[----:B-1----:R-:W-:-:S05]  /*48a60*/  F2FP.SATFINITE.E4M3.F32.PACK_AB_MERGE_C R37, RZ, R32, RZ ;  /* 0x00000020ff25723e */ /* 0x002fca00048070ff */
[----:B------:R0:W-:Y:S01]  /*48a70*/  @!P2 STG.E.U8 desc[UR8][R30.64+0xe8], R37 ;  /* 0x0000e8251e00a986 */ /* 0x0001e2000c101108 */
[----:B------:R-:W-:Y:S02]  /*48a80*/  ISETP.LT.OR P2, PT, R26, 0xea, !P6 ;  /* 0x000000ea1a00780c */ /* 0x000fe40007741670 */
[----:B------:R-:W-:-:S11]  /*48a90*/  PRMT R32, RZ, 0x7610, R32 ;  /* 0x00007610ff207816 */ /* 0x000fd60000000020 */
[----:B------:R-:W2:Y:S01]  /*48aa0*/  @!P2 LDG.E.U8 R32, desc[UR8][R10.64+0xe9] ;  /* 0x0000e9080a20a981 */ /* 0x000ea2000c1e1100 */
[----:B------:R-:W1:Y:S01]  /*48ab0*/  @!P2 LDC.64 R34, c[0x0][0x5c0] ;  /* 0x00017000ff22ab82 */ /* 0x000e620000000a00 */
[----:B0-----:R-:W-:Y:S02]  /*48ac0*/  PRMT R30, RZ, 0x7610, R30 ;  /* 0x00007610ff1e7816 */ /* 0x001fe4000000001e */
[----:B-1----:R-:W-:-:S05]  /*48ad0*/  @!P2 IADD3 R34, P5, R8, R34, RZ ;  /* 0x000000220822a210 */ /* 0x002fca0007fbe0ff */
[----:B------:R-:W-:Y:S01]  /*48ae0*/  @!P2 IMAD.X R35, R27, 0x1, R35, P5 ;  /* 0x000000011b23a824 */ /* 0x000fe200028e0623 */
        /* <DEDUP_REMOVED lines=9> */
[----:B------:R0:W-:Y:S04]  /*48b80*/  @!P2 STG.E.U8 desc[UR8][R34.64+0xe9], R31 ;  /* 0x0000e91f2200a986 */ /* 0x0001e8000c101108 */
        /* <DEDUP_REMOVED lines=9> */
[----:B------:R-:W-:Y:S04]  /*48c20*/  @!P3 STG.E.U8 desc[UR8][R74.64+0xe8], R11 ;  /* 0x0000e80b4a00b986 */ /* 0x000fe8000c101108 */
        /* <DEDUP_REMOVED lines=10> */
[----:B------:R0:W-:Y:S04]  /*48cd0*/  @!P1 STG.E.U8 desc[UR8][R72.64+0xe9], R31 ;  /* 0x0000e91f48009986 */ /* 0x0001e8000c101108 */
[----:B------:R-:W2:Y:S01]  /*48ce0*/  @!P6 LDG.E.U8 R10, desc[UR8][R14.64+0xe0] ;  /* 0x0000e0080e0ae981 */ /* 0x000ea2000c1e1100 */
[----:B0-----:R-:W0:Y:S01]  /*48cf0*/  @!P3 LDC.64 R30, c[0x0][0x5c0] ;  /* 0x00017000ff1ebb82 */ /* 0x001e220000000a00 */
        /* <DEDUP_REMOVED lines=10> */
[----:B------:R-:W-:Y:S04]  /*48da0*/  @!P6 STG.E.U8 desc[UR8][R70.64+0xe0], R11 ;  /* 0x0000e00b4600e986 */ /* 0x000fe8000c101108 */
[----:B------:R-:W3:Y:S02]  /*48db0*/  @!P5 LDG.E.U8 R10, desc[UR8][R14.64+0xe1] ;  /* 0x0000e1080e0ad981 */ /* 0x000ee4000c1e1100 */
[----:B---3--:R-:W-:-:S04]  /*48dc0*/  LOP3.LUT R10, R10, 0xff, RZ, 0xc0, !PT ;  /* 0x000000ff0a0a7812 */ /* 0x008fc800078ec0ff */
[----:B------:R-:W-:-:S05]  /*48dd0*/  F2FP.F16.E4M3.UNPACK_B R10, R10 ;  /* 0x0000000aff0a723e */ /* 0x000fca00020006ff */
[----:B------:R-:W-:-:S05]  /*48de0*/  HADD2.F32 R10, -RZ, R10.H0_H0 ;  /* 0x2000000aff0a7230 */ /* 0x000fca0000004100 */
[----:B------:R-:W-:-:S04]  /*48df0*/  FMUL R10, R10, UR61 ;  /* 0x0000003d0a0a7c20 */ /* 0x000fc80008400000 */
[----:B------:R-:W-:Y:S01]  /*48e00*/  FFMA R10, R151, UR60, R10 ;  /* 0x0000003c970a7c23 */ /* 0x000fe2000800000a */
[----:B------:R-:W-:Y:S01]  /*48e10*/  @!P3 IMAD.X R53, R51, 0x1, R31, P2 ;  /* 0x000000013335b824 */ /* 0x000fe200010e061f */
[----:B------:R-:W-:Y:S01]  /*48e20*/  LOP3.LUT P6, RZ, R29, 0x100000, RZ, 0xc0, !PT ;  /* 0x001000001dff7812 */ /* 0x000fe200078cc0ff */
[----:B------:R-:W3:Y:S02]  /*48e30*/  LDL.LU R151, [R1+0xb28] ;  /* 0x000b280001977983 */ /* 0x000ee40000300800 */
[----:B------:R-:W-:Y:S02]  /*48e40*/  F2FP.SATFINITE.E4M3.F32.PACK_AB_MERGE_C R13, RZ, R10, RZ ;  /* 0x0000000aff0d723e */ /* 0x000fe400048070ff */
[----:B------:R-:W-:-:S03]  /*48e50*/  PRMT R10, RZ, 0x7610, R10 ;  /* 0x00007610ff0a7816 */ /* 0x000fc6000000000a */
[----:B------:R0:W-:Y:S04]  /*48e60*/  @!P5 STG.E.U8 desc[UR8][R68.64+0xe1], R13 ;  /* 0x0000e10d4400d986 */ /* 0x0001e8000c101108 */
[----:B------:R-:W4:Y:S01]  /*48e70*/  @!P3 LDG.E.U8 R10, desc[UR8][R16.64+0xe0] ;  /* 0x0000e008100ab981 */ /* 0x000f22000c1e1100 */
[----:B0-----:R-:W0:Y:S02]  /*48e80*/  @!P1 LDC.64 R12, c[0x0][0x5c0] ;  /* 0x00017000ff0c9b82 */ /* 0x001e240000000a00 */
[----:B0-----:R-:W-:-:S05]  /*48e90*/  @!P1 IADD3 R50, P2, R50, R12, RZ ;  /* 0x0000000c32329210 */ /* 0x001fca0007f5e0ff */
[----:B------:R-:W-:Y:S01]  /*48ea0*/  @!P1 IMAD.X R51, R47, 0x1, R13, P2 ;  /* 0x000000012f339824 */ /* 0x000fe200010e060d */
[----:B------:R-:W-:Y:S02]  /*48eb0*/  LOP3.LUT P2, RZ, R29, 0x800, RZ, 0xc0, !PT ;  /* 0x000008001dff7812 */ /* 0x000fe4000784c0ff */
        /* <DEDUP_REMOVED lines=22> */
[----:B------:R-:W1:Y:S01]  /*49020*/  @!P3 LDC.64 R30, c[0x0][0x5c0] ;  /* 0x00017000ff1ebb82 */ /* 0x000e620000000a00 */
[----:B---3--:R-:W-:-:S04]  /*49030*/  LOP3.LUT R10, R10, 0xff, RZ, 0xc0, !PT ;  /* 0x000000ff0a0a7812 */ /* 0x008fc800078ec0ff */
[----:B------:R-:W-:-:S05]  /*49040*/  F2FP.F16.E4M3.UNPACK_B R10, R10 ;  /* 0x0000000aff0a723e */ /* 0x000fca00020006ff */
[----:B------:R-:W-:-:S05]  /*49050*/  HADD2.F32 R10, -RZ, R10.H0_H0 ;  /* 0x2000000aff0a7230 */ /* 0x000fca0000004100 */
[----:B------:R-:W-:-:S04]  /*49060*/  FMUL R10, R10, UR61 ;  /* 0x0000003d0a0a7c20 */ /* 0x000fc80008400000 */
[----:B------:R-:W-:Y:S01]  /*49070*/  FFMA R10, R151, UR60, R10 ;  /* 0x0000003c970a7c23 */ /* 0x000fe2000800000a */
[----:B-1----:R-:W-:Y:S01]  /*49080*/  @!P3 IADD3 R46, P2, R46, R30, RZ ;  /* 0x0000001e2e2eb210 */ /* 0x002fe20007f5e0ff */
[----:B------:R-:W3:Y:S03]  /*49090*/  LDL.LU R151, [R1+0xb34] ;  /* 0x000b340001977983 */ /* 0x000ee60000300800 */
[----:B------:R-:W-:Y:S02]  /*490a0*/  F2FP.SATFINITE.E4M3.F32.PACK_AB_MERGE_C R13, RZ, R10, RZ ;  /* 0x0000000aff0d723e */ /* 0x000fe400048070ff */
[----:B------:R-:W-:-:S03]  /*490b0*/  PRMT R10, RZ, 0x7610, R10 ;  /* 0x00007610ff0a7816 */ /* 0x000fc6000000000a */
[----:B------:R1:W-:Y:S04]  /*490c0*/  @!P6 STG.E.U8 desc[UR8][R62.64+0xe8], R13 ;  /* 0x0000e80d3e00e986 */ /* 0x0003e8000c101108 */
[----:B------:R-:W4:Y:S01]  /*490d0*/  @!P5 LDG.E.U8 R10, desc[UR8][R14.64+0xe9] ;  /* 0x0000e9080e0ad981 */ /* 0x000f22000c1e1100 */
[----:B------:R-:W-:Y:S01]  /*490e0*/  @!P3 IMAD.X R47, R43, 0x1, R31, P2 ;  /* 0x000000012b2fb824 */ /* 0x000fe200010e061f */
[----:B------:R-:W-:Y:S02]  /*490f0*/  LOP3.LUT P2, RZ, R29, 0x40, RZ, 0xc0, !PT ;  /* 0x000000401dff7812 */ /* 0x000fe4000784c0ff */
[----:B----4-:R-:W-:-:S04]  /*49100*/  LOP3.LUT R10, R10, 0xff, RZ, 0xc0, !PT ;  /* 0x000000ff0a0a7812 */ /* 0x010fc800078ec0ff */
[----:B------:R-:W-:-:S05]  /*49110*/  F2FP.F16.E4M3.UNPACK_B R10, R10 ;  /* 0x0000000aff0a723e */ /* 0x000fca00020006ff */
[----:B------:R-:W-:-:S05]  /*49120*/  HADD2.F32 R10, -RZ, R10.H0_H0 ;  /* 0x2000000aff0a7230 */ /* 0x000fca0000004100 */
[----:B------:R-:W-:-:S04]  /*49130*/  FMUL R10, R10, UR61 ;  /* 0x0000003d0a0a7c20 */ /* 0x000fc80008400000 */
[----:B------:R-:W-:Y:S01]  /*49140*/  FFMA R10, R150, UR60, R10 ;  /* 0x0000003c960a7c23 */ /* 0x000fe2000800000a */
[----:B------:R-:W-:Y:S02]  /*49150*/  LOP3.LUT P3, RZ, R2, 0x2, RZ, 0xc0, !PT ;  /* 0x0000000202ff7812 */ /* 0x000fe4000786c0ff */
[----:B------:R-:W-:Y:S01]  /*49160*/  LOP3.LUT P6, RZ, R29, 0x40000, RZ, 0xc0, !PT ;  /* 0x000400001dff7812 */ /* 0x000fe200078cc0ff */
[----:B------:R-:W4:Y:S01]  /*49170*/  LDL.LU R150, [R1+0xb38] ;  /* 0x000b380001967983 */ /* 0x000f220000300800 */
[----:B0-----:R-:W-:Y:S02]  /*49180*/  F2FP.SATFINITE.E4M3.F32.PACK_AB_MERGE_C R11, RZ, R10, RZ ;  /* 0x0000000aff0b723e */ /* 0x001fe400048070ff */
[----:B------:R-:W-:-:S03]  /*49190*/  PRMT R10, RZ, 0x7610, R10 ;  /* 0x00007610ff0a7816 */ /* 0x000fc6000000000a */
[----:B------:R0:W-:Y:S04]  /*491a0*/  @!P5 STG.E.U8 desc[UR8][R60.64+0xe9], R11 ;  /* 0x0000e90b3c00d986 */ /* 0x0001e8000c101108 */
[----:B------:R-:W2:Y:S01]  /*491b0*/  @!P2 LDG.E.U8 R10, desc[UR8][R16.64+0xe8] ;  /* 0x0000e808100aa981 */ /* 0x000ea2000c1e1100 */
[----:B-1----:R-:W1:Y:S01]  /*491c0*/  @!P3 LDC.64 R12, c[0x0][0x5c0] ;  /* 0x00017000ff0cbb82 */ /* 0x002e620000000a00 */
        /* <DEDUP_REMOVED lines=11> */
[----:B-1----:R-:W-:-:S05]  /*49280*/  @!P3 IADD3 R42, P2, R42, R12, RZ ;  /* 0x0000000c2a2ab210 */ /* 0x002fca0007f5e0ff */
[----:B------:R-:W-:Y:S01]  /*49290*/  @!P3 IMAD.X R43, R41, 0x1, R13, P2 ;  /* 0x00000001292bb824 */ /* 0x000fe200010e060d */
        /* <DEDUP_REMOVED lines=8> */
[----:B0-----:R-:W-:Y:S02]  /*49320*/  F2FP.SATFINITE.E4M3.F32.PACK_AB_MERGE_C R11, RZ, R10, RZ ;  /* 0x0000000aff0b723e */ /* 0x001fe400048070ff */
        /* <DEDUP_REMOVED lines=21> */
[----:B------:R-:W-:Y:S02]  /*49480*/  F2FP.SATFINITE.E4M3.F32.PACK_AB_MERGE_C R15, RZ, R10, RZ ;  /* 0x0000000aff0f723e */ /* 0x000fe400048070ff */
[----:B0-----:R-:W0:Y:S03]  /*49490*/  @!P1 LDC.64 R10, c[0x0][0x5c0] ;  /* 0x00017000ff0a9b82 */ /* 0x001e260000000a00 */
[----:B------:R4:W-:Y:S04]  /*494a0*/  @!P5 STG.E.U8 desc[UR8][R56.64+0xe1], R15 ;  /* 0x0000e10f3800d986 */ /* 0x0009e8000c101108 */
[----:B------:R-:W3:Y:S01]  /*494b0*/  @!P1 LDG.E.U8 R12, desc[UR8][R20.64+0xe0] ;  /* 0x0000e008140c9981 */ /* 0x000ee2000c1e1100 */
[----:B0-----:R-:W-:-:S05]  /*494c0*/  @!P1 IADD3 R40, P2, R40, R10, RZ ;  /* 0x0000000a28289210 */ /* 0x001fca0007f5e0ff */
[----:B------:R-:W-:Y:S02]  /*494d0*/  @!P1 IMAD.X R41, R38, 0x1, R11, P2 ;  /* 0x0000000126299824 */ /* 0x000fe400010e060b */
[----:B------:R-:W0:Y:S01]  /*494e0*/  @!P4 LDC.64 R10, c[0x0][0x5c0] ;  /* 0x00017000ff0acb82 */ /* 0x000e220000000a00 */
[----:B---3--:R-:W-:-:S04]  /*494f0*/  LOP3.LUT R12, R12, 0xff, RZ, 0xc0, !PT ;  /* 0x000000ff0c0c7812 */ /* 0x008fc800078ec0ff */
[----:B------:R-:W-:-:S05]  /*49500*/  F2FP.F16.E4M3.UNPACK_B R12, R12 ;  /* 0x0000000cff0c723e */ /* 0x000fca00020006ff */
[----:B------:R-:W-:-:S05]  /*49510*/  HADD2.F32 R12, -RZ, R12.H0_H0 ;  /* 0x2000000cff0c7230 */ /* 0x000fca0000004100 */
[----:B------:R-:W-:-:S04]  /*49520*/  FMUL R12, R12, UR61 ;  /* 0x0000003d0c0c7c20 */ /* 0x000fc80008400000 */
[----:B------:R-:W-:Y:S01]  /*49530*/  FFMA R12, R151, UR60, R12 ;  /* 0x0000003c970c7c23 */ /* 0x000fe2000800000c */
[----:B0-----:R-:W-:Y:S02]  /*49540*/  @!P4 IADD3 R10, P2, R33, R10, RZ ;  /* 0x0000000a210ac210 */ /* 0x001fe40007f5e0ff */
[----:B------:R-:W-:Y:S01]  /*49550*/  ISETP.GE.AND P5, PT, R5, 0x101, PT ;  /* 0x000001010500780c */ /* 0x000fe20003fa6270 */
[----:B------:R-:W3:Y:S01]  /*49560*/  LDL.LU R151, [R1+0xb4c] ;  /* 0x000b4c0001977983 */ /* 0x000ee20000300800 */
[----:B-1----:R-:W-:Y:S02]  /*49570*/  F2FP.SATFINITE.E4M3.F32.PACK_AB_MERGE_C R13, RZ, R12, RZ ;  /* 0x0000000cff0d723e */ /* 0x002fe400048070ff */
[----:B------:R-:W-:-:S03]  /*49580*/  PRMT R12, RZ, 0x7610, R12 ;  /* 0x00007610ff0c7816 */ /* 0x000fc6000000000c */
[----:B------:R-:W-:Y:S04]  /*49590*/  @!P1 STG.E.U8 desc[UR8][R40.64+0xe0], R13 ;  /* 0x0000e00d28009986 */ /* 0x000fe8000c101108 */
[----:B------:R-:W4:Y:S01]  /*495a0*/  @!P4 LDG.E.U8 R12, desc[UR8][R20.64+0xe1] ;  /* 0x0000e108140cc981 */ /* 0x000f22000c1e1100 */
[----:B------:R-:W-:Y:S01]  /*495b0*/  @!P4 IMAD.X R11, R28, 0x1, R11, P2 ;  /* 0x000000011c0bc824 */ /* 0x000fe200010e060b */
        /* <DEDUP_REMOVED lines=11> */
[----:B----4-:R-:W-:-:S04]  /*49670*/  LOP3.LUT R12, R12, 0xff, RZ, 0xc0, !PT ;  /* 0x000000ff0c0c7812 */ /* 0x010fc800078ec0ff */
[----:B------:R-:W-:-:S05]  /*49680*/  F2FP.F16.E4M3.UNPACK_B R12, R12 ;  /* 0x0000000cff0c723e */ /* 0x000fca00020006ff */
[----:B------:R-:W-:-:S05]  /*49690*/  HADD2.F32 R12, -RZ, R12.H0_H0 ;  /* 0x2000000cff0c7230 */ /* 0x000fca0000004100 */
[----:B------:R-:W-:-:S04]  /*496a0*/  FMUL R12, R12, UR61 ;  /* 0x0000003d0c0c7c20 */ /* 0x000fc80008400000 */
[----:B--2---:R-:W-:Y:S01]  /*496b0*/  FFMA R12, R145, UR60, R12 ;  /* 0x0000003c910c7c23 */ /* 0x004fe2000800000c */
[----:B0-----:R-:W-:Y:S01]  /*496c0*/  @!P2 IADD3 R10, P1, P3, R8, UR13, R10 ;  /* 0x0000000d080aac10 */ /* 0x001fe2000fb3e00a */
[----:B------:R-:W2:Y:S03]  /*496d0*/  LDL.LU R145, [R1+0xb50] ;  /* 0x000b500001917983 */ /* 0x000ea60000300800 */
[----:B------:R-:W-:Y:S02]  /*496e0*/  F2FP.SATFINITE.E4M3.F32.PACK_AB_MERGE_C R13, RZ, R12, RZ ;  /* 0x0000000cff0d723e */ /* 0x000fe400048070ff */
[----:B------:R-:W-:-:S03]  /*496f0*/  PRMT R12, RZ, 0x7610, R12 ;  /* 0x00007610ff0c7816 */ /* 0x000fc6000000000c */
[----:B------:R0:W-:Y:S04]  /*49700*/  @!P6 STG.E.U8 desc[UR8][R48.64+0xe8], R13 ;  /* 0x0000e80d3000e986 */ /* 0x0001e8000c101108 */
[----:B------:R-:W4:Y:S01]  /*49710*/  @!P2 LDG.E.U8 R12, desc[UR8][R18.64+0xe9] ;  /* 0x0000e908120ca981 */ /* 0x000f22000c1e1100 */
[----:B------:R-:W-:Y:S02]  /*49720*/  ISETP.GE.AND P6, PT, R5, 0x109, PT ;  /* 0x000001090500780c */ /* 0x000fe40003fc6270 */
[----:B------:R-:W-:Y:S02]  /*49730*/  @!P2 IADD3.X R11, R27, UR12, R11, P1, P3 ;  /* 0x0000000c1b0bac10 */ /* 0x000fe40008fe640b */
[----:B------:R-:W-:-:S13]  /*49740*/  ISETP.LT.OR P1, PT, R26, 0xe9, !P6 ;  /* 0x000000e91a00780c */ /* 0x000fda0007721670 */
[----:B------:R-:W1:Y:S01]  /*49750*/  @!P1 LDC.64 R16, c[0x0][0x5c0] ;  /* 0x00017000ff109b82 */ /* 0x000e620000000a00 */
[----:B----4-:R-:W-:-:S04]  /*49760*/  LOP3.LUT R12, R12, 0xff, RZ, 0xc0, !PT ;  /* 0x000000ff0c0c7812 */ /* 0x010fc800078ec0ff */
[----:B------:R-:W-:-:S05]  /*49770*/  F2FP.F16.E4M3.UNPACK_B R12, R12 ;  /* 0x0000000cff0c723e */ /* 0x000fca00020006ff */
[----:B------:R-:W-:-:S05]  /*49780*/  HADD2.F32 R12, -RZ, R12.H0_H0 ;  /* 0x2000000cff0c7230 */ /* 0x000fca0000004100 */
[----:B------:R-:W-:-:S04]  /*49790*/  FMUL R12, R12, UR61 ;  /* 0x0000003d0c0c7c20 */ /* 0x000fc80008400000 */
[----:B---3--:R-:W-:Y:S01]  /*497a0*/  FFMA R12, R151, UR60, R12 ;  /* 0x0000003c970c7c23 */ /* 0x008fe2000800000c */
[----:B------:R-:W-:Y:S02]  /*497b0*/  IMAD.U32 R15, RZ, RZ, UR11 ;  /* 0x0000000bff0f7e24 */ /* 0x000fe4000f8e00ff */
[----:B------:R-:W-:Y:S01]  /*497c0*/  IMAD.U32 R14, RZ, RZ, UR10 ;  /* 0x0000000aff0e7e24 */ /* 0x000fe2000f8e00ff */
[----:B------:R-:W-:Y:S01]  /*497d0*/  ISETP.LT.OR P4, PT, R26, 0xea, !P6 ;  /* 0x000000ea1a00780c */ /* 0x000fe20007781670 */
[----:B------:R-:W3:Y:S01]  /*497e0*/  LDL.LU R151, [R1+0xb54] ;  /* 0x000b540001977983 */ /* 0x000ee20000300800 */
[----:B0-----:R-:W-:Y:S02]  /*497f0*/  F2FP.SATFINITE.E4M3.F32.PACK_AB_MERGE_C R13, RZ, R12, RZ ;  /* 0x0000000cff0d723e */ /* 0x001fe400048070ff */
[----:B------:R-:W-:-:S03]  /*49800*/  PRMT R12, RZ, 0x7610, R12 ;  /* 0x00007610ff0c7816 */ /* 0x000fc6000000000c */
[----:B------:R1:W-:Y:S04]  /*49810*/  @!P2 STG.E.U8 desc[UR8][R10.64+0xe9], R13 ;  /* 0x0000e90d0a00a986 */ /* 0x0003e8000c101108 */
[----:B------:R-:W4:Y:S01]  /*49820*/  @!P1 LDG.E.U8 R12, desc[UR8][R20.64+0xe8] ;  /* 0x0000e808140c9981 */ /* 0x000f22000c1e1100 */
[----:B------:R-:W-:-:S04]  /*49830*/  @!P1 IADD3 R15, P2, P3, R15, UR13, R8 ;  /* 0x0000000d0f0f9c10 */ /* 0x000fc8000fb5e008 */
[----:B------:R-:W-:Y:S02]  /*49840*/  @!P1 IADD3.X R14, R14, UR12, R27, P2, P3 ;  /* 0x0000000c0e0e9c10 */ /* 0x000fe400097e641b */
[----:B-1----:R-:W-:-:S05]  /*49850*/  @!P1 IADD3 R10, P2, R15, R16, RZ ;  /* 0x000000100f0a9210 */ /* 0x002fca0007f5e0ff */
[----:B------:R-:W-:Y:S02]  /*49860*/  @!P1 IMAD.X R11, R14, 0x1, R17, P2 ;  /* 0x000000010e0b9824 */ /* 0x000fe400010e0611 */
[----:B------:R-:W0:Y:S01]  /*49870*/  @!P4 LDC.64 R16, c[0x0][0x5c0] ;  /* 0x00017000ff10cb82 */ /* 0x000e220000000a00 */
[----:B----4-:R-:W-:-:S04]  /*49880*/  LOP3.LUT R12, R12, 0xff, RZ, 0xc0, !PT ;  /* 0x000000ff0c0c7812 */ /* 0x010fc800078ec0ff */
[----:B------:R-:W-:-:S05]  /*49890*/  F2FP.F16.E4M3.UNPACK_B R12, R12 ;  /* 0x0000000cff0c723e */ /* 0x000fca00020006ff */
[----:B------:R-:W-:-:S05]  /*498a0*/  HADD2.F32 R12, -RZ, R12.H0_H0 ;  /* 0x2000000cff0c7230 */ /* 0x000fca0000004100 */
[----:B------:R-:W-:-:S04]  /*498b0*/  FMUL R12, R12, UR61 ;  /* 0x0000003d0c0c7c20 */ /* 0x000fc80008400000 */
[----:B--2---:R-:W-:Y:S01]  /*498c0*/  FFMA R12, R145, UR60, R12 ;  /* 0x0000003c910c7c23 */ /* 0x004fe2000800000c */
[----:B------:R-:W-:Y:S02]  /*498d0*/  IMAD.U32 R15, RZ, RZ, UR11 ;  /* 0x0000000bff0f7e24 */ /* 0x000fe4000f8e00ff */
[----:B------:R-:W-:Y:S01]  /*498e0*/  IMAD.U32 R14, RZ, RZ, UR10 ;  /* 0x0000000aff0e7e24 */ /* 0x000fe2000f8e00ff */
[----:B------:R-:W2:Y:S01]  /*498f0*/  LDL.LU R145, [R1+0xb58] ;  /* 0x000b580001917983 */ /* 0x000ea20000300800 */
[----:B------:R-:W-:Y:S02]  /*49900*/  F2FP.SATFINITE.E4M3.F32.PACK_AB_MERGE_C R13, RZ, R12, RZ ;  /* 0x0000000cff0d723e */ /* 0x000fe400048070ff */
[----:B------:R-:W-:-:S03]  /*49910*/  PRMT R12, RZ, 0x7610, R12 ;  /* 0x00007610ff0c7816 */ /* 0x000fc6000000000c */
[----:B------:R0:W-:Y:S04]  /*49920*/  @!P1 STG.E.U8 desc[UR8][R10.64+0xe8], R13 ;  /* 0x0000e80d0a009986 */ /* 0x0001e8000c101108 */
[----:B------:R-:W4:Y:S01]  /*49930*/  @!P4 LDG.E.U8 R12, desc[UR8][R20.64+0xe9] ;  /* 0x0000e908140cc981 */ /* 0x000f22000c1e1100 */
[----:B------:R-:W-:Y:S02]  /*49940*/  @!P4 IADD3 R15, P2, P3, R15, UR13, R8 ;  /* 0x0000000d0f0fcc10 */ /* 0x000fe4000fb5e008 */
[----:B------:R-:W-:Y:S02]  /*49950*/  ISETP.LT.OR P1, PT, R26, 0xe1, !P0 ;  /* 0x000000e11a00780c */ /* 0x000fe40004721670 */
[----:B------:R-:W-:Y:S02]  /*49960*/  @!P4 IADD3.X R14, R14, UR12, R27, P2, P3 ;  /* 0x0000000c0e0ecc10 */ /* 0x000fe400097e641b */
[----:B0-----:R-:W-:-:S05]  /*49970*/  @!P4 IADD3 R10, P2, R15, R16, RZ ;  /* 0x000000100f0ac210 */ /* 0x001fca0007f5e0ff */
[----:B------:R-:W-:-:S04]  /*49980*/  @!P4 IMAD.X R11, R14, 0x1, R17, P2 ;  /* 0x000000010e0bc824 */ /* 0x000fc800010e0611 */
[----:B------:R-:W0:Y:S01]  /*49990*/  @!P1 LDC.64 R16, c[0x0][0x5c0] ;  /* 0x00017000ff109b82 */ /* 0x000e220000000a00 */
[----:B----4-:R-:W-:-:S04]  /*499a0*/  LOP3.LUT R12, R12, 0xff, RZ, 0xc0, !PT ;  /* 0x000000ff0c0c7812 */ /* 0x010fc800078ec0ff */
[----:B------:R-:W-:-:S05]  /*499b0*/  F2FP.F16.E4M3.UNPACK_B R12, R12 ;  /* 0x0000000cff0c723e */ /* 0x000fca00020006ff */
[----:B------:R-:W-:-:S05]  /*499c0*/  HADD2.F32 R12, -RZ, R12.H0_H0 ;  /* 0x2000000cff0c7230 */ /* 0x000fca0000004100 */
[----:B------:R-:W-:-:S04]  /*499d0*/  FMUL R12, R12, UR61 ;  /* 0x0000003d0c0c7c20 */ /* 0x000fc80008400000 */
[----:B---3--:R-:W-:Y:S01]  /*499e0*/  FFMA R12, R151, UR60, R12 ;  /* 0x0000003c970c7c23 */ /* 0x008fe2000800000c */
[----:B------:R-:W-:Y:S01]  /*499f0*/  ISETP.LT.OR P2, PT, R26, 0xe2, !P0 ;  /* 0x000000e21a00780c */ /* 0x000fe20004741670 */
[----:B------:R-:W3:Y:S03]  /*49a00*/  LDL.LU R151, [R1+0xb5c] ;  /* 0x000b5c0001977983 */ /* 0x000ee60000300800 */
[----:B------:R-:W-:Y:S02]  /*49a10*/  F2FP.SATFINITE.E4M3.F32.PACK_AB_MERGE_C R15, RZ, R12, RZ ;  /* 0x0000000cff0f723e */ /* 0x000fe400048070ff */
[----:B------:R-:W-:-:S03]  /*49a20*/  PRMT R12, RZ, 0x7610, R12 ;  /* 0x00007610ff0c7816 */ /* 0x000fc6000000000c */
[----:B------:R1:W-:Y:S04]  /*49a30*/  @!P4 STG.E.U8 desc[UR8][R10.64+0xe9], R15 ;  /* 0x0000e90f0a00c986 */ /* 0x0003e8000c101108 */
[----:B------:R-:W4:Y:S01]  /*49a40*/  @!P1 LDG.E.U8 R12, desc[UR8][R22.64+0xe0] ;  /* 0x0000e008160c9981 */ /* 0x000f22000c1e1100 */
[----:B-1----:R-:W-:Y:S02]  /*49a50*/  @!P1 IMAD.MOV.U32 R10, RZ, RZ, R8 ;  /* 0x000000ffff0a9224 */ /* 0x002fe400078e0008 */
[----:B------:R-:W-:Y:S01]  /*49a60*/  @!P1 IMAD.MOV.U32 R11, RZ, RZ, R27 ;  /* 0x000000ffff0b9224 */ /* 0x000fe200078e001b */
[----:B----4-:R-:W-:-:S04]  /*49a70*/  LOP3.LUT R12, R12, 0xff, RZ, 0xc0, !PT ;  /* 0x000000ff0c0c7812 */ /* 0x010fc800078ec0ff */
[----:B------:R-:W-:-:S05]  /*49a80*/  F2FP.F16.E4M3.UNPACK_B R12, R12 ;  /* 0x0000000cff0c723e */ /* 0x000fca00020006ff */
[----:B------:R-:W-:-:S05]  /*49a90*/  HADD2.F32 R12, -RZ, R12.H0_H0 ;  /* 0x2000000cff0c7230 */ /* 0x000fca0000004100 */
[----:B------:R-:W-:Y:S01]  /*49aa0*/  FMUL R14, R12, UR61 ;  /* 0x0000003d0c0e7c20 */ /* 0x000fe20008400000 */
[----:B------:R-:W-:-:S04]  /*49ab0*/  @!P1 IMAD.WIDE.U32 R12, R6, 0x180, R10 ;  /* 0x00000180060c9825 */ /* 0x000fc800078e000a */
[----:B------:R-:W-:Y:S02]  /*49ac0*/  @!P1 IMAD R11, R7, 0x180, RZ ;  /* 0x00000180070b9824 */ /* 0x000fe400078e02ff */
[----:B--2---:R-:W-:Y:S01]  /*49ad0*/  FFMA R14, R145, UR60, R14 ;  /* 0x0000003c910e7c23 */ /* 0x004fe2000800000e */
[----:B0-----:R-:W-:Y:S02]  /*49ae0*/  @!P1 IADD3 R10, P3, R12, R16, RZ ;  /* 0x000000100c0a9210 */ /* 0x001fe40007f7e0ff */
[----:B------:R-:W-:Y:S02]  /*49af0*/  PRMT R12, RZ, 0x7610, R12 ;  /* 0x00007610ff0c7816 */ /* 0x000fe4000000000c */
[----:B------:R-:W-:Y:S02]  /*49b00*/  ISETP.GE.AND P6, PT, R5, 0x189, PT ;  /* 0x000001890500780c */ /* 0x000fe40003fc6270 */
[----:B------:R-:W-:Y:S02]  /*49b10*/  F2FP.SATFINITE.E4M3.F32.PACK_AB_MERGE_C R15, RZ, R14, RZ ;  /* 0x0000000eff0f723e */ /* 0x000fe400048070ff */
[----:B------:R-:W-:Y:S01]  /*49b20*/  @!P1 IADD3.X R11, R17, R13, R11, P3, !PT ;  /* 0x0000000d110b9210 */ /* 0x000fe20001ffe40b */
[----:B------:R-:W2:Y:S01]  /*49b30*/  LDL.LU R145, [R1+0xb60] ;  /* 0x000b600001917983 */ /* 0x000ea20000300800 */
[----:B------:R-:W0:Y:S01]  /*49b40*/  @!P2 LDC.64 R16, c[0x0][0x5c0] ;  /* 0x00017000ff10ab82 */ /* 0x000e220000000a00 */
[----:B------:R-:W-:-:S02]  /*49b50*/  @!P2 IMAD R5, R7, 0x180, RZ ;  /* 0x000001800705a824 */ /* 0x000fc400078e02ff */
[----:B------:R-:W4:Y:S04]  /*49b60*/  LDL.LU R150, [R1+0xb64] ;  /* 0x000b640001967983 */ /* 0x000f280000300800 */
[----:B------:R1:W-:Y:S04]  /*49b70*/  @!P1 STG.E.U8 desc[UR8][R10.64+0xe0], R15 ;  /* 0x0000e00f0a009986 */ /* 0x0003e8000c101108 */
[----:B------:R-:W3:Y:S01]  /*49b80*/  @!P2 LDG.E.U8 R12, desc[UR8][R22.64+0xe1] ;  /* 0x0000e108160ca981 */ /* 0x000ee2000c1e1100 */
[----:B------:R-:W-:Y:S01]  /*49b90*/  ISETP.LT.OR P1, PT, R26, 0xe1, !P6 ;  /* 0x000000e11a00780c */ /* 0x000fe20007721670 */
[----:B-1----:R-:W-:-:S02]  /*49ba0*/  @!P2 IMAD.MOV.U32 R10, RZ, RZ, R8 ;  /* 0x000000ffff0aa224 */ /* 0x002fc400078e0008 */
[----:B------:R-:W-:-:S10]  /*49bb0*/  @!P2 IMAD.MOV.U32 R11, RZ, RZ, R27 ;  /* 0x000000ffff0ba224 */ /* 0x000fd400078e001b */
[----:B------:R-:W1:Y:S01]  /*49bc0*/  @!P1 LDC.64 R18, c[0x0][0x5c0] ;  /* 0x00017000ff129b82 */ /* 0x000e620000000a00 */
[----:B---3--:R-:W-:-:S04]  /*49bd0*/  LOP3.LUT R12, R12, 0xff, RZ, 0xc0, !PT ;  /* 0x000000ff0c0c7812 */ /* 0x008fc800078ec0ff */
[----:B------:R-:W-:-:S05]  /*49be0*/  F2FP.F16.E4M3.UNPACK_B R12, R12 ;  /* 0x0000000cff0c723e */ /* 0x000fca00020006ff */
[----:B------:R-:W-:-:S05]  /*49bf0*/  HADD2.F32 R12, -RZ, R12.H0_H0 ;  /* 0x2000000cff0c7230 */ /* 0x000fca0000004100 */
[----:B------:R-:W-:Y:S01]  /*49c00*/  FMUL R14, R12, UR61 ;  /* 0x0000003d0c0e7c20 */ /* 0x000fe20008400000 */
[----:B------:R-:W-:-:S04]  /*49c10*/  @!P2 IMAD.WIDE.U32 R12, R6, 0x180, R10 ;  /* 0x00000180060ca825 */ /* 0x000fc800078e000a */
[----:B------:R-:W-:Y:S01]  /*49c20*/  FFMA R14, R151, UR60, R14 ;  /* 0x0000003c970e7c23 */ /* 0x000fe2000800000e */
[----:B0-----:R-:W-:-:S04]  /*49c30*/  @!P2 IADD3 R10, P3, R12, R16, RZ ;  /* 0x000000100c0aa210 */ /* 0x001fc80007f7e0ff */
[----:B------:R-:W-:Y:S02]  /*49c40*/  F2FP.SATFINITE.E4M3.F32.PACK_AB_MERGE_C R15, RZ, R14, RZ ;  /* 0x0000000eff0f723e */ /* 0x000fe400048070ff */
[--C-:B------:R-:W-:Y:S02]  /*49c50*/  @!P2 IADD3.X R11, R17, R13, R5.reuse, P3, !PT ;  /* 0x0000000d110ba210 */ /* 0x100fe40001ffe405 */
[----:B------:R-:W-:-:S03]  /*49c60*/  PRMT R5, RZ, 0x7610, R5 ;  /* 0x00007610ff057816 */ /* 0x000fc60000000005 */
[----:B------:R0:W-:Y:S04]  /*49c70*/  @!P2 STG.E.U8 desc[UR8][R10.64+0xe1], R15 ;  /* 0x0000e10f0a00a986 */ /* 0x0001e8000c101108 */
[----:B------:R-:W3:Y:S01]  /*49c80*/  @!P1 LDG.E.U8 R5, desc[UR8][R24.64+0xe0] ;  /* 0x0000e00818059981 */ /* 0x000ee2000c1e1100 */
[----:B------:R-:W-:Y:S01]  /*49c90*/  @!P1 IMAD R17, R7, 0x180, RZ ;  /* 0x0000018007119824 */ /* 0x000fe200078e02ff */
[----:B------:R-:W-:Y:S01]  /*49ca0*/  ISETP.LT.OR P2, PT, R26, 0xe2, !P6 ;  /* 0x000000e21a00780c */ /* 0x000fe20007741670 */
[----:B0-----:R-:W-:Y:S02]  /*49cb0*/  @!P1 IMAD.MOV.U32 R10, RZ, RZ, R8 ;  /* 0x000000ffff0a9224 */ /* 0x001fe400078e0008 */
[----:B------:R-:W-:Y:S02]  /*49cc0*/  @!P1 IMAD.MOV.U32 R11, RZ, RZ, R27 ;  /* 0x000000ffff0b9224 */ /* 0x000fe400078e001b */
[----:B------:R-:W-:-:S04]  /*49cd0*/  @!P1 IMAD.WIDE.U32 R12, R6, 0x180, R10 ;  /* 0x00000180060c9825 */ /* 0x000fc800078e000a */
[----:B------:R-:W-:Y:S01]  /*49ce0*/  @!P1 IMAD.IADD R10, R13, 0x1, R17 ;  /* 0x000000010d0a9824 */ /* 0x000fe200078e0211 */
[----:B-1----:R-:W-:-:S04]  /*49cf0*/  @!P1 IADD3 R12, P3, P4, R12, UR11, R18 ;  /* 0x0000000b0c0c9c10 */ /* 0x002fc8000fc7e012 */
[----:B------:R-:W-:Y:S02]  /*49d00*/  @!P1 IADD3.X R13, R10, UR10, R19, P3, P4 ;  /* 0x0000000a0a0d9c10 */ /* 0x000fe40009fe8413 */
[----:B------:R-:W0:Y:S01]  /*49d10*/  @!P2 LDC.64 R18, c[0x0][0x5c0] ;  /* 0x00017000ff12ab82 */ /* 0x000e220000000a00 */
[----:B---3--:R-:W-:-:S04]  /*49d20*/  LOP3.LUT R5, R5, 0xff, RZ, 0xc0, !PT ;  /* 0x000000ff05057812 */ /* 0x008fc800078ec0ff */
[----:B------:R-:W-:-:S05]  /*49d30*/  F2FP.F16.E4M3.UNPACK_B R5, R5 ;  /* 0x00000005ff05723e */ /* 0x000fca00020006ff */
[----:B------:R-:W-:-:S05]  /*49d40*/  HADD2.F32 R5, -RZ, R5.H0_H0 ;  /* 0x20000005ff057230 */ /* 0x000fca0000004100 */
[----:B------:R-:W-:-:S04]  /*49d50*/  FMUL R5, R5, UR61 ;  /* 0x0000003d05057c20 */ /* 0x000fc80008400000 */
[----:B--2---:R-:W-:Y:S01]  /*49d60*/  FFMA R5, R145, UR60, R5 ;  /* 0x0000003c91057c23 */ /* 0x004fe20008000005 */
[----:B------:R-:W-:Y:S02]  /*49d70*/  @!P2 IMAD.MOV.U32 R10, RZ, RZ, R8 ;  /* 0x000000ffff0aa224 */ /* 0x000fe400078e0008 */
[----:B------:R-:W-:Y:S02]  /*49d80*/  @!P2 IMAD.MOV.U32 R11, RZ, RZ, R27 ;  /* 0x000000ffff0ba224 */ /* 0x000fe400078e001b */
[----:B------:R-:W-:Y:S01]  /*49d90*/  @!P2 IMAD R17, R7, 0x180, RZ ;  /* 0x000001800711a824 */ /* 0x000fe200078e02ff */
[----:B------:R-:W2:Y:S01]  /*49da0*/  LDL.LU R145, [R1+0xb68] ;  /* 0x000b680001917983 */ /* 0x000ea20000300800 */
[----:B------:R-:W-:Y:S02]  /*49db0*/  F2FP.SATFINITE.E4M3.F32.PACK_AB_MERGE_C R15, RZ, R5, RZ ;  /* 0x00000005ff0f723e */ /* 0x000fe400048070ff */
[----:B------:R-:W-:Y:S01]  /*49dc0*/  PRMT R5, RZ, 0x7610, R5 ;  /* 0x00007610ff057816 */ /* 0x000fe20000000005 */
[----:B------:R-:W-:Y:S01]  /*49dd0*/  @!P2 IMAD.WIDE.U32 R10, R6, 0x180, R10 ;  /* 0x00000180060aa825 */ /* 0x000fe200078e000a */
[----:B------:R-:W3:Y:S04]  /*49de0*/  LDL.LU R151, [R1+0xb6c] ;  /* 0x000b6c0001977983 */ /* 0x000ee80000300800 */
[----:B------:R1:W-:Y:S04]  /*49df0*/  @!P1 STG.E.U8 desc[UR8][R12.64+0xe0], R15 ;  /* 0x0000e00f0c009986 */ /* 0x0003e8000c101108 */
[----:B------:R-:W4:Y:S01]  /*49e00*/  @!P2 LDG.E.U8 R5, desc[UR8][R24.64+0xe1] ;  /* 0x0000e1081805a981 */ /* 0x000f22000c1e1100 */
[----:B------:R-:W-:-:S02]  /*49e10*/  ISETP.LT.OR P1, PT, R26, 0xe9, !P0 ;  /* 0x000000e91a00780c */ /* 0x000fc40004721670 */
[----:B0-----:R-:W-:Y:S01]  /*49e20*/  @!P2 IADD3 R10, P3, P4, R10, UR11, R18 ;  /* 0x0000000b0a0aac10 */ /* 0x001fe2000fc7e012 */
[----:B-1----:R-:W-:-:S10]  /*49e30*/  @!P2 IMAD.IADD R12, R11, 0x1, R17 ;  /* 0x000000010b0ca824 */ /* 0x002fd400078e0211 */
[----:B------:R-:W0:Y:S01]  /*49e40*/  @!P1 LDC.64 R16, c[0x0][0x5c0] ;  /* 0x00017000ff109b82 */ /* 0x000e220000000a00 */
[----:B------:R-:W-:Y:S02]  /*49e50*/  @!P2 IADD3.X R11, R12, UR10, R19, P3, P4 ;  /* 0x0000000a0c0bac10 */ /* 0x000fe40009fe8413 */
        /* <DEDUP_REMOVED lines=9> */
[----:B------:R-:W-:Y:S01]  /*49ef0*/  ISETP.LT.OR P0, PT, R26, 0xea, !P0 ;  /* 0x000000ea1a00780c */ /* 0x000fe20004701670 */
[----:B-1----:R-:W-:Y:S02]  /*49f00*/  @!P1 IMAD.MOV.U32 R10, RZ, RZ, R8 ;  /* 0x000000ffff0a9224 */ /* 0x002fe400078e0008 */
[----:B------:R-:W-:Y:S02]  /*49f10*/  @!P1 IMAD.MOV.U32 R11, RZ, RZ, R27 ;  /* 0x000000ffff0b9224 */ /* 0x000fe400078e001b */
[----:B------:R-:W-:-:S04]  /*49f20*/  @!P1 IMAD.WIDE.U32 R12, R6, 0x180, R10 ;  /* 0x00000180060c9825 */ /* 0x000fc800078e000a */
[----:B------:R-:W-:Y:S01]  /*49f30*/  @!P1 IMAD R11, R7, 0x180, RZ ;  /* 0x00000180070b9824 */ /* 0x000fe200078e02ff */
[----:B0-----:R-:W-:-:S04]  /*49f40*/  @!P1 IADD3 R10, P2, R12, R16, RZ ;  /* 0x000000100c0a9210 */ /* 0x001fc80007f5e0ff */
[----:B------:R-:W-:Y:S02]  /*49f50*/  @!P1 IADD3.X R11, R17, R13, R11, P2, !PT ;  /* 0x0000000d110b9210 */ /* 0x000fe400017fe40b */
[----:B------:R-:W0:Y:S01]  /*49f60*/  @!P0 LDC.64 R16, c[0x0][0x5c0] ;  /* 0x00017000ff108b82 */ /* 0x000e220000000a00 */
[----:B----4-:R-:W-:-:S04]  /*49f70*/  LOP3.LUT R5, R5, 0xff, RZ, 0xc0, !PT ;  /* 0x000000ff05057812 */ /* 0x010fc800078ec0ff */
[----:B------:R-:W-:-:S05]  /*49f80*/  F2FP.F16.E4M3.UNPACK_B R5, R5 ;  /* 0x00000005ff05723e */ /* 0x000fca00020006ff */
[----:B------:R-:W-:-:S05]  /*49f90*/  HADD2.F32 R5, -RZ, R5.H0_H0 ;  /* 0x20000005ff057230 */ /* 0x000fca0000004100 */
[----:B------:R-:W-:-:S04]  /*49fa0*/  FMUL R5, R5, UR61 ;  /* 0x0000003d05057c20 */ /* 0x000fc80008400000 */
[----:B--2---:R-:W-:Y:S02]  /*49fb0*/  FFMA R5, R145, UR60, R5 ;  /* 0x0000003c91057c23 */ /* 0x004fe40008000005 */
[----:B------:R-:W2:Y:S03]  /*49fc0*/  LDL.LU R145, [R1+0xb70] ;  /* 0x000b700001917983 */ /* 0x000ea60000300800 */
[----:B------:R-:W-:Y:S02]  /*49fd0*/  F2FP.SATFINITE.E4M3.F32.PACK_AB_MERGE_C R15, RZ, R5, RZ ;  /* 0x00000005ff0f723e */ /* 0x000fe400048070ff */
[----:B------:R-:W-:-:S03]  /*49fe0*/  PRMT R5, RZ, 0x7610, R5 ;  /* 0x00007610ff057816 */ /* 0x000fc60000000005 */
[----:B------:R1:W-:Y:S04]  /*49ff0*/  @!P1 STG.E.U8 desc[UR8][R10.64+0xe8], R15 ;  /* 0x0000e80f0a009986 */ /* 0x0003e8000c101108 */
[----:B------:R-:W4:Y:S01]  /*4a000*/  @!P0 LDG.E.U8 R5, desc[UR8][R22.64+0xe9] ;  /* 0x0000e90816058981 */ /* 0x000f22000c1e1100 */
[----:B------:R-:W-:Y:S01]  /*4a010*/  ISETP.LT.OR P1, PT, R26, 0xe9, !P6 ;  /* 0x000000e91a00780c */ /* 0x000fe20007721670 */
[----:B-1----:R-:W-:Y:S02]  /*4a020*/  @!P0 IMAD.MOV.U32 R10, RZ, RZ, R8 ;  /* 0x000000ffff0a8224 */ /* 0x002fe400078e0008 */
[----:B------:R-:W-:-:S10]  /*4a030*/  @!P0 IMAD.MOV.U32 R11, RZ, RZ, R27 ;  /* 0x000000ffff0b8224 */ /* 0x000fd400078e001b */
[----:B------:R-:W1:Y:S01]  /*4a040*/  @!P1 LDC.64 R18, c[0x0][0x5c0] ;  /* 0x00017000ff129b82 */ /* 0x000e620000000a00 */
[----:B------:R-:W-:-:S04]  /*4a050*/  @!P0 IMAD.WIDE.U32 R12, R6, 0x180, R10 ;  /* 0x00000180060c8825 */ /* 0x000fc800078e000a */
[----:B------:R-:W-:Y:S01]  /*4a060*/  @!P0 IMAD R11, R7, 0x180, RZ ;  /* 0x00000180070b8824 */ /* 0x000fe200078e02ff */
[----:B0-----:R-:W-:-:S04]  /*4a070*/  @!P0 IADD3 R10, P2, R12, R16, RZ ;  /* 0x000000100c0a8210 */ /* 0x001fc80007f5e0ff */
[----:B------:R-:W-:Y:S02]  /*4a080*/  @!P0 IADD3.X R11, R17, R13, R11, P2, !PT ;  /* 0x0000000d110b8210 */ /* 0x000fe400017fe40b */
[----:B----4-:R-:W-:-:S04]  /*4a090*/  LOP3.LUT R5, R5, 0xff, RZ, 0xc0, !PT ;  /* 0x000000ff05057812 */ /* 0x010fc800078ec0ff */
[----:B------:R-:W-:-:S05]  /*4a0a0*/  F2FP.F16.E4M3.UNPACK_B R5, R5 ;  /* 0x00000005ff05723e */ /* 0x000fca00020006ff */
[----:B------:R-:W-:-:S05]  /*4a0b0*/  HADD2.F32 R5, -RZ, R5.H0_H0 ;  /* 0x20000005ff057230 */ /* 0x000fca0000004100 */
[----:B------:R-:W-:-:S04]  /*4a0c0*/  FMUL R5, R5, UR61 ;  /* 0x0000003d05057c20 */ /* 0x000fc80008400000 */
[----:B---3--:R-:W-:-:S05]  /*4a0d0*/  FFMA R5, R151, UR60, R5 ;  /* 0x0000003c97057c23 */ /* 0x008fca0008000005 */
[----:B------:R-:W-:Y:S02]  /*4a0e0*/  F2FP.SATFINITE.E4M3.F32.PACK_AB_MERGE_C R15, RZ, R5, RZ ;  /* 0x00000005ff0f723e */ /* 0x000fe400048070ff */
[----:B------:R-:W-:-:S03]  /*4a0f0*/  PRMT R5, RZ, 0x7610, R5 ;  /* 0x00007610ff057816 */ /* 0x000fc60000000005 */
[----:B------:R0:W-:Y:S04]  /*4a100*/  @!P0 STG.E.U8 desc[UR8][R10.64+0xe9], R15 ;  /* 0x0000e90f0a008986 */ /* 0x0001e8000c101108 */
[----:B------:R-:W3:Y:S01]  /*4a110*/  @!P1 LDG.E.U8 R5, desc[UR8][R24.64+0xe8] ;  /* 0x0000e80818059981 */ /* 0x000ee2000c1e1100 */
[----:B------:R-:W-:Y:S02]  /*4a120*/  @!P1 IMAD R17, R7, 0x180, RZ ;  /* 0x0000018007119824 */ /* 0x000fe400078e02ff */
[----:B0-----:R-:W-:Y:S02]  /*4a130*/  @!P1 IMAD.MOV.U32 R10, RZ, RZ, R8 ;  /* 0x000000ffff0a9224 */ /* 0x001fe400078e0008 */
[----:B------:R-:W-:Y:S02]  /*4a140*/  @!P1 IMAD.MOV.U32 R11, RZ, RZ, R27 ;  /* 0x000000ffff0b9224 */ /* 0x000fe400078e001b */
[----:B------:R-:W-:-:S04]  /*4a150*/  @!P1 IMAD.WIDE.U32 R12, R6, 0x180, R10 ;  /* 0x00000180060c9825 */ /* 0x000fc800078e000a */
[----:B------:R-:W-:Y:S01]  /*4a160*/  @!P1 IMAD.IADD R14, R13, 0x1, R17 ;  /* 0x000000010d0e9824 */ /* 0x000fe200078e0211 */
[----:B-1----:R-:W-:-:S04]  /*4a170*/  @!P1 IADD3 R12, P0, P2, R12, UR11, R18 ;  /* 0x0000000b0c0c9c10 */ /* 0x002fc8000fa1e012 */
[----:B------:R-:W-:Y:S02]  /*4a180*/  @!P1 IADD3.X R13, R14, UR10, R19, P0, P2 ;  /* 0x0000000a0e0d9c10 */ /* 0x000fe400087e4413 */
[----:B------:R-:W-:Y:S01]  /*4a190*/  ISETP.LT.OR P0, PT, R26, 0xea, !P6 ;  /* 0x000000ea1a00780c */ /* 0x000fe20007701670 */
[----:B------:R-:W-:Y:S01]  /*4a1a0*/  BSSY B1, `(.L_x_37) ;  /* 0x000000c000017945 */ /* 0x000fe20003800000 */
[----:B---3--:R-:W-:-:S04]  /*4a1b0*/  LOP3.LUT R5, R5, 0xff, RZ, 0xc0, !PT ;  /* 0x000000ff05057812 */ /* 0x008fc800078ec0ff */
[----:B------:R-:W-:-:S05]  /*4a1c0*/  F2FP.F16.E4M3.UNPACK_B R5, R5 ;  /* 0x00000005ff05723e */ /* 0x000fca00020006ff */
[----:B------:R-:W-:-:S05]  /*4a1d0*/  HADD2.F32 R5, -RZ, R5.H0_H0 ;  /* 0x20000005ff057230 */ /* 0x000fca0000004100 */
[----:B------:R-:W-:-:S04]  /*4a1e0*/  FMUL R5, R5, UR61 ;  /* 0x0000003d05057c20 */ /* 0x000fc80008400000 */
[----:B--2---:R-:W-:-:S05]  /*4a1f0*/  FFMA R5, R145, UR60, R5 ;  /* 0x0000003c91057c23 */ /* 0x004fca0008000005 */
[----:B------:R-:W-:Y:S02]  /*4a200*/  F2FP.SATFINITE.E4M3.F32.PACK_AB_MERGE_C R11, RZ, R5, RZ ;  /* 0x00000005ff0b723e */ /* 0x000fe400048070ff */
[----:B------:R-:W-:-:S03]  /*4a210*/  PRMT R5, RZ, 0x7610, R5 ;  /* 0x00007610ff057816 */ /* 0x000fc60000000005 */
[----:B------:R0:W-:Y:S01]  /*4a220*/  @!P1 STG.E.U8 desc[UR8][R12.64+0xe8], R11 ;  /* 0x0000e80b0c009986 */ /* 0x0001e2000c101108 */
[----:B------:R-:W-:Y:S05]  /*4a230*/  @P0 BRA `(.L_x_38) ;  /* 0x0000000000080947 */ /* 0x000fea0003800000 */
[----:B------:R-:W-:Y:S02]  /*4a240*/  ULDC.64 UR4, c[0x0][0x208] ;  /* 0x0000820000047ab9 */ /* 0x000fe40000000a00 */
[----:B------:R1:W5:Y:S03]  /*4a250*/  LDG.E.U8 R5, desc[UR4][R24.64+0xe9] ;  /* 0x0000e90418057981 */ /* 0x000366000c1e1100 */
.L_x_38:
[----:B------:R-:W-:Y:S05]  /*4a260*/  BSYNC B1 ;  /* 0x0000000000017941 */ /* 0x000fea0003800000 */
.L_x_37:
[----:B------:R-:W-:Y:S05]  /*4a270*/  @P0 BRA `(.L_x_39) ;  /* 0x0000019400d80947 */ /* 0x000fea0003800000 */
[----:B------:R-:W2:Y:S01]  /*4a280*/  LDL.LU R10, [R1+0xb74] ;  /* 0x000b7400010a7983 */ /* 0x000ea20000300800 */
[----:B-----5:R-:W-:Y:S01]  /*4a290*/  LOP3.LUT R5, R5, 0xff, RZ, 0xc0, !PT ;  /* 0x000000ff05057812 */ /* 0x020fe200078ec0ff */
[----:B------:R-:W-:Y:S01]  /*4a2a0*/  IMAD.MOV.U32 R26, RZ, RZ, R8 ;  /* 0x000000ffff1a7224 */ /* 0x000fe200078e0008 */
[----:B------:R-:W-:Y:S01]  /*4a2b0*/  R2UR UR6, R4 ;  /* 0x00000000040672ca */ /* 0x000fe200000e0000 */
[----:B------:R-:W-:Y:S01]  /*4a2c0*/  ULDC.64 UR4, c[0x0][0x5c0] ;  /* 0x0001700000047ab9 */ /* 0x000fe20000000a00 */
[----:B------:R-:W-:Y:S01]  /*4a2d0*/  F2FP.F16.E4M3.UNPACK_B R5, R5 ;  /* 0x00000005ff05723e */ /* 0x000fe200020006ff */
[----:B------:R-:W-:Y:S01]  /*4a2e0*/  IMAD R7, R7, 0x180, RZ ;  /* 0x0000018007077824 */ /* 0x000fe200078e02ff */
[----:B------:R-:W-:Y:S01]  /*4a2f0*/  R2UR UR8, R3 ;  /* 0x00000000030872ca */ /* 0x000fe200000e0000 */
[----:B------:R-:W-:-:S04]  /*4a300*/  IMAD.WIDE.U32 R26, R6, 0x180, R26 ;  /* 0x00000180061a7825 */ /* 0x000fc800078e001a */
[----:B------:R-:W-:Y:S02]  /*4a310*/  HADD2.F32 R5, -RZ, R5.H0_H0 ;  /* 0x20000005ff057230 */ /* 0x000fe40000004100 */
[----:B------:R-:W-:Y:S02]  /*4a320*/  IMAD.U32 R9, RZ, RZ, UR4 ;  /* 0x00000004ff097e24 */ /* 0x000fe4000f8e00ff */
[----:B------:R-:W-:Y:S02]  /*4a330*/  IMAD.IADD R7, R27, 0x1, R7 ;  /* 0x000000011b077824 */ /* 0x000fe400078e0207 */
[----:B------:R-:W-:Y:S01]  /*4a340*/  FMUL R5, R5, UR61 ;  /* 0x0000003d05057c20 */ /* 0x000fe20008400000 */
[----:B------:R-:W-:Y:S01]  /*4a350*/  IMAD.U32 R6, RZ, RZ, UR5 ;  /* 0x00000005ff067e24 */ /* 0x000fe2000f8e00ff */
[----:B------:R-:W-:Y:S01]  /*4a360*/  IADD3 R26, P0, P1, R26, UR6, R9 ;  /* 0x000000061a1a7c10 */ /* 0x000fe2000f91e009 */
[----:B------:R-:W-:-:S03]  /*4a370*/  ULDC.64 UR6, c[0x0][0x208] ;  /* 0x0000820000067ab9 */ /* 0x000fc60000000a00 */
[----:B------:R-:W-:Y:S01]  /*4a380*/  IADD3.X R27, R7, UR8, R6, P0, P1 ;  /* 0x00000008071b7c10 */ /* 0x000fe200087e2406 */
[----:B--2---:R-:W-:-:S05]  /*4a390*/  FFMA R5, R10, UR60, R5 ;  /* 0x0000003c0a057c23 */ /* 0x004fca0008000005 */
[----:B------:R-:W-:-:S05]  /*4a3a0*/  F2FP.SATFINITE.E4M3.F32.PACK_AB_MERGE_C R5, RZ, R5, RZ ;  /* 0x00000005ff05723e */ /* 0x000fca00048070ff */
[----:B------:R2:W-:Y:S01]  /*4a3b0*/  STG.E.U8 desc[UR6][R26.64+0xe9], R5 ;  /* 0x0000e9051a007986 */ /* 0x0005e2000c101106 */
[----:B------:R-:W-:Y:S05]  /*4a3c0*/  BRA `(.L_x_39) ;  /* 0x0000019400847947 */ /* 0x000fea0003800000 */
.L_x_36:
[----:B------:R-:W2:Y:S04]  /*4a3d0*/  LDL.LU R37, [R1+0x440] ;  /* 0x0004400001257983 */ /* 0x000ea80000300800 */
[----:B------:R-:W3:Y:S04]  /*4a3e0*/  LDL.LU R36, [R1+0x444] ;  /* 0x0004440001247983 */ /* 0x000ee80000300800 */
[----:B------:R-:W4:Y:S04]  /*4a3f0*/  LDL.LU R35, [R1+0x448] ;  /* 0x0004480001237983 */ /* 0x000f280000300800 */
[----:B------:R-:W5:Y:S04]  /*4a400*/  LDL.LU R34, [R1+0x44c] ;  /* 0x00044c0001227983 */ /* 0x000f680000300800 */
[----:B------:R-:W2:Y:S04]  /*4a410*/  LDL R84, [R1+0xb8c] ;  /* 0x000b8c0001547983 */ /* 0x000ea80000100800 */
[----:B------:R-:W3:Y:S01]  /*4a420*/  LDL R83, [R1+0xba8] ;  /* 0x000ba80001537983 */ /* 0x000ee20000100800 */
[----:B------:R-:W-:Y:S01]  /*4a430*/  ISETP.GE.AND P5, PT, R5, 0x1, PT ;  /* 0x000000010500780c */ /* 0x000fe20003fa6270 */
[----:B------:R-:W-:Y:S01]  /*4a440*/  FMUL R12, R12, UR60 ;  /* 0x0000003c0c0c7c20 */ /* 0x000fe20008400000 */
[----:B------:R-:W-:Y:S01]  /*4a450*/  ULDC.64 UR4, c[0x0][0x208] ;  /* 0x0000820000047ab9 */ /* 0x000fe20000000a00 */
[----:B------:R-:W-:Y:S01]  /*4a460*/  FMUL R13, R13, UR60 ;  /* 0x0000003c0d0d7c20 */ /* 0x000fe20008400000 */
[----:B------:R-:W-:-:S02]  /*4a470*/  ISETP.LT.OR P0, PT, R26, 0x1, !P5 ;  /* 0x000000011a00780c */ /* 0x000fc40006f01670 */
[----:B------:R-:W-:Y:S02]  /*4a480*/  R2UR UR9, R4 ;  /* 0x00000000040972ca */ /* 0x000fe400000e0000 */
[----:B------:R-:W-:Y:S01]  /*4a490*/  R2UR UR8, R3 ;  /* 0x00000000030872ca */ /* 0x000fe200000e0000 */
[----:B------:R-:W-:Y:S01]  /*4a4a0*/  FMUL R14, R14, UR60 ;  /* 0x0000003c0e0e7c20 */ /* 0x000fe20008400000 */
[----:B------:R-:W4:Y:S01]  /*4a4b0*/  LDL R82, [R1+0xb94] ;  /* 0x000b940001527983 */ /* 0x000f220000100800 */
[----:B------:R-:W-:Y:S01]  /*4a4c0*/  FMUL R15, R15, UR60 ;  /* 0x0000003c0f0f7c20 */ /* 0x000fe20008400000 */
[----:B------:R-:W-:Y:S02]  /*4a4d0*/  LOP3.LUT R0, R0, 0xfffdffff, RZ, 0xc0, !PT ;  /* 0xfffdffff00007812 */ /* 0x000fe400078ec0ff */
[----:B------:R-:W5:Y:S01]  /*4a4e0*/  LDL R80, [R1+0xb90] ;  /* 0x000b900001507983 */ /* 0x000f620000100800 */
[----:B------:R-:W-:Y:S01]  /*4a4f0*/  ISETP.LT.OR P1, PT, R26, 0x2, !P5 ;  /* 0x000000021a00780c */ /* 0x000fe20006f21670 */
[----:B------:R-:W-:Y:S01]  /*4a500*/  FMUL R16, R16, UR60 ;  /* 0x0000003c10107c20 */ /* 0x000fe20008400000 */
[----:B------:R-:W0:Y:S01]  /*4a510*/  @!P0 LDC.64 R10, c[0x0][0x5c0] ;  /* 0x00017000ff0a8b82 */ /* 0x000e220000000a00 */
[----:B------:R-:W-:Y:S01]  /*4a520*/  F2FP.SATFINITE.E4M3.F32.PACK_AB_MERGE_C R12, RZ, R12, RZ ;  /* 0x0000000cff0c723e */ /* 0x000fe200048070ff */
[----:B------:R-:W-:Y:S01]  /*4a530*/  FMUL R17, R17, UR60 ;  /* 0x0000003c11117c20 */ /* 0x000fe20008400000 */
[----:B------:R-:W-:Y:S01]  /*4a540*/  F2FP.SATFINITE.E4M3.F32.PACK_AB_MERGE_C R13, RZ, R13, RZ ;  /* 0x0000000dff0d723e */ /* 0x000fe200048070ff */
[----:B------:R-:W-:Y:S01]  /*4a550*/  FMUL R18, R18, UR60 ;  /* 0x0000003c12127c20 */ /* 0x000fe20008400000 */
[----:B------:R-:W-:Y:S01]  /*4a560*/  F2FP.SATFINITE.E4M3.F32.PACK_AB_MERGE_C R14, RZ, R14, RZ ;  /* 0x0000000eff0e723e */ /* 0x000fe200048070ff */
[----:B------:R-:W-:Y:S01]  /*4a570*/  FMUL R19, R19, UR60 ;  /* 0x0000003c13137c20 */ /* 0x000fe20008400000 */
[----:B------:R-:W-:Y:S01]  /*4a580*/  F2FP.SATFINITE.E4M3.F32.PACK_AB_MERGE_C R15, RZ, R15, RZ ;  /* 0x0000000fff0f723e */ /* 0x000fe200048070ff */
[----:B------:R-:W-:Y:S01]  /*4a590*/  FMUL R20, R20, UR60 ;  /* 0x0000003c14147c20 */ /* 0x000fe20008400000 */
[----:B------:R-:W-:Y:S01]  /*4a5a0*/  @P5 LOP3.LUT R0, R0, 0x20000, RZ, 0xfc, !PT ;  /* 0x0002000000005812 */ /* 0x000fe200078efcff */
[----:B------:R-:W-:Y:S01]  /*4a5b0*/  FMUL R21, R21, UR60 ;  /* 0x0000003c15157c20 */ /* 0x000fe20008400000 */
[----:B------:R-:W-:Y:S01]  /*4a5c0*/  F2FP.SATFINITE.E4M3.F32.PACK_AB_MERGE_C R16, RZ, R16, RZ ;  /* 0x00000010ff10723e */ /* 0x000fe200048070ff */
[----:B------:R-:W-:Y:S01]  /*4a5d0*/  FMUL R22, R22, UR60 ;  /* 0x0000003c16167c20 */ /* 0x000fe20008400000 */
[----:B------:R-:W-:Y:S01]  /*4a5e0*/  LOP3.LUT R2, R2, 0xfffffffd, RZ, 0xc0, !PT ;  /* 0xfffffffd02027812 */ /* 0x000fe200078ec0ff */
[----:B------:R-:W-:Y:S01]  /*4a5f0*/  FMUL R23, R23, UR60 ;  /* 0x0000003c17177c20 */ /* 0x000fe20008400000 */
[----:B------:R-:W-:Y:S01]  /*4a600*/  F2FP.SATFINITE.E4M3.F32.PACK_AB_MERGE_C R17, RZ, R17, RZ ;  /* 0x00000011ff11723e */ /* 0x000fe200048070ff */
[----:B------:R-:W-:Y:S01]  /*4a610*/  FMUL R232, R232, UR60 ;  /* 0x0000003ce8e87c20 */ /* 0x000fe20008400000 */
[----:B------:R-:W-:Y:S01]  /*4a620*/  F2FP.SATFINITE.E4M3.F32.PACK_AB_MERGE_C R18, RZ, R18, RZ ;  /* 0x00000012ff12723e */ /* 0x000fe200048070ff */
[----:B------:R-:W-:Y:S01]  /*4a630*/  FMUL R233, R233, UR60 ;  /* 0x0000003ce9e97c20 */ /* 0x000fe20008400000 */
[----:B------:R-:W-:Y:S01]  /*4a640*/  F2FP.SATFINITE.E4M3.F32.PACK_AB_MERGE_C R19, RZ, R19, RZ ;  /* 0x00000013ff13723e */ /* 0x000fe200048070ff */
[----:B------:R-:W-:Y:S01]  /*4a650*/  FMUL R234, R234, UR60 ;  /* 0x0000003ceaea7c20 */ /* 0x000fe20008400000 */
[----:B------:R-:W-:Y:S01]  /*4a660*/  F2FP.SATFINITE.E4M3.F32.PACK_AB_MERGE_C R20, RZ, R20, RZ ;  /* 0x00000014ff14723e */ /* 0x000fe200048070ff */
[----:B------:R-:W5:Y:S01]  /*4a670*/  LDL.LU R39, [R1+0x450] ;  /* 0x0004500001277983 */ /* 0x000f620000300800 */
[----:B------:R-:W-:Y:S01]  /*4a680*/  F2FP.SATFINITE.E4M3.F32.PACK_AB_MERGE_C R21, RZ, R21, RZ ;  /* 0x00000015ff15723e */ /* 0x000fe200048070ff */
[----:B------:R-:W-:Y:S01]  /*4a690*/  FMUL R235, R235, UR60 ;  /* 0x0000003cebeb7c20 */ /* 0x000fe20008400000 */
[----:B0-----:R-:W-:Y:S01]  /*4a6a0*/  @!P0 IADD3 R10, P2, R8, R10, RZ ;  /* 0x0000000a080a8210 */ /* 0x001fe20007f5e0ff */
[----:B------:R-:W-:Y:S01]  /*4a6b0*/  FMUL R236, R236, UR60 ;  /* 0x0000003cecec7c20 */ /* 0x000fe20008400000 */
[----:B------:R-:W-:Y:S01]  /*4a6c0*/  F2FP.SATFINITE.E4M3.F32.PACK_AB_MERGE_C R22, RZ, R22, RZ ;  /* 0x00000016ff16723e */ /* 0x000fe200048070ff */
[----:B------:R-:W-:Y:S01]  /*4a6d0*/  FMUL R237, R237, UR60 ;  /* 0x0000003ceded7c20 */ /* 0x000fe20008400000 */
[----:B------:R-:W-:Y:S01]  /*4a6e0*/  F2FP.SATFINITE.E4M3.F32.PACK_AB_MERGE_C R23, RZ, R23, RZ ;  /* 0x00000017ff17723e */ /* 0x000fe200048070ff */
[----:B------:R-:W-:Y:S01]  /*4a6f0*/  @!P0 IMAD.X R11, R27, 0x1, R11, P2 ;  /* 0x000000011b0b8824 */ /* 0x000fe200010e060b */
[----:B------:R-:W-:Y:S01]  /*4a700*/  F2FP.SATFINITE.E4M3.F32.PACK_AB_MERGE_C R232, RZ, R232, RZ ;  /* 0x000000e8ffe8723e */ /* 0x000fe200048070ff */
[----:B------:R-:W5:Y:S01]  /*4a710*/  LDL.LU R38, [R1+0x454] ;  /* 0x0004540001267983 */ /* 0x000f620000300800 */
[----:B------:R-:W-:-:S02]  /*4a720*/  F2FP.SATFINITE.E4M3.F32.PACK_AB_MERGE_C R233, RZ, R233, RZ ;  /* 0x000000e9ffe9723e */ /* 0x000fc400048070ff */
[----:B------:R-:W-:Y:S01]  /*4a730*/  F2FP.SATFINITE.E4M3.F32.PACK_AB_MERGE_C R234, RZ, R234, RZ ;  /* 0x000000eaffea723e */ /* 0x000fe200048070ff */
[----:B------:R0:W-:Y:S01]  /*4a740*/  @!P0 STG.E.U8 desc[UR4][R10.64], R12 ;  /* 0x0000000c0a008986 */ /* 0x0001e2000c101104 */
[----:B------:R-:W-:Y:S02]  /*4a750*/  ISETP.GE.AND P0, PT, R5, 0x9, PT ;  /* 0x000000090500780c */ /* 0x000fe40003f06270 */
[----:B------:R-:W-:Y:S02]  /*4a760*/  F2FP.SATFINITE.E4M3.F32.PACK_AB_MERGE_C R235, RZ, R235, RZ ;  /* 0x000000ebffeb723e */ /* 0x000fe400048070ff */
[C---:B------:R-:W-:Y:S02]  /*4a770*/  ISETP.LT.OR P3, PT, R26.reuse, 0x1, !P0 ;  /* 0x000000011a00780c */ /* 0x040fe40004761670 */
[----:B------:R-:W-:Y:S02]  /*4a780*/  ISETP.LT.OR P2, PT, R26, 0x2, !P0 ;  /* 0x000000021a00780c */ /* 0x000fe40004741670 */
[----:B------:R-:W-:-:S02]  /*4a790*/  F2FP.SATFINITE.E4M3.F32.PACK_AB_MERGE_C R236, RZ, R236, RZ ;  /* 0x000000ecffec723e */ /* 0x000fc400048070ff */
[----:B------:R-:W-:Y:S01]  /*4a7a0*/  F2FP.SATFINITE.E4M3.F32.PACK_AB_MERGE_C R237, RZ, R237, RZ ;  /* 0x000000edffed723e */ /* 0x000fe200048070ff */
[----:B0-----:R-:W0:Y:S02]  /*4a7b0*/  @!P1 LDC.64 R10, c[0x0][0x5c0] ;  /* 0x00017000ff0a9b82 */ /* 0x001e240000000a00 */
[----:B------:R-:W-:-:S04]  /*4a7c0*/  @P0 LOP3.LUT R2, R2, 0x2, RZ, 0xfc, !PT ;  /* 0x0000000202020812 */ /* 0x000fc800078efcff */
[----:B------:R-:W-:Y:S02]  /*4a7d0*/  LOP3.LUT R2, R2, 0xfffffffb, RZ, 0xc0, !PT ;  /* 0xfffffffb02027812 */ /* 0x000fe400078ec0ff */
[----:B------:R-:W1:Y:S01]  /*4a7e0*/  @!P3 LDC.64 R24, c[0x0][0x5c0] ;  /* 0x00017000ff18bb82 */ /* 0x000e620000000a00 */
[----:B0-----:R-:W-:-:S05]  /*4a7f0*/  @!P1 IADD3 R10, P4, R8, R10, RZ ;  /* 0x0000000a080a9210 */ /* 0x001fca0007f9e0ff */
[----:B------:R-:W-:-:S05]  /*4a800*/  @!P1 IMAD.X R11, R27, 0x1, R11, P4 ;  /* 0x000000011b0b9824 */ /* 0x000fca00020e060b */
[----:B------:R0:W-:Y:S02]  /*4a810*/  @!P1 STG.E.U8 desc[UR4][R10.64+0x1], R13 ;  /* 0x0000010d0a009986 */ /* 0x0001e4000c101104 */
[----:B0-----:R-:W0:Y:S01]  /*4a820*/  @!P2 LDC.64 R12, c[0x0][0x5c0] ;  /* 0x00017000ff0cab82 */ /* 0x001e220000000a00 */
[----:B-1----:R-:W-:-:S04]  /*4a830*/  @!P3 IADD3 R10, P1, P4, R8, UR9, R24 ;  /* 0x00000009080abc10 */ /* 0x002fc8000fc3e018 */
[----:B------:R-:W-:Y:S02]  /*4a840*/  @!P3 IADD3.X R11, R27, UR8, R25, P1, P4 ;  /* 0x000000081b0bbc10 */ /* 0x000fe40008fe8419 */
[C---:B------:R-:W-:Y:S02]  /*4a850*/  ISETP.LT.OR P1, PT, R26.reuse, 0x9, !P5 ;  /* 0x000000091a00780c */ /* 0x040fe40006f21670 */
[----:B------:R-:W-:Y:S01]  /*4a860*/  ISETP.LT.OR P5, PT, R26, 0x9, !P0 ;  /* 0x000000091a00780c */ /* 0x000fe200047a1670 */
[----:B------:R0:W-:Y:S02]  /*4a870*/  @!P3 STG.E.U8 desc[UR4][R10.64], R14 ;  /* 0x0000000e0a00b986 */ /* 0x0001e4000c101104 */
[----:B0-----:R-:W-:-:S04]  /*4a880*/  @!P2 IADD3 R10, P3, P4, R8, UR9, R12 ;  /* 0x00000009080aac10 */ /* 0x001fc8000fc7e00c */
[----:B------:R-:W-:-:S05]  /*4a890*/  @!P2 IADD3.X R11, R27, UR8, R13, P3, P4 ;  /* 0x000000081b0bac10 */ /* 0x000fca0009fe840d */
[----:B------:R0:W-:Y:S01]  /*4a8a0*/  @!P2 STG.E.U8 desc[UR4][R10.64+0x1], R15 ;  /* 0x0000010f0a00a986 */ /* 0x0001e2000c101104 */
[----:B------:R-:W-:Y:S02]  /*4a8b0*/  ISETP.LT.OR P2, PT, R26, 0xa, !P0 ;  /* 0x0000000a1a00780c */ /* 0x000fe40004741670 */
[C---:B------:R-:W-:Y:S02]  /*4a8c0*/  LOP3.LUT P0, RZ, R0.reuse, 0x20000, RZ, 0xc0, !PT ;  /* 0x0002000000ff7812 */ /* 0x040fe4000780c0ff */
[----:B------:R-:W-:Y:S01]  /*4a8d0*/  LOP3.LUT R0, R0, 0xfffffffe, RZ, 0xc0, !PT ;  /* 0xfffffffe00007812 */ /* 0x000fe200078ec0ff */
[----:B0-----:R-:W0:Y:S08]  /*4a8e0*/  @!P1 LDC.64 R10, c[0x0][0x5c0] ;  /* 0x00017000ff0a9b82 */ /* 0x001e300000000a00 */
[----:B------:R-:W1:Y:S08]  /*4a8f0*/  @!P5 LDC.64 R14, c[0x0][0x5c0] ;  /* 0x00017000ff0edb82 */ /* 0x000e700000000a00 */
[----:B------:R-:W2:Y:S01]  /*4a900*/  @!P2 LDC.64 R12, c[0x0][0x5c0] ;  /* 0x00017000ff0cab82 */ /* 0x000ea20000000a00 */
[----:B0-----:R-:W-:-:S05]  /*4a910*/  @!P1 IADD3 R10, P3, R8, R10, RZ ;  /* 0x0000000a080a9210 */ /* 0x001fca0007f7e0ff */
[----:B------:R-:W-:-:S05]  /*4a920*/  @!P1 IMAD.X R11, R27, 0x1, R11, P3 ;  /* 0x000000011b0b9824 */ /* 0x000fca00018e060b */
[----:B------:R0:W-:Y:S01]  /*4a930*/  @!P1 STG.E.U8 desc[UR4][R10.64+0x8], R16 ;  /* 0x000008100a009986 */ /* 0x0001e2000c101104 */
[----:B-1----:R-:W-:-:S04]  /*4a940*/  @!P5 IADD3 R14, P1, P3, R8, UR9, R14 ;  /* 0x00000009080edc10 */ /* 0x002fc8000fb3e00e */
[----:B------:R-:W-:Y:S02]  /*4a950*/  @!P5 IADD3.X R15, R27, UR8, R15, P1, P3 ;  /* 0x000000081b0fdc10 */ /* 0x000fe40008fe640f */
[----:B--2---:R-:W-:-:S04]  /*4a960*/  @!P2 IADD3 R28, P1, P3, R8, UR9, R12 ;  /* 0x00000009081cac10 */ /* 0x004fc8000fb3e00c */
[----:B------:R-:W-:Y:S02]  /*4a970*/  @!P2 IADD3.X R29, R27, UR8, R13, P1, P3 ;  /* 0x000000081b1dac10 */ /* 0x000fe40008fe640d */
[----:B------:R-:W-:-:S04]  /*4a980*/  ISETP.GE.AND P1, PT, R5, 0x81, PT ;  /* 0x000000810500780c */ /* 0x000fc80003f26270 */
[----:B------:R-:W-:-:S09]  /*4a990*/  ISETP.LT.OR P4, PT, R26, 0x1, !P1 ;  /* 0x000000011a00780c */ /* 0x000fd20004f81670 */
[----:B------:R-:W-:-:S04]  /*4a9a0*/  @P1 LOP3.LUT R2, R2, 0x4, RZ, 0xfc, !PT ;  /* 0x0000000402021812 */ /* 0x000fc800078efcff */
[----:B0-----:R-:W0:Y:S01]  /*4a9b0*/  @!P4 LDC.64 R10, c[0x0][0x5c0] ;  /* 0x00017000ff0acb82 */ /* 0x001e220000000a00 */
[----:B------:R-:W-:Y:S02]  /*4a9c0*/  LOP3.LUT R2, R2, 0xfffffeff, RZ, 0xc0, !PT ;  /* 0xfffffeff02027812 */ /* 0x000fe400078ec0ff */
[----:B------:R-:W-:Y:S02]  /*4a9d0*/  R2UR UR11, R84 ;  /* 0x00000000540b72ca */ /* 0x000fe400000e0000 */
[----:B---3--:R-:W-:-:S11]  /*4a9e0*/  R2UR UR10, R83 ;  /* 0x00000000530a72ca */ /* 0x008fd600000e0000 */
[----:B0-----:R-:W-:Y:S02]  /*4a9f0*/  @!P4 IADD3 R24, P3, P6, R8, UR11, R10 ;  /* 0x0000000b0818cc10 */ /* 0x001fe4000fe7e00a */
[----:B----4-:R-:W-:Y:S02]  /*4aa00*/  R2UR UR7, R82 ;  /* 0x00000000520772ca */ /* 0x010fe400000e0000 */
[----:B------:R-:W-:Y:S02]  /*4aa10*/  @!P4 IADD3.X R25, R27, UR10, R11, P3, P6 ;  /* 0x0000000a1b19cc10 */ /* 0x000fe40009fec40b */
[----:B------:R-:W-:Y:S02]  /*4aa20*/  ISETP.LT.OR P3, PT, R26, 0xa, !P0 ;  /* 0x0000000a1a00780c */ /* 0x000fe40004761670 */
[----:B-----5:R-:W-:-:S11]  /*4aa30*/  R2UR UR6, R80 ;  /* 0x00000000500672ca */ /* 0x020fd600000e0000 */
[----:B------:R-:W0:Y:S02]  /*4aa40*/  @!P3 LDC.64 R10, c[0x0][0x5c0] ;  /* 0x00017000ff0abb82 */ /* 0x000e240000000a00 */
[----:B0-----:R-:W-:-:S05]  /*4aa50*/  @!P3 IADD3 R10, P6, R8, R10, RZ ;  /* 0x0000000a080ab210 */ /* 0x001fca0007fde0ff */
[----:B------:R-:W-:-:S05]  /*4aa60*/  @!P3 IMAD.X R11, R27, 0x1, R11, P6 ;  /* 0x000000011b0bb824 */ /* 0x000fca00030e060b */
[----:B------:R0:W-:Y:S01]  /*4aa70*/  @!P3 STG.E.U8 desc[UR4][R10.64+0x9], R17 ;  /* 0x000009110a00b986 */ /* 0x0001e2000c101104 */
[----:B------:R-:W-:-:S03]  /*4aa80*/  ISETP.LT.OR P3, PT, R26, 0x2, !P1 ;  /* 0x000000021a00780c */ /* 0x000fc60004f61670 */
[----:B------:R-:W-:Y:S04]  /*4aa90*/  @!P5 STG.E.U8 desc[UR4][R14.64+0x8], R18 ;  /* 0x000008120e00d986 */ /* 0x000fe8000c101104 */
[----:B------:R1:W-:Y:S04]  /*4aaa0*/  @!P2 STG.E.U8 desc[UR4][R28.64+0x9], R19 ;  /* 0x000009131c00a986 */ /* 0x0003e8000c101104 */
[----:B------:R-:W-:Y:S02]  /*4aab0*/  @!P4 STG.E.U8 desc[UR4][R24.64], R20 ;  /* 0x000000141800c986 */ /* 0x000fe4000c101104 */
[----:B0-----:R-:W0:Y:S02]  /*4aac0*/  @!P3 LDC.64 R10, c[0x0][0x5c0] ;  /* 0x00017000ff0abb82 */ /* 0x001e240000000a00 */
[----:B0-----:R-:W-:-:S04]  /*4aad0*/  @!P3 IADD3 R12, P0, P6, R8, UR11, R10 ;  /* 0x0000000b080cbc10 */ /* 0x001fc8000fe1e00a */
[----:B------:R-:W-:Y:S02]  /*4aae0*/  @!P3 IADD3.X R13, R27, UR10, R11, P0, P6 ;  /* 0x0000000a1b0dbc10 */ /* 0x000fe400087ec40b */
[----:B------:R-:W-:-:S03]  /*4aaf0*/  ISETP.LT.OR P0, PT, R26, 0x9, !P1 ;  /* 0x000000091a00780c */ /* 0x000fc60004f01670 */
[----:B------:R0:W-:Y:S10]  /*4ab00*/  @!P3 STG.E.U8 desc[UR4][R12.64+0x1], R21 ;  /* 0x000001150c00b986 */ /* 0x0001f4000c101104 */
[----:B------:R-:W2:Y:S01]  /*4ab10*/  @!P0 LDC.64 R10, c[0x0][0x5c0] ;  /* 0x00017000ff0a8b82 */ /* 0x000ea20000000a00 */
[----:B------:R-:W-:-:S04]  /*4ab20*/  @P0 LOP3.LUT R0, R0, 0x1, RZ, 0xfc, !PT ;  /* 0x0000000100000812 */ /* 0x000fc800078efcff */
[----:B------:R-:W-:Y:S02]  /*4ab30*/  LOP3.LUT R0, R0, 0xffffdfff, RZ, 0xc0, !PT ;  /* 0xffffdfff00007812 */ /* 0x000fe400078ec0ff */
[----:B--2---:R-:W-:-:S04]  /*4ab40*/  @!P0 IADD3 R32, P5, P6, R8, UR11, R10 ;  /* 0x0000000b08208c10 */ /* 0x004fc8000febe00a */
[----:B------:R-:W-:Y:S02]  /*4ab50*/  @!P0 IADD3.X R33, R27, UR10, R11, P5, P6 ;  /* 0x0000000a1b218c10 */ /* 0x000fe4000afec40b */
[----:B------:R-:W-:Y:S02]  /*4ab60*/  ISETP.LT.OR P0, PT, R26, 0xa, !P1 ;  /* 0x0000000a1a00780c */ /* 0x000fe40004f01670 */
[----:B------:R-:W-:-:S11]  /*4ab70*/  ISETP.GE.AND P1, PT, R5, 0x101, PT ;  /* 0x000001010500780c */ /* 0x000fd60003f26270 */
[----:B------:R-:W2:Y:S01]  /*4ab80*/  @!P0 LDC.64 R10, c[0x0][0x5c0] ;  /* 0x00017000ff0a8b82 */ /* 0x000ea20000000a00 */
[----:B------:R-:W-:Y:S02]  /*4ab90*/  @P0 LOP3.LUT R2, R2, 0x100, RZ, 0xfc, !PT ;  /* 0x0000010002020812 */ /* 0x000fe400078efcff */
[----:B------:R-:W-:-:S04]  /*4aba0*/  @P1 LOP3.LUT R0, R0, 0x2000, RZ, 0xfc, !PT ;  /* 0x0000200000001812 */ /* 0x000fc800078efcff */
[----:B------:R-:W-:Y:S02]  /*4abb0*/  LOP3.LUT R0, R0, 0xffffff7f, RZ, 0xc0, !PT ;  /* 0xffffff7f00007812 */ /* 0x000fe400078ec0ff */
[----:B--2---:R-:W-:-:S04]  /*4abc0*/  @!P0 IADD3 R30, P5, P6, R8, UR11, R10 ;  /* 0x0000000b081e8c10 */ /* 0x004fc8000febe00a */
[----:B------:R-:W-:Y:S02]  /*4abd0*/  @!P0 IADD3.X R31, R27, UR10, R11, P5, P6 ;  /* 0x0000000a1b1f8c10 */ /* 0x000fe4000afec40b */
[C---:B------:R-:W-:Y:S02]  /*4abe0*/  ISETP.LT.OR P6, PT, R26.reuse, 0x1, !P1 ;  /* 0x000000011a00780c */ /* 0x040fe40004fc1670 */
[----:B------:R-:W-:-:S11]  /*4abf0*/  ISETP.LT.OR P0, PT, R26, 0x2, !P1 ;  /* 0x000000021a00780c */ /* 0x000fd60004f01670 */
[----:B------:R-:W1:Y:S01]  /*4ac00*/  @!P6 LDC.64 R10, c[0x0][0x5c0] ;  /* 0x00017000ff0aeb82 */ /* 0x000e620000000a00 */
[----:B------:R-:W-:-:S04]  /*4ac10*/  @P6 LOP3.LUT R0, R0, 0x80, RZ, 0xfc, !PT ;  /* 0x0000008000006812 */ /* 0x000fc800078efcff */
[----:B------:R-:W-:-:S04]  /*4ac20*/  LOP3.LUT R0, R0, 0xffffffbf, RZ, 0xc0, !PT ;  /* 0xffffffbf00007812 */ /* 0x000fc800078ec0ff */
[----:B------:R-:W-:-:S04]  /*4ac30*/  @P0 LOP3.LUT R0, R0, 0x40, RZ, 0xfc, !PT ;  /* 0x0000004000000812 */ /* 0x000fc800078efcff */
[----:B------:R-:W-:Y:S02]  /*4ac40*/  LOP3.LUT R0, R0, 0xffffffdf, RZ, 0xc0, !PT ;  /* 0xffffffdf00007812 */ /* 0x000fe400078ec0ff */
[----:B-1----:R-:W-:-:S04]  /*4ac50*/  @!P6 IADD3 R28, P2, P5, R8, UR7, R10 ;  /* 0x00000007081cec10 */ /* 0x002fc8000fd5e00a */
[----:B------:R-:W-:Y:S02]  /*4ac60*/  @!P6 IADD3.X R29, R27, UR6, R11, P2, P5 ;  /* 0x000000061b1dec10 */ /* 0x000fe400097ea40b */
[----:B------:R-:W1:Y:S02]  /*4ac70*/  @!P0 LDC.64 R10, c[0x0][0x5c0] ;  /* 0x00017000ff0a8b82 */ /* 0x000e640000000a00 */
[----:B-1----:R-:W-:Y:S01]  /*4ac80*/  @!P0 IADD3 R16, P2, P4, R8, UR7, R10 ;  /* 0x0000000708108c10 */ /* 0x002fe2000fc5e00a */
[----:B------:R-:W-:-:S03]  /*4ac90*/  IMAD.U32 R10, RZ, RZ, UR8 ;  /* 0x00000008ff0a7e24 */ /* 0x000fc6000f8e00ff */
[----:B------:R-:W-:Y:S01]  /*4aca0*/  @!P0 IADD3.X R17, R27, UR6, R11, P2, P4 ;  /* 0x000000061b118c10 */ /* 0x000fe200097e840b */
[----:B------:R-:W-:Y:S01]  /*4acb0*/  IMAD.U32 R11, RZ, RZ, UR9 ;  /* 0x00000009ff0b7e24 */ /* 0x000fe2000f8e00ff */
[----:B------:R-:W-:Y:S02]  /*4acc0*/  ISETP.GE.AND P2, PT, R5, 0x89, PT ;  /* 0x000000890500780c */ /* 0x000fe40003f46270 */
[C---:B------:R-:W-:Y:S02]  /*4acd0*/  ISETP.LT.OR P0, PT, R26.reuse, 0x9, !P1 ;  /* 0x000000091a00780c */ /* 0x040fe40004f01670 */
[C---:B------:R-:W-:Y:S02]  /*4ace0*/  ISETP.LT.OR P4, PT, R26.reuse, 0x1, !P2 ;  /* 0x000000011a00780c */ /* 0x040fe40005781670 */
[----:B------:R-:W-:-:S09]  /*4acf0*/  ISETP.LT.OR P1, PT, R26, 0xa, !P1 ;  /* 0x0000000a1a00780c */ /* 0x000fd20004f21670 */
[----:B------:R-:W-:Y:S02]  /*4ad00*/  @P0 LOP3.LUT R0, R0, 0x20, RZ, 0xfc, !PT ;  /* 0x0000002000000812 */ /* 0x000fe400078efcff */
[----:B0-----:R-:W0:Y:S01]  /*4ad10*/  @!P4 LDC.64 R12, c[0x0][0x5c0] ;  /* 0x00017000ff0ccb82 */ /* 0x001e220000000a00 */
[----:B------:R-:W-:-:S04]  /*4ad20*/  @!P4 IADD3 R11, P5, P6, R11, UR11, R8 ;  /* 0x0000000b0b0bcc10 */ /* 0x000fc8000febe008 */
[----:B------:R-:W-:Y:S02]  /*4ad30*/  @!P4 IADD3.X R14, R10, UR10, R27, P5, P6 ;  /* 0x0000000a0a0ecc10 */ /* 0x000fe4000afec41b */
[----:B0-----:R-:W-:Y:S02]  /*4ad40*/  @!P4 IADD3 R12, P3, R11, R12, RZ ;  /* 0x0000000c0b0cc210 */ /* 0x001fe40007f7e0ff */
[----:B------:R-:W0:Y:S03]  /*4ad50*/  @!P0 LDC.64 R10, c[0x0][0x5c0] ;  /* 0x00017000ff0a8b82 */ /* 0x000e260000000a00 */
[----:B------:R-:W-:Y:S01]  /*4ad60*/  @!P4 IMAD.X R13, R14, 0x1, R13, P3 ;  /* 0x000000010e0dc824 */ /* 0x000fe200018e060d */
[----:B------:R-:W-:-:S04]  /*4ad70*/  ISETP.LT.OR P3, PT, R26, 0x2, !P2 ;  /* 0x000000021a00780c */ /* 0x000fc80005761670 */
[----:B------:R1:W-:Y:S01]  /*4ad80*/  @!P4 STG.E.U8 desc[UR4][R12.64], R22 ;  /* 0x000000160c00c986 */ /* 0x0003e2000c101104 */
[----:B0-----:R-:W-:Y:S01]  /*4ad90*/  @!P0 IADD3 R18, P5, P6, R8, UR7, R10 ;  /* 0x0000000708128c10 */ /* 0x001fe2000febe00a */
[----:B------:R-:W-:-:S03]  /*4ada0*/  IMAD.U32 R10, RZ, RZ, UR8 ;  /* 0x00000008ff0a7e24 */ /* 0x000fc6000f8e00ff */
[----:B------:R-:W-:Y:S01]  /*4adb0*/  @!P0 IADD3.X R19, R27, UR6, R11, P5, P6 ;  /* 0x000000061b138c10 */ /* 0x000fe2000afec40b */
[----:B------:R-:W-:Y:S01]  /*4adc0*/  IMAD.U32 R11, RZ, RZ, UR9 ;  /* 0x00000009ff0b7e24 */ /* 0x000fe2000f8e00ff */
[C---:B------:R-:W-:Y:S02]  /*4add0*/  LOP3.LUT P0, RZ, R2.reuse, 0x100, RZ, 0xc0, !PT ;  /* 0x0000010002ff7812 */ /* 0x040fe4000780c0ff */
[----:B------:R-:W-:Y:S02]  /*4ade0*/  LOP3.LUT R2, R2, 0xfffffff7, RZ, 0xc0, !PT ;  /* 0xfffffff702027812 */ /* 0x000fe400078ec0ff */
[----:B-1----:R-:W-:Y:S02]  /*4adf0*/  @!P3 IADD3 R12, P4, P5, R11, UR11, R8 ;  /* 0x0000000b0b0cbc10 */ /* 0x002fe4000fd9e008 */
[----:B------:R-:W-:Y:S02]  /*4ae00*/  @P1 LOP3.LUT R2, R2, 0x8, RZ, 0xfc, !PT ;  /* 0x0000000802021812 */ /* 0x000fe400078efcff */
[----:B------:R-:W-:-:S02]  /*4ae10*/  @!P3 IADD3.X R13, R10, UR10, R27, P4, P5 ;  /* 0x0000000a0a0dbc10 */ /* 0x000fc4000a7ea41b */
[----:B------:R-:W0:Y:S01]  /*4ae20*/  @!P3 LDC.64 R10, c[0x0][0x5c0] ;  /* 0x00017000ff0abb82 */ /* 0x000e220000000a00 */
[C---:B------:R-:W-:Y:S02]  /*4ae30*/  LOP3.LUT P6, RZ, R0.reuse, 0x1, RZ, 0xc0, !PT ;  /* 0x0000000100ff7812 */ /* 0x040fe400078cc0ff */
[----:B------:R-:W-:Y:S02]  /*4ae40*/  LOP3.LUT R0, R0, 0xfffffffe, RZ, 0xc0, !PT ;  /* 0xfffffffe00007812 */ /* 0x000fe400078ec0ff */
[----:B------:R-:W-:-:S04]  /*4ae50*/  LOP3.LUT R2, R2, 0xffffffef, RZ, 0xc0, !PT ;  /* 0xffffffef02027812 */ /* 0x000fc800078ec0ff */
[----:B------:R-:W-:-:S04]  /*4ae60*/  @P2 LOP3.LUT R2, R2, 0x10, RZ, 0xfc, !PT ;  /* 0x0000001002022812 */ /* 0x000fc800078efcff */
[----:B------:R-:W-:Y:S02]  /*4ae70*/  LOP3.LUT R2, R2, 0xffffffdf, RZ, 0xc0, !PT ;  /* 0xffffffdf02027812 */ /* 0x000fe400078ec0ff */
[----:B0-----:R-:W-:-:S05]  /*4ae80*/  @!P3 IADD3 R12, P4, R12, R10, RZ ;  /* 0x0000000a0c0cb210 */ /* 0x001fca0007f9e0ff */
[----:B------:R-:W-:Y:S02]  /*4ae90*/  @!P3 IMAD.X R13, R13, 0x1, R11, P4 ;  /* 0x000000010d0db824 */ /* 0x000fe400020e060b */
[----:B------:R-:W0:Y:S03]  /*4aea0*/  @!P1 LDC.64 R10, c[0x0][0x5c0] ;  /* 0x00017000ff0a9b82 */ /* 0x000e260000000a00 */
[----:B------:R1:W-:Y:S04]  /*4aeb0*/  @!P3 STG.E.U8 desc[UR4][R12.64+0x1], R23 ;  /* 0x000001170c00b986 */ /* 0x0003e8000c101104 */
[----:B------:R2:W-:Y:S04]  /*4aec0*/  @!P6 STG.E.U8 desc[UR4][R32.64+0x8], R232 ;  /* 0x000008e82000e986 */ /* 0x0005e8000c101104 */
[----:B------:R-:W-:Y:S01]  /*4aed0*/  @!P0 STG.E.U8 desc[UR4][R30.64+0x9], R233 ;  /* 0x000009e91e008986 */ /* 0x000fe2000c101104 */
[----:B-1----:R-:W-:Y:S01]  /*4aee0*/  IMAD.U32 R13, RZ, RZ, UR9 ;  /* 0x00000009ff0d7e24 */ /* 0x002fe2000f8e00ff */
[----:B0-----:R-:W-:Y:S01]  /*4aef0*/  @!P1 IADD3 R14, P4, P5, R8, UR7, R10 ;  /* 0x00000007080e9c10 */ /* 0x001fe2000fd9e00a */
[----:B------:R-:W-:-:S03]  /*4af00*/  IMAD.U32 R10, RZ, RZ, UR8 ;  /* 0x00000008ff0a7e24 */ /* 0x000fc6000f8e00ff */
[----:B------:R-:W-:Y:S01]  /*4af10*/  @!P1 IADD3.X R15, R27, UR6, R11, P4, P5 ;  /* 0x000000061b0f9c10 */ /* 0x000fe2000a7ea40b */
[----:B------:R-:W-:Y:S01]  /*4af20*/  IMAD.U32 R11, RZ, RZ, UR9 ;  /* 0x00000009ff0b7e24 */ /* 0x000fe2000f8e00ff */
[C---:B------:R-:W-:Y:S02]  /*4af30*/  ISETP.LT.OR P5, PT, R26.reuse, 0x9, !P2 ;  /* 0x000000091a00780c */ /* 0x040fe400057a1670 */
[----:B------:R-:W-:-:S11]  /*4af40*/  ISETP.LT.OR P1, PT, R26, 0xa, !P2 ;  /* 0x0000000a1a00780c */ /* 0x000fd60005721670 */
[C-C-:B------:R-:W-:Y:S02]  /*4af50*/  @!P5 IADD3 R12, P3, P4, R11.reuse, UR11, R8.reuse ;  /* 0x0000000b0b0cdc10 */ /* 0x140fe4000fc7e008 */
[----:B------:R-:W-:Y:S02]  /*4af60*/  @P1 LOP3.LUT R0, R0, 0x1, RZ, 0xfc, !PT ;  /* 0x0000000100001812 */ /* 0x000fe400078efcff */
[--C-:B------:R-:W-:Y:S02]  /*4af70*/  @!P5 IADD3.X R21, R10, UR10, R27.reuse, P3, P4 ;  /* 0x0000000a0a15dc10 */ /* 0x100fe40009fe841b */
[----:B------:R-:W-:Y:S02]  /*4af80*/  @!P1 IADD3 R20, P3, P4, R11, UR11, R8 ;  /* 0x0000000b0b149c10 */ /* 0x000fe4000fc7e008 */
[----:B------:R-:W-:Y:S02]  /*4af90*/  LOP3.LUT P2, RZ, R0, 0x80, RZ, 0xc0, !PT ;  /* 0x0000008000ff7812 */ /* 0x000fe4000784c0ff */
[----:B------:R-:W-:-:S02]  /*4afa0*/  @!P1 IADD3.X R22, R10, UR10, R27, P3, P4 ;  /* 0x0000000a0a169c10 */ /* 0x000fc40009fe841b */
[----:B------:R-:W-:-:S04]  /*4afb0*/  ISETP.GE.AND P3, PT, R5, 0x109, PT ;  /* 0x000001090500780c */ /* 0x000fc80003f66270 */
[----:B------:R-:W-:-:S13]  /*4afc0*/  ISETP.LT.OR P4, PT, R26, 0x1, !P3 ;  /* 0x000000011a00780c */ /* 0x000fda0005f81670 */
[----:B------:R-:W-:Y:S02]  /*4afd0*/  @!P4 IADD3 R25, P1, P6, R11, UR7, R8 ;  /* 0x000000070b19cc10 */ /* 0x000fe4000fe3e008 */
[----:B------:R-:W-:Y:S02]  /*4afe0*/  @P4 LOP3.LUT R2, R2, 0x20, RZ, 0xfc, !PT ;  /* 0x0000002002024812 */ /* 0x000fe400078efcff */
[----:B--2---:R-:W-:Y:S02]  /*4aff0*/  @!P4 IADD3.X R32, R10, UR6, R27, P1, P6 ;  /* 0x000000060a20cc10 */ /* 0x004fe40008fec41b */
[----:B------:R-:W0:Y:S01]  /*4b000*/  @!P5 LDC.64 R10, c[0x0][0x5c0] ;  /* 0x00017000ff0adb82 */ /* 0x000e220000000a00 */
[----:B------:R-:W-:Y:S02]  /*4b010*/  LOP3.LUT P1, RZ, R0, 0x40, RZ, 0xc0, !PT ;  /* 0x0000004000ff7812 */ /* 0x000fe4000782c0ff */
[----:B------:R-:W-:Y:S02]  /*4b020*/  LOP3.LUT R2, R2, 0xffffffbf, RZ, 0xc0, !PT ;  /* 0xffffffbf02027812 */ /* 0x000fe400078ec0ff */
[----:B------:R-:W-:-:S02]  /*4b030*/  ISETP.LT.OR P6, PT, R26, 0x2, !P3 ;  /* 0x000000021a00780c */ /* 0x000fc40005fc1670 */
[----:B------:R-:W-:Y:S02]  /*4b040*/  @P2 LOP3.LUT R2, R2, 0x40, RZ, 0xfc, !PT ;  /* 0x0000004002022812 */ /* 0x000fe400078efcff */
[----:B------:R-:W-:Y:S02]  /*4b050*/  LOP3.LUT P4, RZ, R0, 0x1, RZ, 0xc0, !PT ;  /* 0x0000000100ff7812 */ /* 0x000fe4000788c0ff */
[----:B------:R-:W-:-:S04]  /*4b060*/  LOP3.LUT R2, R2, 0xffffff7f, RZ, 0xc0, !PT ;  /* 0xffffff7f02027812 */ /* 0x000fc800078ec0ff */
[----:B------:R-:W-:-:S03]  /*4b070*/  @P1 LOP3.LUT R2, R2, 0x80, RZ, 0xfc, !PT ;  /* 0x0000008002021812 */ /* 0x000fc600078efcff */
[----:B------:R-:W-:Y:S02]  /*4b080*/  @!P6 IADD3 R23, P2, P1, R13, UR7, R8 ;  /* 0x000000070d17ec10 */ /* 0x000fe4000f95e008 */
[----:B0-----:R-:W-:Y:S01]  /*4b090*/  @!P5 IADD3 R10, P0, R12, R10, RZ ;  /* 0x0000000a0c0ad210 */ /* 0x001fe20007f1e0ff */
[----:B------:R-:W-:-:S04]  /*4b0a0*/  IMAD.U32 R12, RZ, RZ, UR8 ;  /* 0x00000008ff0c7e24 */ /* 0x000fc8000f8e00ff */
[----:B------:R-:W-:Y:S01]  /*4b0b0*/  @!P5 IMAD.X R11, R21, 0x1, R11, P0 ;  /* 0x00000001150bd824 */ /* 0x000fe200000e060b */
[----:B------:R-:W-:-:S04]  /*4b0c0*/  @!P6 IADD3.X R24, R12, UR6, R27, P2, P1 ;  /* 0x000000060c18ec10 */ /* 0x000fc800097e241b */
[----:B------:R0:W-:Y:S01]  /*4b0d0*/  @!P5 STG.E.U8 desc[UR4][R10.64+0x8], R234 ;  /* 0x000008ea0a00d986 */ /* 0x0001e2000c101104 */
[----:B------:R-:W-:Y:S01]  /*4b0e0*/  ISETP.LT.OR P5, PT, R26, 0x9, !P3 ;  /* 0x000000091a00780c */ /* 0x000fe20005fa1670 */
[----:B0-----:R-:W-:Y:S02]  /*4b0f0*/  IMAD.U32 R11, RZ, RZ, UR9 ;  /* 0x00000009ff0b7e24 */ /* 0x001fe4000f8e00ff */
[----:B------:R-:W-:-:S10]  /*4b100*/  IMAD.U32 R10, RZ, RZ, UR8 ;  /* 0x00000008ff0a7e24 */ /* 0x000fd4000f8e00ff */
[----:B------:R-:W-:-:S04]  /*4b110*/  @!P5 IADD3 R21, P0, P1, R11, UR7, R8 ;  /* 0x000000070b15dc10 */ /* 0x000fc8000f91e008 */
[----:B------:R-:W-:Y:S02]  /*4b120*/  @!P5 IADD3.X R30, R10, UR6, R27, P0, P1 ;  /* 0x000000060a1edc10 */ /* 0x000fe400087e241b */
[----:B------:R-:W0:Y:S02]  /*4b130*/  @!P4 LDC.64 R10, c[0x0][0x5c0] ;  /* 0x00017000ff0acb82 */ /* 0x000e240000000a00 */
[----:B0-----:R-:W-:-:S05]  /*4b140*/  @!P4 IADD3 R10, P0, R20, R10, RZ ;  /* 0x0000000a140ac210 */ /* 0x001fca0007f1e0ff */
[----:B------:R-:W-:Y:S01]  /*4b150*/  @!P4 IMAD.X R11, R22, 0x1, R11, P0 ;  /* 0x00000001160bc824 */ /* 0x000fe200000e060b */
[----:B------:R-:W-:-:S04]  /*4b160*/  ISETP.LT.OR P0, PT, R26, 0xa, !P3 ;  /* 0x0000000a1a00780c */ /* 0x000fc80005f01670 */
[----:B------:R0:W-:Y:S01]  /*4b170*/  @!P4 STG.E.U8 desc[UR4][R10.64+0x9], R235 ;  /* 0x000009eb0a00c986 */ /* 0x0001e2000c101104 */
[----:B------:R-:W-:-:S08]  /*4b180*/  LOP3.LUT P4, RZ, R2, 0x20, RZ, 0xc0, !PT ;  /* 0x0000002002ff7812 */ /* 0x000fd0000788c0ff */
[----:B------:R-:W-:-:S04]  /*4b190*/  @!P0 IADD3 R20, P2, P1, R13, UR7, R8 ;  /* 0x000000070d148c10 */ /* 0x000fc8000f95e008 */
[----:B------:R-:W-:Y:S01]  /*4b1a0*/  @!P0 IADD3.X R22, R12, UR6, R27, P2, P1 ;  /* 0x000000060c168c10 */ /* 0x000fe200097e241b */
[----:B0-----:R-:W0:Y:S01]  /*4b1b0*/  @!P4 LDC.64 R10, c[0x0][0x5c0] ;  /* 0x00017000ff0acb82 */ /* 0x001e220000000a00 */
[C---:B------:R-:W-:Y:S01]  /*4b1c0*/  LOP3.LUT P2, RZ, R2.reuse, 0x40, RZ, 0xc0, !PT ;  /* 0x0000004002ff7812 */ /* 0x040fe2000784c0ff */
[----:B------:R-:W-:Y:S01]  /*4b1d0*/  FMUL R12, R37, UR60 ;  /* 0x0000003c250c7c20 */ /* 0x000fe20008400000 */
[----:B------:R-:W-:Y:S01]  /*4b1e0*/  LOP3.LUT P1, RZ, R2, 0x80, RZ, 0xc0, !PT ;  /* 0x0000008002ff7812 */ /* 0x000fe2000782c0ff */
[----:B------:R-:W2:Y:S03]  /*4b1f0*/  LDL.LU R37, [R1+0x458] ;  /* 0x0004580001257983 */ /* 0x000ea60000300800 */
[----:B------:R-:W-:-:S07]  /*4b200*/  F2FP.SATFINITE.E4M3.F32.PACK_AB_MERGE_C R12, RZ, R12, RZ ;  /* 0x0000000cff0c723e */ /* 0x000fce00048070ff */
[----:B------:R-:W-:Y:S01]  /*4b210*/  @!P2 STG.E.U8 desc[UR4][R28.64], R236 ;  /* 0x000000ec1c00a986 */ /* 0x000fe2000c101104 */
[----:B------:R-:W-:Y:S01]  /*4b220*/  BSSY B1, `(.L_x_40) ;  /* 0x0000052000017945 */ /* 0x000fe20003800000 */
[----:B------:R-:W-:Y:S02]  /*4b230*/  LOP3.LUT P2, RZ, R2, 0x10, RZ, 0xc0, !PT ;  /* 0x0000001002ff7812 */ /* 0x000fe4000784c0ff */
[----:B------:R-:W-:Y:S01]  /*4b240*/  @!P1 STG.E.U8 desc[UR4][R16.64+0x1], R237 ;  /* 0x000001ed10009986 */ /* 0x000fe2000c101104 */
[----:B0-----:R-:W-:-:S05]  /*4b250*/  @!P4 IADD3 R10, P1, R25, R10, RZ ;  /* 0x0000000a190ac210 */ /* 0x001fca0007f3e0ff */
[----:B------:R-:W-:Y:S01]  /*4b260*/  @!P4 IMAD.X R11, R32, 0x1, R11, P1 ;  /* 0x00000001200bc824 */ /* 0x000fe200008e060b */
[----:B------:R-:W-:-:S04]  /*4b270*/  LOP3.LUT P1, RZ, R2, 0x8, RZ, 0xc0, !PT ;  /* 0x0000000802ff7812 */ /* 0x000fc8000782c0ff */
[----:B------:R0:W-:Y:S02]  /*4b280*/  @!P4 STG.E.U8 desc[UR4][R10.64], R12 ;  /* 0x0000000c0a00c986 */ /* 0x0001e4000c101104 */
[----:B0-----:R-:W0:Y:S01]  /*4b290*/  @!P6 LDC.64 R10, c[0x0][0x5c0] ;  /* 0x00017000ff0aeb82 */ /* 0x001e220000000a00 */
[----:B------:R-:W-:Y:S02]  /*4b2a0*/  FMUL R12, R36, UR60 ;  /* 0x0000003c240c7c20 */ /* 0x000fe40008400000 */
[----:B------:R-:W3:Y:S03]  /*4b2b0*/  LDL.LU R36, [R1+0x45c] ;  /* 0x00045c0001247983 */ /* 0x000ee60000300800 */
[----:B------:R-:W-:Y:S02]  /*4b2c0*/  F2FP.SATFINITE.E4M3.F32.PACK_AB_MERGE_C R12, RZ, R12, RZ ;  /* 0x0000000cff0c723e */ /* 0x000fe400048070ff */
[----:B0-----:R-:W-:-:S05]  /*4b2d0*/  @!P6 IADD3 R10, P4, R23, R10, RZ ;  /* 0x0000000a170ae210 */ /* 0x001fca0007f9e0ff */
[----:B------:R-:W-:Y:S01]  /*4b2e0*/  @!P6 IMAD.X R11, R24, 0x1, R11, P4 ;  /* 0x00000001180be824 */ /* 0x000fe200020e060b */
[----:B------:R-:W-:-:S04]  /*4b2f0*/  LOP3.LUT P4, RZ, R0, 0x20, RZ, 0xc0, !PT ;  /* 0x0000002000ff7812 */ /* 0x000fc8000788c0ff */
[----:B------:R0:W-:Y:S02]  /*4b300*/  @!P6 STG.E.U8 desc[UR4][R10.64+0x1], R12 ;  /* 0x0000010c0a00e986 */ /* 0x0001e4000c101104 */
[----:B0-----:R-:W-:Y:S02]  /*4b310*/  FMUL R10, R35, UR60 ;  /* 0x0000003c230a7c20 */ /* 0x001fe40008400000 */
[----:B------:R-:W4:Y:S03]  /*4b320*/  LDL.LU R35, [R1+0x460] ;  /* 0x0004600001237983 */ /* 0x000f260000300800 */
[----:B------:R-:W-:-:S05]  /*4b330*/  F2FP.SATFINITE.E4M3.F32.PACK_AB_MERGE_C R10, RZ, R10, RZ ;  /* 0x0000000aff0a723e */ /* 0x000fca00048070ff */
[----:B------:R0:W-:Y:S02]  /*4b340*/  @!P4 STG.E.U8 desc[UR4][R18.64+0x8], R10 ;  /* 0x0000080a1200c986 */ /* 0x0001e4000c101104 */
[----:B0-----:R-:W-:Y:S02]  /*4b350*/  FMUL R10, R34, UR60 ;  /* 0x0000003c220a7c20 */ /* 0x001fe40008400000 */
[----:B------:R-:W5:Y:S01]  /*4b360*/  LDL.LU R34, [R1+0x464] ;  /* 0x0004640001227983 */ /* 0x000f620000300800 */
[----:B------:R-:W-:-:S04]  /*4b370*/  ISETP.GE.AND P4, PT, R5, 0x181, PT ;  /* 0x000001810500780c */ /* 0x000fc80003f86270 */
[----:B------:R-:W-:Y:S02]  /*4b380*/  ISETP.LT.OR P6, PT, R26, 0x1, !P4 ;  /* 0x000000011a00780c */ /* 0x000fe400067c1670 */
[----:B------:R-:W-:-:S05]  /*4b390*/  F2FP.SATFINITE.E4M3.F32.PACK_AB_MERGE_C R10, RZ, R10, RZ ;  /* 0x0000000aff0a723e */ /* 0x000fca00048070ff */
[----:B------:R0:W-:Y:S06]  /*4b3a0*/  @!P1 STG.E.U8 desc[UR4][R14.64+0x9], R10 ;  /* 0x0000090a0e009986 */ /* 0x0001ec000c101104 */
        /* <DEDUP_REMOVED lines=8> */
[----:B------:R-:W-:-:S05]  /*4b430*/  FMUL R12, R39, UR60 ;  /* 0x0000003c270c7c20 */ /* 0x000fca0008400000 */
[----:B------:R-:W-:Y:S02]  /*4b440*/  F2FP.SATFINITE.E4M3.F32.PACK_AB_MERGE_C R12, RZ, R12, RZ ;  /* 0x0000000cff0c723e */ /* 0x000fe400048070ff */
[----:B0-----:R-:W-:-:S05]  /*4b450*/  @!P5 IADD3 R10, P1, R21, R10, RZ ;  /* 0x0000000a150ad210 */ /* 0x001fca0007f3e0ff */
[----:B------:R-:W-:-:S05]  /*4b460*/  @!P5 IMAD.X R11, R30, 0x1, R11, P1 ;  /* 0x000000011e0bd824 */ /* 0x000fca00008e060b */
        /* <DEDUP_REMOVED lines=14> */
[----:B------:R2:W-:Y:S02]  /*4b550*/  @!P0 STG.E.U8 desc[UR4][R10.64+0x9], R16 ;  /* 0x000009100a008986 */ /* 0x0005e4000c101104 */
[----:B--2---:R-:W-:-:S05]  /*4b560*/  FMUL R10, R37, UR60 ;  /* 0x0000003c250a7c20 */ /* 0x004fca0008400000 */
[----:B------:R-:W-:-:S05]  /*4b570*/  F2FP.SATFINITE.E4M3.F32.PACK_AB_MERGE_C R10, RZ, R10, RZ ;  /* 0x0000000aff0a723e */ /* 0x000fca00048070ff */
[----:B------:R3:W-:Y:S01]  /*4b580*/  @!P6 STG.E.U8 desc[UR4][R14.64], R10 ;  /* 0x0000000a0e00e986 */ /* 0x0007e2000c101104 */
[----:B------:R-:W-:Y:S02]  /*4b590*/  ISETP.GE.AND P6, PT, R5, 0x189, PT ;  /* 0x000001890500780c */ /* 0x000fe40003fc6270 */
[----:B------:R-:W-:Y:S02]  /*4b5a0*/  LOP3.LUT R0, R0, 0xffbfffff, RZ, 0xc0, !PT ;  /* 0xffbfffff00007812 */ /* 0x000fe400078ec0ff */
[C---:B------:R-:W-:Y:S02]  /*4b5b0*/  LOP3.LUT P1, RZ, R2.reuse, 0x4, RZ, 0xc0, !PT ;  /* 0x0000000402ff7812 */ /* 0x040fe4000782c0ff */
[----:B------:R-:W-:Y:S01]  /*4b5c0*/  LOP3.LUT P0, RZ, R2, 0x2, RZ, 0xc0, !PT ;  /* 0x0000000202ff7812 */ /* 0x000fe2000780c0ff */
[----:B---3--:R-:W-:-:S05]  /*4b5d0*/  FMUL R10, R36, UR60 ;  /* 0x0000003c240a7c20 */ /* 0x008fca0008400000 */
[----:B------:R-:W-:-:S05]  /*4b5e0*/  F2FP.SATFINITE.E4M3.F32.PACK_AB_MERGE_C R10, RZ, R10, RZ ;  /* 0x0000000aff0a723e */ /* 0x000fca00048070ff */
[----:B------:R4:W-:Y:S01]  /*4b5f0*/  @!P5 STG.E.U8 desc[UR4][R12.64+0x1], R10 ;  /* 0x0000010a0c00d986 */ /* 0x0009e2000c101104 */
[----:B------:R-:W-:Y:S02]  /*4b600*/  ISETP.LT.OR P5, PT, R26, 0x1, !P6 ;  /* 0x000000011a00780c */ /* 0x000fe400077a1670 */
[----:B------:R-:W-:Y:S01]  /*4b610*/  @P6 LOP3.LUT R0, R0, 0x400000, RZ, 0xfc, !PT ;  /* 0x0040000000006812 */ /* 0x000fe200078efcff */
[----:B----4-:R-:W-:-:S05]  /*4b620*/  FMUL R10, R35, UR60 ;  /* 0x0000003c230a7c20 */ /* 0x010fca0008400000 */
[----:B------:R-:W-:Y:S01]  /*4b630*/  F2FP.SATFINITE.E4M3.F32.PACK_AB_MERGE_C R13, RZ, R10, RZ ;  /* 0x0000000aff0d723e */ /* 0x000fe200048070ff */
[----:B-----5:R-:W-:-:S04]  /*4b640*/  FMUL R12, R34, UR60 ;  /* 0x0000003c220c7c20 */ /* 0x020fc80008400000 */
[----:B------:R-:W-:Y:S05]  /*4b650*/  @P5 BRA `(.L_x_41) ;  /* 0x0000000000385947 */ /* 0x000fea0003800000 */
[----:B------:R-:W-:Y:S01]  /*4b660*/  R2UR UR9, R4 ;  /* 0x00000000040972ca */ /* 0x000fe200000e0000 */
[----:B------:R-:W-:Y:S01]  /*4b670*/  IMAD.MOV.U32 R10, RZ, RZ, R8 ;  /* 0x000000ffff0a7224 */ /* 0x000fe200078e0008 */
[----:B------:R-:W-:Y:S01]  /*4b680*/  R2UR UR8, R3 ;  /* 0x00000000030872ca */ /* 0x000fe200000e0000 */
[----:B------:R-:W-:Y:S01]  /*4b690*/  IMAD.MOV.U32 R11, RZ, RZ, R27 ;  /* 0x000000ffff0b7224 */ /* 0x000fe200078e001b */
[----:B------:R-:W-:Y:S01]  /*4b6a0*/  ULDC.64 UR4, c[0x0][0x5c0] ;  /* 0x0001700000047ab9 */ /* 0x000fe20000000a00 */
[----:B------:R-:W-:Y:S01]  /*4b6b0*/  IMAD R14, R7, 0x180, RZ ;  /* 0x00000180070e7824 */ /* 0x000fe200078e02ff */
[----:B------:R-:W-:Y:S01]  /*4b6c0*/  ULDC.64 UR6, c[0x0][0x208] ;  /* 0x0000820000067ab9 */ /* 0x000fe20000000a00 */
[----:B------:R-:W-:-:S04]  /*4b6d0*/  IMAD.WIDE.U32 R10, R6, 0x180, R10 ;  /* 0x00000180060a7825 */ /* 0x000fc800078e000a */
[----:B------:R-:W-:Y:S02]  /*4b6e0*/  IMAD.U32 R5, RZ, RZ, UR4 ;  /* 0x00000004ff057e24 */ /* 0x000fe4000f8e00ff */
[----:B------:R-:W-:-:S03]  /*4b6f0*/  IMAD.IADD R11, R11, 0x1, R14 ;  /* 0x000000010b0b7824 */ /* 0x000fc600078e020e */
[----:B------:R-:W-:Y:S01]  /*4b700*/  IADD3 R10, P5, P6, R10, UR9, R5 ;  /* 0x000000090a0a7c10 */ /* 0x000fe2000febe005 */
[----:B------:R-:W-:-:S05]  /*4b710*/  IMAD.U32 R5, RZ, RZ, UR5 ;  /* 0x00000005ff057e24 */ /* 0x000fca000f8e00ff */
[----:B------:R-:W-:-:S05]  /*4b720*/  IADD3.X R11, R11, UR8, R5, P5, P6 ;  /* 0x000000080b0b7c10 */ /* 0x000fca000afec405 */
[----:B------:R0:W-:Y:S02]  /*4b730*/  STG.E.U8 desc[UR6][R10.64], R13 ;  /* 0x0000000d0a007986 */ /* 0x0001e4000c101106 */
.L_x_41:
[----:B------:R-:W-:Y:S05]  /*4b740*/  BSYNC B1 ;  /* 0x0000000000017941 */ /* 0x000fea0003800000 */
.L_x_40:
[----:B------:R-:W-:Y:S01]  /*4b750*/  LOP3.LUT P5, RZ, R0, 0x400000, RZ, 0xc0, !PT ;  /* 0x0040000000ff7812 */ /* 0x000fe200078ac0ff */
[----:B------:R-:W-:Y:S01]  /*4b760*/  BSSY B1, `(.L_x_42) ;  /* 0x0000012000017945 */ /* 0x000fe20003800000 */
[----:B------:R-:W-:Y:S02]  /*4b770*/  F2FP.SATFINITE.E4M3.F32.PACK_AB_MERGE_C R12, RZ, R12, RZ ;  /* 0x0000000cff0c723e */ /* 0x000fe400048070ff */
[----:B------:R-:W-:-:S13]  /*4b780*/  ISETP.LT.OR P5, PT, R26, 0x2, !P5 ;  /* 0x000000021a00780c */ /* 0x000fda0006fa1670 */
[----:B------:R-:W-:Y:S05]  /*4b790*/  @P5 BRA `(.L_x_43) ;  /* 0x0000000000385947 */ /* 0x000fea0003800000 */
[----:B------:R-:W-:Y:S01]  /*4b7a0*/  R2UR UR9, R4 ;  /* 0x00000000040972ca */ /* 0x000fe200000e0000 */
[----:B0-----:R-:W-:Y:S01]  /*4b7b0*/  IMAD.MOV.U32 R10, RZ, RZ, R8 ;  /* 0x000000ffff0a7224 */ /* 0x001fe200078e0008 */
        /* <DEDUP_REMOVED lines=12> */
.L_x_43:
[----:B------:R-:W-:Y:S05]  /*4b880*/  BSYNC B1 ;  /* 0x0000000000017941 */ /* 0x000fea0003800000 */
.L_x_42:
[----:B------:R-:W2:Y:S04]  /*4b890*/  LDL.LU R19, [R1+0x468] ;  /* 0x0004680001137983 */ /* 0x000ea80000300800 */
[----:B------:R-:W3:Y:S04]  /*4b8a0*/  LDL.LU R18, [R1+0x46c] ;  /* 0x00046c0001127983 */ /* 0x000ee80000300800 */
[----:B------:R-:W4:Y:S04]  /*4b8b0*/  LDL.LU R17, [R1+0x470] ;  /* 0x0004700001117983 */ /* 0x000f280000300800 */
[----:B------:R-:W5:Y:S01]  /*4b8c0*/  LDL.LU R16, [R1+0x474] ;  /* 0x0004740001107983 */ /* 0x000f620000300800 */
[----:B------:R-:W-:Y:S01]  /*4b8d0*/  ISETP.LT.OR P6, PT, R26, 0x9, !P4 ;  /* 0x000000091a00780c */ /* 0x000fe200067c1670 */
[----:B------:R-:W-:Y:S01]  /*4b8e0*/  ULDC.64 UR4, c[0x0][0x208] ;  /* 0x0000820000047ab9 */ /* 0x000fe20000000a00 */
[----:B------:R-:W-:Y:S01]  /*4b8f0*/  LOP3.LUT R2, R2, 0xfffffffd, RZ, 0xc0, !PT ;  /* 0xfffffffd02027812 */ /* 0x000fe200078ec0ff */
[----:B------:R-:W-:Y:S03]  /*4b900*/  BSSY B1, `(.L_x_44) ;  /* 0x000002d000017945 */ /* 0x000fe60003800000 */
[----:B------:R-:W-:-:S07]  /*4b910*/  @P0 LOP3.LUT R2, R2, 0x2, RZ, 0xfc, !PT ;  /* 0x0000000202020812 */ /* 0x000fce00078efcff */
[----:B01----:R-:W0:Y:S01]  /*4b920*/  @!P6 LDC.64 R10, c[0x0][0x5c0] ;  /* 0x00017000ff0aeb82 */ /* 0x003e220000000a00 */
[----:B------:R-:W-:Y:S02]  /*4b930*/  @!P6 IMAD.MOV.U32 R12, RZ, RZ, R8 ;  /* 0x000000ffff0ce224 */ /* 0x000fe400078e0008 */
[----:B------:R-:W-:Y:S02]  /*4b940*/  @!P6 IMAD.MOV.U32 R13, RZ, RZ, R27 ;  /* 0x000000ffff0de224 */ /* 0x000fe400078e001b */
[----:B------:R-:W-:Y:S02]  /*4b950*/  @!P6 IMAD R5, R7, 0x180, RZ ;  /* 0x000001800705e824 */ /* 0x000fe400078e02ff */
[----:B------:R-:W-:-:S03]  /*4b960*/  @!P6 IMAD.WIDE.U32 R12, R6, 0x180, R12 ;  /* 0x00000180060ce825 */ /* 0x000fc600078e000c */
[----:B0-----:R-:W-:-:S04]  /*4b970*/  @!P6 IADD3 R14, P5, R12, R10, RZ ;  /* 0x0000000a0c0ee210 */ /* 0x001fc80007fbe0ff */
[----:B------:R-:W-:Y:S02]  /*4b980*/  @!P6 IADD3.X R15, R11, R13, R5, P5, !PT ;  /* 0x0000000d0b0fe210 */ /* 0x000fe40002ffe405 */
[----:B------:R-:W-:-:S13]  /*4b990*/  ISETP.LT.OR P5, PT, R26, 0xa, !P4 ;  /* 0x0000000a1a00780c */ /* 0x000fda00067a1670 */
[----:B------:R-:W0:Y:S01]  /*4b9a0*/  @!P5 LDC.64 R12, c[0x0][0x5c0] ;  /* 0x00017000ff0cdb82 */ /* 0x000e220000000a00 */
[----:B------:R-:W-:Y:S02]  /*4b9b0*/  @!P5 IMAD.MOV.U32 R10, RZ, RZ, R8 ;  /* 0x000000ffff0ad224 */ /* 0x000fe400078e0008 */
[----:B------:R-:W-:Y:S02]  /*4b9c0*/  @!P5 IMAD.MOV.U32 R11, RZ, RZ, R27 ;  /* 0x000000ffff0bd224 */ /* 0x000fe400078e001b */
[----:B------:R-:W-:Y:S02]  /*4b9d0*/  @!P5 IMAD R5, R7, 0x180, RZ ;  /* 0x000001800705d824 */ /* 0x000fe400078e02ff */
[----:B------:R-:W-:-:S03]  /*4b9e0*/  @!P5 IMAD.WIDE.U32 R10, R6, 0x180, R10 ;  /* 0x00000180060ad825 */ /* 0x000fc600078e000a */
[----:B0-----:R-:W-:-:S04]  /*4b9f0*/  @!P5 IADD3 R10, P0, R10, R12, RZ ;  /* 0x0000000c0a0ad210 */ /* 0x001fc80007f1e0ff */
[----:B------:R-:W-:Y:S02]  /*4ba00*/  @!P5 IADD3.X R11, R13, R11, R5, P0, !PT ;  /* 0x0000000b0d0bd210 */ /* 0x000fe400007fe405 */
[----:B------:R-:W-:Y:S01]  /*4ba10*/  LOP3.LUT P0, RZ, R2, 0x2, RZ, 0xc0, !PT ;  /* 0x0000000202ff7812 */ /* 0x000fe2000780c0ff */
[----:B--2---:R-:W-:-:S05]  /*4ba20*/  FMUL R5, R19, UR60 ;  /* 0x0000003c13057c20 */ /* 0x004fca0008400000 */
[----:B------:R-:W-:-:S05]  /*4ba30*/  F2FP.SATFINITE.E4M3.F32.PACK_AB_MERGE_C R5, RZ, R5, RZ ;  /* 0x00000005ff05723e */ /* 0x000fca00048070ff */
[----:B------:R3:W-:Y:S01]  /*4ba40*/  @!P6 STG.E.U8 desc[UR4][R14.64+0x8], R5 ;  /* 0x000008050e00e986 */ /* 0x0007e2000c101104 */
[----:B------:R-:W-:Y:S01]  /*4ba50*/  LOP3.LUT P6, RZ, R0, 0x400000, RZ, 0xc0, !PT ;  /* 0x0040000000ff7812 */ /* 0x000fe200078cc0ff */
[----:B---3--:R-:W-:-:S05]  /*4ba60*/  FMUL R5, R18, UR60 ;  /* 0x0000003c12057c20 */ /* 0x008fca0008400000 */
[----:B------:R-:W-:-:S05]  /*4ba70*/  F2FP.SATFINITE.E4M3.F32.PACK_AB_MERGE_C R5, RZ, R5, RZ ;  /* 0x00000005ff05723e */ /* 0x000fca00048070ff */
[----:B------:R4:W-:Y:S01]  /*4ba80*/  @!P5 STG.E.U8 desc[UR4][R10.64+0x9], R5 ;  /* 0x000009050a00d986 */ /* 0x0009e2000c101104 */
[----:B------:R-:W-:Y:S01]  /*4ba90*/  ISETP.LT.OR P5, PT, R26, 0x9, !P6 ;  /* 0x000000091a00780c */ /* 0x000fe200077a1670 */
[----:B----4-:R-:W-:Y:S01]  /*4baa0*/  FMUL R10, R17, UR60 ;  /* 0x0000003c110a7c20 */ /* 0x010fe20008400000 */
[----:B-----5:R-:W-:-:S04]  /*4bab0*/  FMUL R5, R16, UR60 ;  /* 0x0000003c10057c20 */ /* 0x020fc80008400000 */
[----:B------:R-:W-:Y:S02]  /*4bac0*/  F2FP.SATFINITE.E4M3.F32.PACK_AB_MERGE_C R13, RZ, R10, RZ ;  /* 0x0000000aff0d723e */ /* 0x000fe400048070ff */
[----:B------:R-:W-:-:S05]  /*4bad0*/  F2FP.SATFINITE.E4M3.F32.PACK_AB_MERGE_C R12, RZ, R5, RZ ;  /* 0x00000005ff0c723e */ /* 0x000fca00048070ff */
        /* <DEDUP_REMOVED lines=15> */
.L_x_45:
[----:B------:R-:W-:Y:S05]  /*4bbd0*/  BSYNC B1 ;  /* 0x0000000000017941 */ /* 0x000fea0003800000 */
.L_x_44:
[----:B------:R-:W-:Y:S01]  /*4bbe0*/  LOP3.LUT P5, RZ, R0, 0x400000, RZ, 0xc0, !PT ;  /* 0x0040000000ff7812 */ /* 0x000fe200078ac0ff */
[----:B------:R-:W-:Y:S03]  /*4bbf0*/  BSSY B1, `(.L_x_46) ;  /* 0x0000011000017945 */ /* 0x000fe60003800000 */
        /* <DEDUP_REMOVED lines=16> */
.L_x_47:
[----:B------:R-:W-:Y:S05]  /*4bd00*/  BSYNC B1 ;  /* 0x0000000000017941 */ /* 0x000fea0003800000 */
.L_x_46:
[----:B------:R-:W-:Y:S01]  /*4bd10*/  LOP3.LUT R2, R2, 0xffffefff, RZ, 0xc0, !PT ;  /* 0xffffefff02027812 */ /* 0x000fe200078ec0ff */
[----:B------:R-:W2:Y:S03]  /*4bd20*/  LDL.LU R43, [R1+0x478] ;  /* 0x00047800012b7983 */ /* 0x000ea60000300800 */
[----:B------:R-:W-:Y:S01]  /*4bd30*/  @P3 LOP3.LUT R2, R2, 0x1000, RZ, 0xfc, !PT ;  /* 0x0000100002023812 */ /* 0x000fe200078efcff */
[----:B------:R-:W3:Y:S01]  /*4bd40*/  LDL.LU R42, [R1+0x47c] ;  /* 0x00047c00012a7983 */ /* 0x000ee20000300800 */
[----:B------:R-:W-:Y:S02]  /*4bd50*/  ISETP.LT.OR P3, PT, R26, 0x11, !P0 ;  /* 0x000000111a00780c */ /* 0x000fe40004761670 */
[----:B------:R-:W-:Y:S01]  /*4bd60*/  R2UR UR9, R4 ;  /* 0x00000000040972ca */ /* 0x000fe200000e0000 */
[----:B------:R-:W4:Y:S01]  /*4bd70*/  LDL.LU R52, [R1+0x480] ;  /* 0x0004800001347983 */ /* 0x000f220000300800 */
[----:B------:R-:W-:-:S02]  /*4bd80*/  R2UR UR8, R3 ;  /* 0x00000000030872ca */ /* 0x000fc400000e0000 */
[----:B------:R-:W-:Y:S01]  /*4bd90*/  LOP3.LUT R0, R0, 0xffffff7f, RZ, 0xc0, !PT ;  /* 0xffffff7f00007812 */ /* 0x000fe200078ec0ff */
[----:B------:R-:W5:Y:S01]  /*4bda0*/  LDL.LU R54, [R1+0x484] ;  /* 0x0004840001367983 */ /* 0x000f620000300800 */
[----:B------:R-:W-:Y:S02]  /*4bdb0*/  LOP3.LUT R2, R2, 0xfffffff7, RZ, 0xc0, !PT ;  /* 0xfffffff702027812 */ /* 0x000fe400078ec0ff */
[----:B------:R-:W-:Y:S01]  /*4bdc0*/  R2UR UR5, R84 ;  /* 0x00000000540572ca */ /* 0x000fe200000e0000 */
[----:B------:R-:W5:Y:S01]  /*4bdd0*/  LDL.LU R53, [R1+0x488] ;  /* 0x0004880001357983 */ /* 0x000f620000300800 */
[----:B------:R-:W-:Y:S01]  /*4bde0*/  @P4 LOP3.LUT R2, R2, 0x8, RZ, 0xfc, !PT ;  /* 0x0000000802024812 */ /* 0x000fe200078efcff */
[----:B01----:R-:W0:Y:S01]  /*4bdf0*/  @!P3 LDC.64 R10, c[0x0][0x5c0] ;  /* 0x00017000ff0abb82 */ /* 0x003e220000000a00 */
[----:B------:R-:W-:Y:S02]  /*4be00*/  @P3 LOP3.LUT R0, R0, 0x80, RZ, 0xfc, !PT ;  /* 0x0000008000003812 */ /* 0x000fe400078efcff */
[----:B------:R-:W-:Y:S01]  /*4be10*/  LOP3.LUT R2, R2, 0xfffffffd, RZ, 0xc0, !PT ;  /* 0xfffffffd02027812 */ /* 0x000fe200078ec0ff */
[----:B------:R-:W-:Y:S01]  /*4be20*/  IMAD.U32 R5, RZ, RZ, UR8 ;  /* 0x00000008ff057e24 */ /* 0x000fe2000f8e00ff */
[----:B------:R-:W-:-:S02]  /*4be30*/  LOP3.LUT P4, RZ, R0, 0x2000, RZ, 0xc0, !PT ;  /* 0x0000200000ff7812 */ /* 0x000fc4000788c0ff */
[----:B------:R-:W-:Y:S02]  /*4be40*/  LOP3.LUT R0, R0, 0xfff7ffff, RZ, 0xc0, !PT ;  /* 0xfff7ffff00007812 */ /* 0x000fe400078ec0ff */
[----:B------:R-:W-:Y:S02]  /*4be50*/  @P0 LOP3.LUT R2, R2, 0x2, RZ, 0xfc, !PT ;  /* 0x0000000202020812 */ /* 0x000fe400078efcff */
[----:B------:R-:W-:Y:S02]  /*4be60*/  R2UR UR4, R83 ;  /* 0x00000000530472ca */ /* 0x000fe400000e0000 */
[----:B------:R-:W-:Y:S02]  /*4be70*/  R2UR UR7, R82 ;  /* 0x00000000520772ca */ /* 0x000fe400000e0000 */
[----:B------:R-:W-:Y:S02]  /*4be80*/  R2UR UR6, R80 ;  /* 0x00000000500672ca */ /* 0x000fe400000e0000 */
[----:B0-----:R-:W-:-:S04]  /*4be90*/  @!P3 IADD3 R18, P5, P6, R8, UR9, R10 ;  /* 0x000000090812bc10 */ /* 0x001fc8000febe00a */
[----:B------:R-:W-:Y:S02]  /*4bea0*/  @!P3 IADD3.X R19, R27, UR8, R11, P5, P6 ;  /* 0x000000081b13bc10 */ /* 0x000fe4000afec40b */
[----:B------:R-:W-:-:S13]  /*4beb0*/  ISETP.LT.OR P3, PT, R26, 0x12, !P0 ;  /* 0x000000121a00780c */ /* 0x000fda0004761670 */
[----:B------:R-:W0:Y:S01]  /*4bec0*/  @!P3 LDC.64 R10, c[0x0][0x5c0] ;  /* 0x00017000ff0abb82 */ /* 0x000e220000000a00 */
[----:B------:R-:W-:-:S04]  /*4bed0*/  @P3 LOP3.LUT R0, R0, 0x80000, RZ, 0xfc, !PT ;  /* 0x0008000000003812 */ /* 0x000fc800078efcff */
[----:B------:R-:W-:Y:S02]  /*4bee0*/  LOP3.LUT R0, R0, 0xffefffff, RZ, 0xc0, !PT ;  /* 0xffefffff00007812 */ /* 0x000fe400078ec0ff */
        /* <DEDUP_REMOVED lines=8> */
[C---:B------:R-:W-:Y:S02]  /*4bf70*/  ISETP.LT.OR P3, PT, R26.reuse, 0x1a, !P0 ;  /* 0x0000001a1a00780c */ /* 0x040fe40004761670 */
[----:B------:R-:W-:-:S11]  /*4bf80*/  ISETP.LT.OR P0, PT, R26, 0x11, !P1 ;  /* 0x000000111a00780c */ /* 0x000fd60004f01670 */
[----:B------:R-:W0:Y:S01]  /*4bf90*/  @!P3 LDC.64 R10, c[0x0][0x5c0] ;  /* 0x00017000ff0abb82 */ /* 0x000e220000000a00 */
[----:B------:R-:W-:-:S04]  /*4bfa0*/  @P3 LOP3.LUT R0, R0, 0x40000, RZ, 0xfc, !PT ;  /* 0x0004000000003812 */ /* 0x000fc800078efcff */
[----:B------:R-:W-:-:S04]  /*4bfb0*/  LOP3.LUT R0, R0, 0xfffeffff, RZ, 0xc0, !PT ;  /* 0xfffeffff00007812 */ /* 0x000fc800078ec0ff */
[----:B------:R-:W-:-:S04]  /*4bfc0*/  @P0 LOP3.LUT R0, R0, 0x10000, RZ, 0xfc, !PT ;  /* 0x0001000000000812 */ /* 0x000fc800078efcff */
[----:B------:R-:W-:Y:S02]  /*4bfd0*/  LOP3.LUT R0, R0, 0xffff7fff, RZ, 0xc0, !PT ;  /* 0xffff7fff00007812 */ /* 0x000fe400078ec0ff */
[----:B0-----:R-:W-:-:S04]  /*4bfe0*/  @!P3 IADD3 R22, P5, P6, R8, UR9, R10 ;  /* 0x000000090816bc10 */ /* 0x001fc8000febe00a */
[----:B------:R-:W-:Y:S02]  /*4bff0*/  @!P3 IADD3.X R23, R27, UR8, R11, P5, P6 ;  /* 0x000000081b17bc10 */ /* 0x000fe4000afec40b */
[----:B------:R-:W0:Y:S01]  /*4c000*/  @!P0 LDC.64 R10, c[0x0][0x5c0] ;  /* 0x00017000ff0a8b82 */ /* 0x000e220000000a00 */
[C---:B------:R-:W-:Y:S02]  /*4c010*/  LOP3.LUT P3, RZ, R2.reuse, 0x1000, RZ, 0xc0, !PT ;  /* 0x0000100002ff7812 */ /* 0x040fe4000786c0ff */
[----:B------:R-:W-:-:S04]  /*4c020*/  LOP3.LUT R2, R2, 0xfffffffb, RZ, 0xc0, !PT ;  /* 0xfffffffb02027812 */ /* 0x000fc800078ec0ff */
        /* <DEDUP_REMOVED lines=19> */
[----:B------:R-:W-:Y:S02]  /*4c160*/  @P0 LOP3.LUT R0, R0, 0x1000, RZ, 0xfc, !PT ;  /* 0x0000100000000812 */ /* 0x000fe400078efcff */
[----:B------:R-:W-:Y:S02]  /*4c170*/  @P1 LOP3.LUT R2, R2, 0x10, RZ, 0xfc, !PT ;  /* 0x0000001002021812 */ /* 0x000fe400078efcff */
[----:B------:R-:W-:Y:S02]  /*4c180*/  LOP3.LUT R0, R0, 0xfffff7ff, RZ, 0xc0, !PT ;  /* 0xfffff7ff00007812 */ /* 0x000fe400078ec0ff */
        /* <DEDUP_REMOVED lines=22> */
[----:B0-----:R-:W-:-:S04]  /*4c2f0*/  @!P0 IADD3 R34, P5, P6, R8, UR7, R10 ;  /* 0x0000000708228c10 */ /* 0x001fc8000febe00a */
[----:B------:R-:W-:Y:S02]  /*4c300*/  @!P0 IADD3.X R35, R27, UR6, R11, P5, P6 ;  /* 0x000000061b238c10 */ /* 0x000fe4000afec40b */
[----:B------:R-:W0:Y:S01]  /*4c310*/  @!P1 LDC.64 R10, c[0x0][0x5c0] ;  /* 0x00017000ff0a9b82 */ /* 0x000e220000000a00 */
[----:B------:R-:W-:Y:S02]  /*4c320*/  ISETP.LT.OR P0, PT, R26, 0x11, !P2 ;  /* 0x000000111a00780c */ /* 0x000fe40005701670 */
[----:B0-----:R-:W-:Y:S01]  /*4c330*/  @!P1 IADD3 R36, P5, P6, R8, UR7, R10 ;  /* 0x0000000708249c10 */ /* 0x001fe2000febe00a */
[----:B------:R-:W-:-:S03]  /*4c340*/  IMAD.U32 R10, RZ, RZ, UR9 ;  /* 0x00000009ff0a7e24 */ /* 0x000fc6000f8e00ff */
[----:B------:R-:W-:Y:S02]  /*4c350*/  @!P1 IADD3.X R37, R27, UR6, R11, P5, P6 ;  /* 0x000000061b259c10 */ /* 0x000fe4000afec40b */
[C---:B------:R-:W-:Y:S02]  /*4c360*/  LOP3.LUT P1, RZ, R0.reuse, 0x20000, RZ, 0xc0, !PT ;  /* 0x0002000000ff7812 */ /* 0x040fe4000782c0ff */
[----:B------:R-:W-:-:S03]  /*4c370*/  LOP3.LUT R0, R0, 0xffffffef, RZ, 0xc0, !PT ;  /* 0xffffffef00007812 */ /* 0x000fc600078ec0ff */
[----:B------:R-:W-:Y:S02]  /*4c380*/  @!P0 IADD3 R38, P6, P5, R10, UR5, R8 ;  /* 0x000000050a268c10 */ /* 0x000fe4000fdde008 */
[----:B------:R-:W-:Y:S02]  /*4c390*/  @P0 LOP3.LUT R0, R0, 0x10, RZ, 0xfc, !PT ;  /* 0x0000001000000812 */ /* 0x000fe400078efcff */
[----:B------:R-:W-:Y:S02]  /*4c3a0*/  @!P0 IADD3.X R39, R5, UR4, R27, P6, P5 ;  /* 0x0000000405278c10 */ /* 0x000fe4000b7ea41b */
[----:B------:R-:W-:Y:S02]  /*4c3b0*/  ISETP.LT.OR P0, PT, R26, 0x12, !P2 ;  /* 0x000000121a00780c */ /* 0x000fe40005701670 */
[----:B------:R-:W-:-:S11]  /*4c3c0*/  LOP3.LUT R0, R0, 0xfffffff7, RZ, 0xc0, !PT ;  /* 0xfffffff700007812 */ /* 0x000fd600078ec0ff */
        /* <DEDUP_REMOVED lines=10> */
[--C-:B------:R-:W-:Y:S02]  /*4c470*/  @!P0 IADD3 R47, P6, P5, R10, UR5, R8.reuse ;  /* 0x000000050a2f8c10 */ /* 0x100fe4000fdde008 */
[----:B------:R-:W-:Y:S02]  /*4c480*/  @P0 LOP3.LUT R0, R0, 0x2, RZ, 0xfc, !PT ;  /* 0x0000000200000812 */ /* 0x000fe400078efcff */
[C-C-:B------:R-:W-:Y:S01]  /*4c490*/  @!P0 IADD3.X R49, R5.reuse, UR4, R27.reuse, P6, P5 ;  /* 0x0000000405318c10 */ /* 0x140fe2000b7ea41b */
[----:B------:R-:W-:Y:S01]  /*4c4a0*/  ULDC.64 UR4, c[0x0][0x208] ;  /* 0x0000820000047ab9 */ /* 0x000fe20000000a00 */
[----:B------:R-:W-:Y:S02]  /*4c4b0*/  @!P4 IADD3 R50, P6, P5, R10, UR7, R8 ;  /* 0x000000070a32cc10 */ /* 0x000fe4000fdde008 */
[----:B------:R-:W-:Y:S02]  /*4c4c0*/  LOP3.LUT P0, RZ, R0, 0x80, RZ, 0xc0, !PT ;  /* 0x0000008000ff7812 */ /* 0x000fe4000780c0ff */
[----:B------:R-:W-:Y:S01]  /*4c4d0*/  @!P4 IADD3.X R51, R5, UR6, R27, P6, P5 ;  /* 0x000000060533cc10 */ /* 0x000fe2000b7ea41b */
[----:B--2---:R-:W-:Y:S01]  /*4c4e0*/  FMUL R5, R43, UR60 ;  /* 0x0000003c2b057c20 */ /* 0x004fe20008400000 */
[----:B------:R-:W-:-:S04]  /*4c4f0*/  ISETP.LT.OR P5, PT, R26, 0x11, !P1 ;  /* 0x000000111a00780c */ /* 0x000fc80004fa1670 */
[----:B------:R-:W-:-:S09]  /*4c500*/  F2FP.SATFINITE.E4M3.F32.PACK_AB_MERGE_C R5, RZ, R5, RZ ;  /* 0x00000005ff05723e */ /* 0x000fd200048070ff */
[----:B------:R-:W0:Y:S02]  /*4c510*/  @!P5 LDC.64 R10, c[0x0][0x5c0] ;  /* 0x00017000ff0adb82 */ /* 0x000e240000000a00 */
[----:B0-----:R-:W-:-:S05]  /*4c520*/  @!P5 IADD3 R10, P6, R8, R10, RZ ;  /* 0x0000000a080ad210 */ /* 0x001fca0007fde0ff */
[----:B------:R-:W-:-:S05]  /*4c530*/  @!P5 IMAD.X R11, R27, 0x1, R11, P6 ;  /* 0x000000011b0bd824 */ /* 0x000fca00030e060b */
[----:B------:R3:W-:Y:S01]  /*4c540*/  @!P5 STG.E.U8 desc[UR4][R10.64+0x10], R5 ;  /* 0x000010050a00d986 */ /* 0x0007e2000c101104 */
[----:B------:R-:W-:Y:S02]  /*4c550*/  ISETP.LT.OR P5, PT, R26, 0x12, !P1 ;  /* 0x000000121a00780c */ /* 0x000fe40004fa1670 */
[----:B------:R-:W-:Y:S02]  /*4c560*/  LOP3.LUT R2, R2, 0xffffff7f, RZ, 0xc0, !PT ;  /* 0xffffff7f02027812 */ /* 0x000fe400078ec0ff */
[----:B------:R-:W-:Y:S01]  /*4c570*/  LOP3.LUT P1, RZ, R0, 0x80000, RZ, 0xc0, !PT ;  /* 0x0008000000ff7812 */ /* 0x000fe2000782c0ff */
[----:B---3--:R-:W-:-:S08]  /*4c580*/  FMUL R5, R42, UR60 ;  /* 0x0000003c2a057c20 */ /* 0x008fd00008400000 */
[----:B------:R-:W0:Y:S01]  /*4c590*/  @!P5 LDC.64 R10, c[0x0][0x5c0] ;  /* 0x00017000ff0adb82 */ /* 0x000e220000000a00 */
[----:B------:R-:W-:Y:S02]  /*4c5a0*/  F2FP.SATFINITE.E4M3.F32.PACK_AB_MERGE_C R5, RZ, R5, RZ ;  /* 0x00000005ff05723e */ /* 0x000fe400048070ff */
[----:B0-----:R-:W-:-:S05]  /*4c5b0*/  @!P5 IADD3 R10, P6, R8, R10, RZ ;  /* 0x0000000a080ad210 */ /* 0x001fca0007fde0ff */
[----:B------:R-:W-:-:S05]  /*4c5c0*/  @!P5 IMAD.X R11, R27, 0x1, R11, P6 ;  /* 0x000000011b0bd824 */ /* 0x000fca00030e060b */
[----:B------:R0:W-:Y:S01]  /*4c5d0*/  @!P5 STG.E.U8 desc[UR4][R10.64+0x11], R5 ;  /* 0x000011050a00d986 */ /* 0x0001e2000c101104 */
[----:B------:R-:W-:Y:S01]  /*4c5e0*/  ISETP.LT.OR P5, PT, R26, 0x12, !P3 ;  /* 0x000000121a00780c */ /* 0x000fe20005fa1670 */
[----:B0-----:R-:W-:Y:S02]  /*4c5f0*/  IMAD.U32 R10, RZ, RZ, UR9 ;  /* 0x00000009ff0a7e24 */ /* 0x001fe4000f8e00ff */
[----:B------:R-:W-:-:S10]  /*4c600*/  IMAD.U32 R5, RZ, RZ, UR8 ;  /* 0x00000008ff057e24 */ /* 0x000fd4000f8e00ff */
[----:B------:R-:W-:-:S04]  /*4c610*/  @!P5 IADD3 R42, P2, P6, R10, UR7, R8 ;  /* 0x000000070a2adc10 */ /* 0x000fc8000fe5e008 */
[----:B------:R-:W-:Y:S02]  /*4c620*/  @!P5 IADD3.X R43, R5, UR6, R27, P2, P6 ;  /* 0x00000006052bdc10 */ /* 0x000fe400097ec41b */
[----:B------:R-:W-:-:S13]  /*4c630*/  ISETP.LT.OR P6, PT, R26, 0x19, !P3 ;  /* 0x000000191a00780c */ /* 0x000fda0005fc1670 */
[----:B------:R-:W-:-:S04]  /*4c640*/  @!P6 IADD3 R46, P2, P4, R10, UR7, R8 ;  /* 0x000000070a2eec10 */ /* 0x000fc8000fc5e008 */
[----:B------:R-:W-:Y:S01]  /*4c650*/  @!P6 IADD3.X R48, R5, UR6, R27, P2, P4 ;  /* 0x000000060530ec10 */ /* 0x000fe200097e841b */
[----:B----4-:R-:W-:Y:S02]  /*4c660*/  FMUL R5, R52, UR60 ;  /* 0x0000003c34057c20 */ /* 0x010fe40008400000 */
[----:B------:R-:W2:Y:S03]  /*4c670*/  LDL.LU R52, [R1+0x48c] ;  /* 0x00048c0001347983 */ /* 0x000ea60000300800 */
[----:B------:R-:W-:Y:S01]  /*4c680*/  F2FP.SATFINITE.E4M3.F32.PACK_AB_MERGE_C R5, RZ, R5, RZ ;  /* 0x00000005ff05723e */ /* 0x000fe200048070ff */
[----:B------:R-:W3:Y:S04]  /*4c690*/  LDL.LU R55, [R1+0x490] ;  /* 0x0004900001377983 */ /* 0x000ee80000300800 */
[----:B------:R0:W-:Y:S01]  /*4c6a0*/  @!P0 STG.E.U8 desc[UR4][R18.64+0x10], R5 ;  /* 0x0000100512008986 */ /* 0x0001e2000c101104 */
[----:B------:R-:W-:-:S02]  /*4c6b0*/  ISETP.LT.OR P0, PT, R26, 0x1a, !P3 ;  /* 0x0000001a1a00780c */ /* 0x000fc40005f01670 */
[----:B------:R-:W-:-:S04]  /*4c6c0*/  @P5 LOP3.LUT R2, R2, 0x80, RZ, 0xfc, !PT ;  /* 0x0000008002025812 */ /* 0x000fc800078efcff */
[----:B------:R-:W-:Y:S01]  /*4c6d0*/  LOP3.LUT R2, R2, 0xfffffeff, RZ, 0xc0, !PT ;  /* 0xfffffeff02027812 */ /* 0x000fe200078ec0ff */
[----:B0-----:R-:W-:-:S06]  /*4c6e0*/  IMAD.U32 R5, RZ, RZ, UR8 ;  /* 0x00000008ff057e24 */ /* 0x001fcc000f8e00ff */
[----:B------:R-:W-:-:S04]  /*4c6f0*/  @!P0 IADD3 R18, P2, P4, R10, UR7, R8 ;  /* 0x000000070a128c10 */ /* 0x000fc8000fc5e008 */
[----:B------:R-:W-:Y:S01]  /*4c700*/  @!P0 IADD3.X R19, R5, UR6, R27, P2, P4 ;  /* 0x0000000605138c10 */ /* 0x000fe200097e841b */
[----:B-----5:R-:W-:Y:S02]  /*4c710*/  FMUL R5, R54, UR60 ;  /* 0x0000003c36057c20 */ /* 0x020fe40008400000 */
[----:B------:R-:W4:Y:S01]  /*4c720*/  LDL.LU R54, [R1+0x494] ;  /* 0x0004940001367983 */ /* 0x000f220000300800 */
[----:B------:R-:W-:-:S03]  /*4c730*/  @P6 LOP3.LUT R2, R2, 0x100, RZ, 0xfc, !PT ;  /* 0x0000010002026812 */ /* 0x000fc600078efcff */
[----:B------:R-:W5:Y:S01]  /*4c740*/  LDL.LU R57, [R1+0x498] ;  /* 0x0004980001397983 */ /* 0x000f620000300800 */
[----:B------:R-:W-:-:S04]  /*4c750*/  LOP3.LUT R2, R2, 0xfffffdff, RZ, 0xc0, !PT ;  /* 0xfffffdff02027812 */ /* 0x000fc800078ec0ff */
[----:B------:R-:W-:Y:S02]  /*4c760*/  @P3 LOP3.LUT R2, R2, 0x200, RZ, 0xfc, !PT ;  /* 0x0000020002023812 */ /* 0x000fe400078efcff */
[----:B------:R-:W-:Y:S02]  /*4c770*/  LOP3.LUT P6, RZ, R0, 0x20000, RZ, 0xc0, !PT ;  /* 0x0002000000ff7812 */ /* 0x000fe400078cc0ff */
[----:B------:R-:W-:Y:S02]  /*4c780*/  LOP3.LUT R2, R2, 0xfffffbff, RZ, 0xc0, !PT ;  /* 0xfffffbff02027812 */ /* 0x000fe400078ec0ff */
[----:B------:R-:W-:Y:S02]  /*4c790*/  F2FP.SATFINITE.E4M3.F32.PACK_AB_MERGE_C R5, RZ, R5, RZ ;  /* 0x00000005ff05723e */ /* 0x000fe400048070ff */
[----:B------:R-:W-:Y:S02]  /*4c7a0*/  @P0 LOP3.LUT R2, R2, 0x400, RZ, 0xfc, !PT ;  /* 0x0000040002020812 */ /* 0x000fe400078efcff */
[----:B------:R-:W-:Y:S01]  /*4c7b0*/  ISETP.LT.OR P0, PT, R26, 0x19, !P6 ;  /* 0x000000191a00780c */ /* 0x000fe20007701670 */
[----:B------:R0:W-:Y:S02]  /*4c7c0*/  @!P1 STG.E.U8 desc[UR4][R14.64+0x11], R5 ;  /* 0x000011050e009986 */ /* 0x0001e4000c101104 */
[----:B0-----:R-:W-:-:S10]  /*4c7d0*/  FMUL R5, R53, UR60 ;  /* 0x0000003c35057c20 */ /* 0x001fd40008400000 */
[----:B------:R-:W0:Y:S01]  /*4c7e0*/  @!P0 LDC.64 R10, c[0x0][0x5c0] ;  /* 0x00017000ff0a8b82 */ /* 0x000e220000000a00 */
[----:B------:R-:W5:Y:S01]  /*4c7f0*/  LDL.LU R53, [R1+0x49c] ;  /* 0x00049c0001357983 */ /* 0x000f620000300800 */
[----:B------:R-:W-:Y:S02]  /*4c800*/  F2FP.SATFINITE.E4M3.F32.PACK_AB_MERGE_C R5, RZ, R5, RZ ;  /* 0x00000005ff05723e */ /* 0x000fe400048070ff */
[----:B0-----:R-:W-:-:S05]  /*4c810*/  @!P0 IADD3 R10, P3, R8, R10, RZ ;  /* 0x0000000a080a8210 */ /* 0x001fca0007f7e0ff */
[----:B------:R-:W-:-:S05]  /*4c820*/  @!P0 IMAD.X R11, R27, 0x1, R11, P3 ;  /* 0x000000011b0b8824 */ /* 0x000fca00018e060b */
[----:B------:R0:W-:Y:S01]  /*4c830*/  @!P0 STG.E.U8 desc[UR4][R10.64+0x18], R5 ;  /* 0x000018050a008986 */ /* 0x0001e2000c101104 */
[----:B------:R-:W-:-:S13]  /*4c840*/  ISETP.LT.OR P3, PT, R26, 0x1a, !P6 ;  /* 0x0000001a1a00780c */ /* 0x000fda0007761670 */
[----:B0-----:R-:W0:Y:S01]  /*4c850*/  @!P3 LDC.64 R10, c[0x0][0x5c0] ;  /* 0x00017000ff0abb82 */ /* 0x001e220000000a00 */
[----:B--2---:R-:W-:Y:S02]  /*4c860*/  FMUL R5, R52, UR60 ;  /* 0x0000003c34057c20 */ /* 0x004fe40008400000 */
[----:B------:R-:W2:Y:S01]  /*4c870*/  LDL.LU R52, [R1+0x4a0] ;  /* 0x0004a00001347983 */ /* 0x000ea20000300800 */
[----:B0-----:R-:W-:Y:S02]  /*4c880*/  @!P3 IADD3 R10, P6, R8, R10, RZ ;  /* 0x0000000a080ab210 */ /* 0x001fe40007fde0ff */
[----:B------:R-:W-:Y:S01]  /*4c890*/  F2FP.SATFINITE.E4M3.F32.PACK_AB_MERGE_C R5, RZ, R5, RZ ;  /* 0x00000005ff05723e */ /* 0x000fe200048070ff */
[----:B------:R-:W2:Y:S02]  /*4c8a0*/  LDL.LU R56, [R1+0x4a4] ;  /* 0x0004a40001387983 */ /* 0x000ea40000300800 */
[----:B------:R-:W-:Y:S01]  /*4c8b0*/  @!P3 IMAD.X R11, R27, 0x1, R11, P6 ;  /* 0x000000011b0bb824 */ /* 0x000fe200030e060b */
[----:B------:R-:W-:-:S04]  /*4c8c0*/  LOP3.LUT P5, RZ, R0, 0x100000, RZ, 0xc0, !PT ;  /* 0x0010000000ff7812 */ /* 0x000fc800078ac0ff */
[----:B------:R3:W-:Y:S01]  /*4c8d0*/  @!P3 STG.E.U8 desc[UR4][R10.64+0x19], R5 ;  /* 0x000019050a00b986 */ /* 0x0007e2000c101104 */
[----:B------:R-:W-:Y:S01]  /*4c8e0*/  LOP3.LUT P4, RZ, R0, 0x40000, RZ, 0xc0, !PT ;  /* 0x0004000000ff7812 */ /* 0x000fe2000788c0ff */
[----:B---3--:R-:W-:Y:S02]  /*4c8f0*/  FMUL R5, R55, UR60 ;  /* 0x0000003c37057c20 */ /* 0x008fe40008400000 */
[----:B------:R-:W3:Y:S03]  /*4c900*/  LDL.LU R55, [R1+0x4a8] ;  /* 0x0004a80001377983 */ /* 0x000ee60000300800 */
[----:B------:R-:W-:-:S05]  /*4c910*/  F2FP.SATFINITE.E4M3.F32.PACK_AB_MERGE_C R5, RZ, R5, RZ ;  /* 0x00000005ff05723e */ /* 0x000fca00048070ff */
[----:B------:R4:W-:Y:S01]  /*4c920*/  @!P5 STG.E.U8 desc[UR4][R28.64+0x18], R5 ;  /* 0x000018051c00d986 */ /* 0x0009e2000c101104 */
[----:B------:R-:W-:Y:S01]  /*4c930*/  LOP3.LUT P2, RZ, R0, 0x10000, RZ, 0xc0, !PT ;  /* 0x0001000000ff7812 */ /* 0x000fe2000784c0ff */
[----:B----4-:R-:W-:Y:S02]  /*4c940*/  FMUL R5, R54, UR60 ;  /* 0x0000003c36057c20 */ /* 0x010fe40008400000 */
[----:B------:R-:W4:Y:S03]  /*4c950*/  LDL.LU R54, [R1+0x4ac] ;  /* 0x0004ac0001367983 */ /* 0x000f260000300800 */
[----:B------:R-:W-:-:S05]  /*4c960*/  F2FP.SATFINITE.E4M3.F32.PACK_AB_MERGE_C R5, RZ, R5, RZ ;  /* 0x00000005ff05723e */ /* 0x000fca00048070ff */
[----:B------:R5:W-:Y:S02]  /*4c970*/  @!P4 STG.E.U8 desc[UR4][R22.64+0x19], R5 ;  /* 0x000019051600c986 */ /* 0x000be4000c101104 */
[----:B-----5:R-:W-:-:S05]  /*4c980*/  FMUL R5, R57, UR60 ;  /* 0x0000003c39057c20 */ /* 0x020fca0008400000 */
[----:B------:R-:W-:-:S05]  /*4c990*/  F2FP.SATFINITE.E4M3.F32.PACK_AB_MERGE_C R5, RZ, R5, RZ ;  /* 0x00000005ff05723e */ /* 0x000fca00048070ff */
[----:B------:R0:W-:Y:S02]  /*4c9a0*/  @!P2 STG.E.U8 desc[UR4][R16.64+0x10], R5 ;  /* 0x000010051000a986 */ /* 0x0001e4000c101104 */
[----:B0-----:R-:W-:Y:S02]  /*4c9b0*/  FMUL R5, R53, UR60 ;  /* 0x0000003c35057c20 */ /* 0x001fe40008400000 */
[----:B------:R-:W5:Y:S01]  /*4c9c0*/  LDL.LU R53, [R1+0x4b0] ;  /* 0x0004b00001357983 */ /* 0x000f620000300800 */
[----:B------:R-:W-:-:S03]  /*4c9d0*/  LOP3.LUT P1, RZ, R0, 0x8000, RZ, 0xc0, !PT ;  /* 0x0000800000ff7812 */ /* 0x000fc6000782c0ff */
[----:B------:R-:W5:Y:S01]  /*4c9e0*/  LDL.LU R57, [R1+0x4b4] ;  /* 0x0004b40001397983 */ /* 0x000f620000300800 */
[----:B------:R-:W-:-:S09]  /*4c9f0*/  F2FP.SATFINITE.E4M3.F32.PACK_AB_MERGE_C R5, RZ, R5, RZ ;  /* 0x00000005ff05723e */ /* 0x000fd200048070ff */
[----:B------:R2:W-:Y:S01]  /*4ca00*/  @!P1 STG.E.U8 desc[UR4][R12.64+0x11], R5 ;  /* 0x000011050c009986 */ /* 0x0005e2000c101104 */
[----:B------:R-:W-:Y:S02]  /*4ca10*/  LOP3.LUT P3, RZ, R0, 0x4000, RZ, 0xc0, !PT ;  /* 0x0000400000ff7812 */ /* 0x000fe4000786c0ff */
[----:B------:R-:W-:-:S11]  /*4ca20*/  LOP3.LUT R2, R2, 0xfffff7ff, RZ, 0xc0, !PT ;  /* 0xfffff7ff02027812 */ /* 0x000fd600078ec0ff */
[----:B------:R-:W-:Y:S02]  /*4ca30*/  @P3 LOP3.LUT R2, R2, 0x800, RZ, 0xfc, !PT ;  /* 0x0000080002023812 */ /* 0x000fe400078efcff */
[----:B------:R-:W-:-:S13]  /*4ca40*/  LOP3.LUT P3, RZ, R0, 0x10, RZ, 0xc0, !PT ;  /* 0x0000001000ff7812 */ /* 0x000fda000786c0ff */
[----:B------:R-:W0:Y:S01]  /*4ca50*/  @!P3 LDC.64 R10, c[0x0][0x5c0] ;  /* 0x00017000ff0abb82 */ /* 0x000e220000000a00 */
[----:B--2---:R-:W-:Y:S02]  /*4ca60*/  FMUL R5, R52, UR60 ;  /* 0x0000003c34057c20 */ /* 0x004fe40008400000 */
[----:B------:R-:W2:Y:S01]  /*4ca70*/  LDL.LU R52, [R1+0x4b8] ;  /* 0x0004b80001347983 */ /* 0x000ea20000300800 */
[----:B------:R-:W-:Y:S02]  /*4ca80*/  LOP3.LUT P0, RZ, R0, 0x8, RZ, 0xc0, !PT ;  /* 0x0000000800ff7812 */ /* 0x000fe4000780c0ff */
[----:B0-----:R-:W-:Y:S02]  /*4ca90*/  @!P3 IADD3 R10, P1, R38, R10, RZ ;  /* 0x0000000a260ab210 */ /* 0x001fe40007f3e0ff */
[----:B------:R-:W-:-:S03]  /*4caa0*/  F2FP.SATFINITE.E4M3.F32.PACK_AB_MERGE_C R5, RZ, R5, RZ ;  /* 0x00000005ff05723e */ /* 0x000fc600048070ff */
[----:B------:R-:W-:-:S05]  /*4cab0*/  @!P3 IMAD.X R11, R39, 0x1, R11, P1 ;  /* 0x00000001270bb824 */ /* 0x000fca00008e060b */
[----:B------:R0:W-:Y:S02]  /*4cac0*/  @!P3 STG.E.U8 desc[UR4][R10.64+0x10], R5 ;  /* 0x000010050a00b986 */ /* 0x0001e4000c101104 */
[----:B0-----:R-:W0:Y:S01]  /*4cad0*/  @!P0 LDC.64 R10, c[0x0][0x5c0] ;  /* 0x00017000ff0a8b82 */ /* 0x001e220000000a00 */
[----:B------:R-:W-:Y:S01]  /*4cae0*/  LOP3.LUT P5, RZ, R0, 0x4, RZ, 0xc0, !PT ;  /* 0x0000000400ff7812 */ /* 0x000fe200078ac0ff */
[----:B------:R-:W-:Y:S02]  /*4caf0*/  FMUL R5, R56, UR60 ;  /* 0x0000003c38057c20 */ /* 0x000fe40008400000 */
[----:B------:R-:W2:Y:S03]  /*4cb00*/  LDL.LU R56, [R1+0x4bc] ;  /* 0x0004bc0001387983 */ /* 0x000ea60000300800 */
[----:B------:R-:W-:Y:S02]  /*4cb10*/  F2FP.SATFINITE.E4M3.F32.PACK_AB_MERGE_C R5, RZ, R5, RZ ;  /* 0x00000005ff05723e */ /* 0x000fe400048070ff */
[----:B0-----:R-:W-:-:S05]  /*4cb20*/  @!P0 IADD3 R10, P3, R40, R10, RZ ;  /* 0x0000000a280a8210 */ /* 0x001fca0007f7e0ff */
[----:B------:R-:W-:Y:S01]  /*4cb30*/  @!P0 IMAD.X R11, R41, 0x1, R11, P3 ;  /* 0x00000001290b8824 */ /* 0x000fe200018e060b */
[----:B------:R-:W-:-:S04]  /*4cb40*/  LOP3.LUT P3, RZ, R2, 0x800, RZ, 0xc0, !PT ;  /* 0x0000080002ff7812 */ /* 0x000fc8000786c0ff */
[----:B------:R0:W-:Y:S01]  /*4cb50*/  @!P0 STG.E.U8 desc[UR4][R10.64+0x11], R5 ;  /* 0x000011050a008986 */ /* 0x0001e2000c101104 */
[----:B------:R-:W-:Y:S01]  /*4cb60*/  LOP3.LUT P6, RZ, R0, 0x1000, RZ, 0xc0, !PT ;  /* 0x0000100000ff7812 */ /* 0x000fe200078cc0ff */
[----:B0-----:R-:W0:Y:S01]  /*4cb70*/  @!P5 LDC.64 R10, c[0x0][0x5c0] ;  /* 0x00017000ff0adb82 */ /* 0x001e220000000a00 */
        /* <DEDUP_REMOVED lines=8> */
[----:B------:R5:W-:Y:S01]  /*4cc00*/  @!P6 STG.E.U8 desc[UR4][R20.64+0x19], R5 ;  /* 0x000019051400e986 */ /* 0x000be2000c101104 */
[----:B0-----:R-:W-:-:S05]  /*4cc10*/  @!P5 IADD3 R10, P6, R44, R10, RZ ;  /* 0x0000000a2c0ad210 */ /* 0x001fca0007fde0ff */
[----:B------:R-:W-:Y:S02]  /*4cc20*/  @!P5 IMAD.X R11, R45, 0x1, R11, P6 ;  /* 0x000000012d0bd824 */ /* 0x000fe400030e060b */
[----:B-----5:R-:W-:Y:S02]  /*4cc30*/  FMUL R5, R53, UR60 ;  /* 0x0000003c35057c20 */ /* 0x020fe40008400000 */
[----:B------:R-:W5:Y:S03]  /*4cc40*/  LDL.LU R53, [R1+0x4c8] ;  /* 0x0004c80001357983 */ /* 0x000f660000300800 */
[----:B------:R-:W-:-:S05]  /*4cc50*/  F2FP.SATFINITE.E4M3.F32.PACK_AB_MERGE_C R5, RZ, R5, RZ ;  /* 0x00000005ff05723e */ /* 0x000fca00048070ff */
[----:B------:R0:W-:Y:S02]  /*4cc60*/  @!P5 STG.E.U8 desc[UR4][R10.64+0x18], R5 ;  /* 0x000018050a00d986 */ /* 0x0001e4000c101104 */
[----:B0-----:R-:W0:Y:S01]  /*4cc70*/  @!P4 LDC.64 R10, c[0x0][0x5c0] ;  /* 0x00017000ff0acb82 */ /* 0x001e220000000a00 */
[----:B------:R-:W-:-:S05]  /*4cc80*/  FMUL R5, R57, UR60 ;  /* 0x0000003c39057c20 */ /* 0x000fca0008400000 */
[----:B------:R-:W-:Y:S02]  /*4cc90*/  F2FP.SATFINITE.E4M3.F32.PACK_AB_MERGE_C R5, RZ, R5, RZ ;  /* 0x00000005ff05723e */ /* 0x000fe400048070ff */
[----:B0-----:R-:W-:-:S05]  /*4cca0*/  @!P4 IADD3 R10, P5, R47, R10, RZ ;  /* 0x0000000a2f0ac210 */ /* 0x001fca0007fbe0ff */
[----:B------:R-:W-:-:S05]  /*4ccb0*/  @!P4 IMAD.X R11, R49, 0x1, R11, P5 ;  /* 0x00000001310bc824 */ /* 0x000fca00028e060b */
[----:B------:R2:W-:Y:S02]  /*4ccc0*/  @!P4 STG.E.U8 desc[UR4][R10.64+0x19], R5 ;  /* 0x000019050a00c986 */ /* 0x0005e4000c101104 */
[----:B--2---:R-:W-:Y:S02]  /*4ccd0*/  FMUL R5, R52, UR60 ;  /* 0x0000003c34057c20 */ /* 0x004fe40008400000 */
[----:B------:R-:W2:Y:S01]  /*4cce0*/  LDL.LU R52, [R1+0x4cc] ;  /* 0x0004cc0001347983 */ /* 0x000ea20000300800 */
[----:B------:R-:W-:-:S03]  /*4ccf0*/  LOP3.LUT P4, RZ, R2, 0x40, RZ, 0xc0, !PT ;  /* 0x0000004002ff7812 */ /* 0x000fc6000788c0ff */
[----:B------:R-:W2:Y:S01]  /*4cd00*/  LDL.LU R57, [R1+0x4d0] ;  /* 0x0004d00001397983 */ /* 0x000ea20000300800 */
[----:B------:R-:W-:Y:S02]  /*4cd10*/  LOP3.LUT P2, RZ, R0, 0x800, RZ, 0xc0, !PT ;  /* 0x0000080000ff7812 */ /* 0x000fe4000784c0ff */
[----:B------:R-:W-:-:S07]  /*4cd20*/  F2FP.SATFINITE.E4M3.F32.PACK_AB_MERGE_C R5, RZ, R5, RZ ;  /* 0x00000005ff05723e */ /* 0x000fce00048070ff */
[----:B------:R-:W0:Y:S01]  /*4cd30*/  @!P4 LDC.64 R10, c[0x0][0x5c0] ;  /* 0x00017000ff0acb82 */ /* 0x000e220000000a00 */
[----:B------:R-:W-:-:S03]  /*4cd40*/  LOP3.LUT P1, RZ, R0, 0x400, RZ, 0xc0, !PT ;  /* 0x0000040000ff7812 */ /* 0x000fc6000782c0ff */
[----:B------:R1:W-:Y:S01]  /*4cd50*/  @!P2 STG.E.U8 desc[UR4][R32.64+0x10], R5 ;  /* 0x000010052000a986 */ /* 0x0003e2000c101104 */
[----:B------:R-:W-:Y:S01]  /*4cd60*/  LOP3.LUT P5, RZ, R2, 0x80, RZ, 0xc0, !PT ;  /* 0x0000008002ff7812 */ /* 0x000fe200078ac0ff */
[----:B-1----:R-:W-:Y:S02]  /*4cd70*/  FMUL R5, R56, UR60 ;  /* 0x0000003c38057c20 */ /* 0x002fe40008400000 */
[----:B------:R-:W2:Y:S03]  /*4cd80*/  LDL.LU R56, [R1+0x4d4] ;  /* 0x0004d40001387983 */ /* 0x000ea60000300800 */
[----:B------:R-:W-:-:S05]  /*4cd90*/  F2FP.SATFINITE.E4M3.F32.PACK_AB_MERGE_C R5, RZ, R5, RZ ;  /* 0x00000005ff05723e */ /* 0x000fca00048070ff */
[----:B------:R3:W-:Y:S01]  /*4cda0*/  @!P1 STG.E.U8 desc[UR4][R30.64+0x11], R5 ;  /* 0x000011051e009986 */ /* 0x0007e2000c101104 */
[----:B0-----:R-:W-:-:S05]  /*4cdb0*/  @!P4 IADD3 R10, P1, R50, R10, RZ ;  /* 0x0000000a320ac210 */ /* 0x001fca0007f3e0ff */
[----:B------:R-:W-:Y:S02]  /*4cdc0*/  @!P4 IMAD.X R11, R51, 0x1, R11, P1 ;  /* 0x00000001330bc824 */ /* 0x000fe400008e060b */
[----:B---3--:R-:W-:Y:S02]  /*4cdd0*/  FMUL R5, R55, UR60 ;  /* 0x0000003c37057c20 */ /* 0x008fe40008400000 */
[----:B------:R-:W3:Y:S03]  /*4cde0*/  LDL.LU R55, [R1+0x4d8] ;  /* 0x0004d80001377983 */ /* 0x000ee60000300800 */
[----:B------:R-:W-:-:S05]  /*4cdf0*/  F2FP.SATFINITE.E4M3.F32.PACK_AB_MERGE_C R5, RZ, R5, RZ ;  /* 0x00000005ff05723e */ /* 0x000fca00048070ff */
[----:B------:R0:W-:Y:S02]  /*4ce00*/  @!P4 STG.E.U8 desc[UR4][R10.64+0x10], R5 ;  /* 0x000010050a00c986 */ /* 0x0001e4000c101104 */
[----:B0-----:R-:W0:Y:S01]  /*4ce10*/  @!P5 LDC.64 R10, c[0x0][0x5c0] ;  /* 0x00017000ff0adb82 */ /* 0x001e220000000a00 */
[----:B----4-:R-:W-:Y:S02]  /*4ce20*/  FMUL R5, R54, UR60 ;  /* 0x0000003c36057c20 */ /* 0x010fe40008400000 */
[----:B------:R-:W4:Y:S03]  /*4ce30*/  LDL.LU R54, [R1+0x4dc] ;  /* 0x0004dc0001367983 */ /* 0x000f260000300800 */
[----:B------:R-:W-:Y:S02]  /*4ce40*/  F2FP.SATFINITE.E4M3.F32.PACK_AB_MERGE_C R5, RZ, R5, RZ ;  /* 0x00000005ff05723e */ /* 0x000fe400048070ff */
[----:B0-----:R-:W-:-:S05]  /*4ce50*/  @!P5 IADD3 R10, P4, R42, R10, RZ ;  /* 0x0000000a2a0ad210 */ /* 0x001fca0007f9e0ff */
[----:B------:R-:W-:-:S05]  /*4ce60*/  @!P5 IMAD.X R11, R43, 0x1, R11, P4 ;  /* 0x000000012b0bd824 */ /* 0x000fca00020e060b */
[----:B------:R5:W-:Y:S01]  /*4ce70*/  @!P5 STG.E.U8 desc[UR4][R10.64+0x11], R5 ;  /* 0x000011050a00d986 */ /* 0x000be2000c101104 */
[----:B------:R-:W-:Y:S01]  /*4ce80*/  LOP3.LUT P5, RZ, R0, 0x200, RZ, 0xc0, !PT ;  /* 0x0000020000ff7812 */ /* 0x000fe200078ac0ff */
[----:B-----5:R-:W-:Y:S02]  /*4ce90*/  FMUL R5, R53, UR60 ;  /* 0x0000003c35057c20 */ /* 0x020fe40008400000 */
[----:B------:R-:W5:Y:S03]  /*4cea0*/  LDL.LU R53, [R1+0x4e0] ;  /* 0x0004e00001357983 */ /* 0x000f660000300800 */
[----:B------:R-:W-:-:S07]  /*4ceb0*/  F2FP.SATFINITE.E4M3.F32.PACK_AB_MERGE_C R5, RZ, R5, RZ ;  /* 0x00000005ff05723e */ /* 0x000fce00048070ff */
[----:B------:R2:W-:Y:S01]  /*4cec0*/  @!P5 STG.E.U8 desc[UR4][R34.64+0x18], R5 ;  /* 0x000018052200d986 */ /* 0x0005e2000c101104 */
[----:B------:R-:W-:-:S13]  /*4ced0*/  LOP3.LUT P6, RZ, R2, 0x100, RZ, 0xc0, !PT ;  /* 0x0000010002ff7812 */ /* 0x000fda00078cc0ff */
[----:B------:R-:W0:Y:S01]  /*4cee0*/  @!P6 LDC.64 R10, c[0x0][0x5c0] ;  /* 0x00017000ff0aeb82 */ /* 0x000e220000000a00 */
[----:B------:R-:W-:Y:S01]  /*4cef0*/  LOP3.LUT P0, RZ, R2, 0x400, RZ, 0xc0, !PT ;  /* 0x0000040002ff7812 */ /* 0x000fe2000780c0ff */
[----:B--2---:R-:W-:Y:S02]  /*4cf00*/  FMUL R5, R52, UR60 ;  /* 0x0000003c34057c20 */ /* 0x004fe40008400000 */
[----:B------:R-:W2:Y:S01]  /*4cf10*/  LDL.LU R52, [R1+0x4e4] ;  /* 0x0004e40001347983 */ /* 0x000ea20000300800 */
[----:B0-----:R-:W-:-:S05]  /*4cf20*/  @!P6 IADD3 R16, P5, R46, R10, RZ ;  /* 0x0000000a2e10e210 */ /* 0x001fca0007fbe0ff */
[----:B------:R-:W-:-:S04]  /*4cf30*/  @!P6 IMAD.X R17, R48, 0x1, R11, P5 ;  /* 0x000000013011e824 */ /* 0x000fc800028e060b */
[----:B------:R-:W0:Y:S01]  /*4cf40*/  @!P0 LDC.64 R10, c[0x0][0x5c0] ;  /* 0x00017000ff0a8b82 */ /* 0x000e220000000a00 */
[----:B------:R-:W-:Y:S02]  /*4cf50*/  LOP3.LUT P4, RZ, R2, 0x8, RZ, 0xc0, !PT ;  /* 0x0000000802ff7812 */ /* 0x000fe4000788c0ff */
[----:B0-----:R-:W-:-:S05]  /*4cf60*/  @!P0 IADD3 R18, P5, R18, R10, RZ ;  /* 0x0000000a12128210 */ /* 0x001fca0007fbe0ff */
[----:B------:R-:W-:Y:S01]  /*4cf70*/  @!P0 IMAD.X R19, R19, 0x1, R11, P5 ;  /* 0x0000000113138824 */ /* 0x000fe200028e060b */
[----:B------:R-:W-:Y:S02]  /*4cf80*/  ISETP.LT.OR P5, PT, R26, 0x11, !P4 ;  /* 0x000000111a00780c */ /* 0x000fe400067a1670 */
[----:B------:R-:W-:-:S11]  /*4cf90*/  LOP3.LUT P1, RZ, R2, 0x10, RZ, 0xc0, !PT ;  /* 0x0000001002ff7812 */ /* 0x000fd6000782c0ff */
[----:B------:R-:W0:Y:S01]  /*4cfa0*/  @!P5 LDC.64 R10, c[0x0][0x5c0] ;  /* 0x00017000ff0adb82 */ /* 0x000e220000000a00 */
[----:B------:R-:W-:Y:S02]  /*4cfb0*/  @!P5 IMAD.MOV.U32 R12, RZ, RZ, R8 ;  /* 0x000000ffff0cd224 */ /* 0x000fe400078e0008 */
[----:B------:R-:W-:Y:S01]  /*4cfc0*/  @!P5 IMAD.MOV.U32 R13, RZ, RZ, R27 ;  /* 0x000000ffff0dd224 */ /* 0x000fe200078e001b */
[----:B------:R-:W-:Y:S01]  /*4cfd0*/  F2FP.SATFINITE.E4M3.F32.PACK_AB_MERGE_C R5, RZ, R5, RZ ;  /* 0x00000005ff05723e */ /* 0x000fe200048070ff */
[----:B------:R-:W-:-:S04]  /*4cfe0*/  @!P5 IMAD.WIDE.U32 R12, R6, 0x180, R12 ;  /* 0x00000180060cd825 */ /* 0x000fc800078e000c */
[----:B------:R1:W-:Y:S02]  /*4cff0*/  @!P1 STG.E.U8 desc[UR4][R36.64+0x19], R5 ;  /* 0x0000190524009986 */ /* 0x0003e4000c101104 */
[----:B-1----:R-:W-:Y:S01]  /*4d000*/  @!P5 IMAD R5, R7, 0x180, RZ ;  /* 0x000001800705d824 */ /* 0x002fe200078e02ff */
[----:B0-----:R-:W-:-:S04]  /*4d010*/  @!P5 IADD3 R14, P1, R12, R10, RZ ;  /* 0x0000000a0c0ed210 */ /* 0x001fc80007f3e0ff */
[----:B------:R-:W-:Y:S01]  /*4d020*/  @!P5 IADD3.X R15, R11, R13, R5, P1, !PT ;  /* 0x0000000d0b0fd210 */ /* 0x000fe20000ffe405 */
[----:B------:R-:W-:-:S05]  /*4d030*/  FMUL R5, R57, UR60 ;  /* 0x0000003c39057c20 */ /* 0x000fca0008400000 */
        /* <DEDUP_REMOVED lines=9> */
[----:B------:R-:W-:Y:S01]  /*4d0d0*/  @!P6 IADD3.X R11, R13, R11, R5, P1, !PT ;  /* 0x0000000b0d0be210 */ /* 0x000fe20000ffe405 */
[----:B------:R-:W-:-:S05]  /*4d0e0*/  FMUL R5, R56, UR60 ;  /* 0x0000003c38057c20 */ /* 0x000fca0008400000 */
[----:B------:R-:W-:-:S05]  /*4d0f0*/  F2FP.SATFINITE.E4M3.F32.PACK_AB_MERGE_C R5, RZ, R5, RZ ;  /* 0x00000005ff05723e */ /* 0x000fca00048070ff */
[----:B------:R3:W-:Y:S02]  /*4d100*/  @!P0 STG.E.U8 desc[UR4][R18.64+0x19], R5 ;  /* 0x0000190512008986 */ /* 0x0007e4000c101104 */
[----:B---3--:R-:W-:-:S05]  /*4d110*/  FMUL R5, R55, UR60 ;  /* 0x0000003c37057c20 */ /* 0x008fca0008400000 */
[----:B------:R-:W-:-:S05]  /*4d120*/  F2FP.SATFINITE.E4M3.F32.PACK_AB_MERGE_C R5, RZ, R5, RZ ;  /* 0x00000005ff05723e */ /* 0x000fca00048070ff */
[----:B------:R4:W-:Y:S01]  /*4d130*/  @!P5 STG.E.U8 desc[UR4][R14.64+0x10], R5 ;  /* 0x000010050e00d986 */ /* 0x0009e2000c101104 */
[----:B------:R-:W-:-:S04]  /*4d140*/  LOP3.LUT P5, RZ, R0, 0x400000, RZ, 0xc0, !PT ;  /* 0x0040000000ff7812 */ /* 0x000fc800078ac0ff */
[----:B------:R-:W-:Y:S01]  /*4d150*/  ISETP.LT.OR P5, PT, R26, 0x11, !P5 ;  /* 0x000000111a00780c */ /* 0x000fe20006fa1670 */
[----:B----4-:R-:W-:-:S05]  /*4d160*/  FMUL R5, R54, UR60 ;  /* 0x0000003c36057c20 */ /* 0x010fca0008400000 */
[----:B------:R-:W-:Y:S01]  /*4d170*/  F2FP.SATFINITE.E4M3.F32.PACK_AB_MERGE_C R5, RZ, R5, RZ ;  /* 0x00000005ff05723e */ /* 0x000fe200048070ff */
[----:B------:R-:W-:Y:S04]  /*4d180*/  BSSY B1, `(.L_x_48) ;  /* 0x0000019000017945 */ /* 0x000fe80003800000 */
[----:B------:R5:W-:Y:S01]  /*4d190*/  @!P6 STG.E.U8 desc[UR4][R10.64+0x11], R5 ;  /* 0x000011050a00e986 */ /* 0x000be2000c101104 */
[C---:B------:R-:W-:Y:S02]  /*4d1a0*/  LOP3.LUT P3, RZ, R2.reuse, 0x200, RZ, 0xc0, !PT ;  /* 0x0000020002ff7812 */ /* 0x040fe4000786c0ff */
[C---:B------:R-:W-:Y:S02]  /*4d1b0*/  LOP3.LUT P2, RZ, R2.reuse, 0x20, RZ, 0xc0, !PT ;  /* 0x0000002002ff7812 */ /* 0x040fe4000784c0ff */
[----:B------:R-:W-:-:S02]  /*4d1c0*/  LOP3.LUT P1, RZ, R2, 0x4, RZ, 0xc0, !PT ;  /* 0x0000000402ff7812 */ /* 0x000fc4000782c0ff */
[----:B------:R-:W-:Y:S01]  /*4d1d0*/  LOP3.LUT P0, RZ, R2, 0x2, RZ, 0xc0, !PT ;  /* 0x0000000202ff7812 */ /* 0x000fe2000780c0ff */
[----:B-----5:R-:W-:-:S05]  /*4d1e0*/  FMUL R10, R53, UR60 ;  /* 0x0000003c350a7c20 */ /* 0x020fca0008400000 */
[----:B------:R-:W-:Y:S01]  /*4d1f0*/  F2FP.SATFINITE.E4M3.F32.PACK_AB_MERGE_C R13, RZ, R10, RZ ;  /* 0x0000000aff0d723e */ /* 0x000fe200048070ff */
[----:B--2---:R-:W-:-:S05]  /*4d200*/  FMUL R5, R52, UR60 ;  /* 0x0000003c34057c20 */ /* 0x004fca0008400000 */
[----:B------:R-:W-:Y:S01]  /*4d210*/  F2FP.SATFINITE.E4M3.F32.PACK_AB_MERGE_C R12, RZ, R5, RZ ;  /* 0x00000005ff0c723e */ /* 0x000fe200048070ff */
[----:B------:R-:W-:Y:S06]  /*4d220*/  @P5 BRA `(.L_x_49) ;  /* 0x0000000000385947 */ /* 0x000fec0003800000 */
        /* <DEDUP_REMOVED lines=14> */
.L_x_49:
[----:B------:R-:W-:Y:S05]  /*4d310*/  BSYNC B1 ;  /* 0x0000000000017941 */ /* 0x000fea0003800000 */
.L_x_48:
        /* <DEDUP_REMOVED lines=18> */
.L_x_51:
[----:B------:R-:W-:Y:S05]  /*4d440*/  BSYNC B1 ;  /* 0x0000000000017941 */ /* 0x000fea0003800000 */
.L_x_50:
        /* <DEDUP_REMOVED lines=52> */
.L_x_53:
[----:B------:R-:W-:Y:S05]  /*4d790*/  BSYNC B1 ;  /* 0x0000000000017941 */ /* 0x000fea0003800000 */
.L_x_52:
        /* <DEDUP_REMOVED lines=18> */
.L_x_55:
[----:B------:R-:W-:Y:S05]  /*4d8c0*/  BSYNC B1 ;  /* 0x0000000000017941 */ /* 0x000fea0003800000 */
.L_x_54:
        /* <DEDUP_REMOVED lines=95> */
[----:B------:R-:W-:Y:S02]  /*4dec0*/  LOP3.LUT R2, R2, 0xffffff7f, RZ, 0xc0, !PT ;  /* 0xffffff7f02027812 */ /* 0x000fe400078ec0ff */
[----:B0-----:R-:W-:-:S04]  /*4ded0*/  @!P0 IADD3 R34, P5, P6, R8, UR5, R10 ;  /* 0x0000000508228c10 */ /* 0x001fc8000febe00a */
[----:B------:R-:W-:Y:S02]  /*4dee0*/  @!P0 IADD3.X R35, R27, UR4, R11, P5, P6 ;  /* 0x000000041b238c10 */ /* 0x000fe4000afec40b */
[----:B------:R-:W0:Y:S01]  /*4def0*/  @!P1 LDC.64 R10, c[0x0][0x5c0] ;  /* 0x00017000ff0a9b82 */ /* 0x000e220000000a00 */
[----:B------:R-:W-:-:S13]  /*4df00*/  ISETP.LT.OR P0, PT, R26, 0x21, !P2 ;  /* 0x000000211a00780c */ /* 0x000fda0005701670 */
[----:B------:R-:W-:-:S04]  /*4df10*/  @P0 LOP3.LUT R0, R0, 0x10, RZ, 0xfc, !PT ;  /* 0x0000001000000812 */ /* 0x000fc800078efcff */
[----:B------:R-:W-:Y:S02]  /*4df20*/  LOP3.LUT R0, R0, 0xfffffff7, RZ, 0xc0, !PT ;  /* 0xfffffff700007812 */ /* 0x000fe400078ec0ff */
[----:B0-----:R-:W-:Y:S01]  /*4df30*/  @!P1 IADD3 R36, P5, P6, R8, UR5, R10 ;  /* 0x0000000508249c10 */ /* 0x001fe2000febe00a */
[----:B------:R-:W-:-:S03]  /*4df40*/  IMAD.U32 R10, RZ, RZ, UR7 ;  /* 0x00000007ff0a7e24 */ /* 0x000fc6000f8e00ff */
[----:B------:R-:W-:Y:S02]  /*4df50*/  @!P1 IADD3.X R37, R27, UR4, R11, P5, P6 ;  /* 0x000000041b259c10 */ /* 0x000fe4000afec40b */
[----:B------:R-:W-:-:S04]  /*4df60*/  @!P0 IADD3 R38, P6, P5, R10, UR9, R8 ;  /* 0x000000090a268c10 */ /* 0x000fc8000fdde008 */
[----:B------:R-:W-:Y:S02]  /*4df70*/  @!P0 IADD3.X R39, R5, UR8, R27, P6, P5 ;  /* 0x0000000805278c10 */ /* 0x000fe4000b7ea41b */
[----:B------:R-:W-:-:S13]  /*4df80*/  ISETP.LT.OR P0, PT, R26, 0x22, !P2 ;  /* 0x000000221a00780c */ /* 0x000fda0005701670 */
        /* <DEDUP_REMOVED lines=12> */
[C-C-:B------:R-:W-:Y:S02]  /*4e050*/  @!P0 IADD3.X R45, R5.reuse, UR8, R27.reuse, P6, P5 ;  /* 0x00000008052d8c10 */ /* 0x140fe4000b7ea41b */
[----:B------:R-:W-:Y:S02]  /*4e060*/  @!P4 IADD3 R46, P6, P5, R10, UR5, R8 ;  /* 0x000000050a2ecc10 */ /* 0x000fe4000fdde008 */
[----:B------:R-:W-:Y:S02]  /*4e070*/  LOP3.LUT P2, RZ, R0, 0x200000, RZ, 0xc0, !PT ;  /* 0x0020000000ff7812 */ /* 0x000fe4000784c0ff */
[----:B------:R-:W-:-:S02]  /*4e080*/  @!P4 IADD3.X R47, R5, UR4, R27, P6, P5 ;  /* 0x00000004052fcc10 */ /* 0x000fc4000b7ea41b */
        /* <DEDUP_REMOVED lines=10> */
[----:B------:R-:W-:Y:S02]  /*4e130*/  LOP3.LUT R2, R2, 0xfffffdff, RZ, 0xc0, !PT ;  /* 0xfffffdff02027812 */ /* 0x000fe400078ec0ff */
[----:B------:R-:W-:-:S02]  /*4e140*/  LOP3.LUT P6, RZ, R0, 0x20000, RZ, 0xc0, !PT ;  /* 0x0002000000ff7812 */ /* 0x000fc400078cc0ff */
[----:B------:R-:W-:Y:S02]  /*4e150*/  @P3 LOP3.LUT R2, R2, 0x200, RZ, 0xfc, !PT ;  /* 0x0000020002023812 */ /* 0x000fe400078efcff */
[----:B------:R-:W-:Y:S02]  /*4e160*/  ISETP.LT.OR P3, PT, R26, 0x21, !P6 ;  /* 0x000000211a00780c */ /* 0x000fe40007761670 */
[----:B------:R-:W-:Y:S02]  /*4e170*/  LOP3.LUT R2, R2, 0xfffffbff, RZ, 0xc0, !PT ;  /* 0xfffffbff02027812 */ /* 0x000fe400078ec0ff */
[----:B------:R-:W-:Y:S02]  /*4e180*/  LOP3.LUT P1, RZ, R0, 0x80000, RZ, 0xc0, !PT ;  /* 0x0008000000ff7812 */ /* 0x000fe4000782c0ff */
[----:B------:R-:W-:Y:S02]  /*4e190*/  @!P0 IADD3 R52, P4, P5, R10, UR5, R8 ;  /* 0x000000050a348c10 */ /* 0x000fe4000fd9e008 */
[----:B------:R-:W-:-:S02]  /*4e1a0*/  @P0 LOP3.LUT R2, R2, 0x400, RZ, 0xfc, !PT ;  /* 0x0000040002020812 */ /* 0x000fc400078efcff */
[----:B------:R-:W-:Y:S01]  /*4e1b0*/  @!P0 IADD3.X R53, R5, UR4, R27, P4, P5 ;  /* 0x0000000405358c10 */ /* 0x000fe2000a7ea41b */
[----:B--2---:R-:W-:Y:S01]  /*4e1c0*/  FMUL R5, R54, UR60 ;  /* 0x0000003c36057c20 */ /* 0x004fe20008400000 */
[----:B------:R-:W-:Y:S01]  /*4e1d0*/  ULDC.64 UR4, c[0x0][0x208] ;  /* 0x0000820000047ab9 */ /* 0x000fe20000000a00 */
[----:B------:R-:W2:Y:S01]  /*4e1e0*/  LDL.LU R54, [R1+0x50c] ;  /* 0x00050c0001367983 */ /* 0x000ea20000300800 */
[----:B------:R-:W0:Y:S01]  /*4e1f0*/  @!P3 LDC.64 R10, c[0x0][0x5c0] ;  /* 0x00017000ff0abb82 */ /* 0x000e220000000a00 */
[----:B------:R-:W-:Y:S02]  /*4e200*/  ISETP.LT.OR P0, PT, R26, 0x22, !P6 ;  /* 0x000000221a00780c */ /* 0x000fe40007701670 */
[----:B------:R-:W-:Y:S02]  /*4e210*/  F2FP.SATFINITE.E4M3.F32.PACK_AB_MERGE_C R5, RZ, R5, RZ ;  /* 0x00000005ff05723e */ /* 0x000fe400048070ff */
[----:B0-----:R-:W-:-:S05]  /*4e220*/  @!P3 IADD3 R10, P4, R8, R10, RZ ;  /* 0x0000000a080ab210 */ /* 0x001fca0007f9e0ff */
[----:B------:R-:W-:-:S05]  /*4e230*/  @!P3 IMAD.X R11, R27, 0x1, R11, P4 ;  /* 0x000000011b0bb824 */ /* 0x000fca00020e060b */
[----:B------:R0:W-:Y:S02]  /*4e240*/  @!P3 STG.E.U8 desc[UR4][R10.64+0x20], R5 ;  /* 0x000020050a00b986 */ /* 0x0001e4000c101104 */
[----:B0-----:R-:W0:Y:S01]  /*4e250*/  @!P0 LDC.64 R10, c[0x0][0x5c0] ;  /* 0x00017000ff0a8b82 */ /* 0x001e220000000a00 */
[----:B---3--:R-:W-:-:S05]  /*4e260*/  FMUL R5, R58, UR60 ;  /* 0x0000003c3a057c20 */ /* 0x008fca0008400000 */
[----:B------:R-:W-:Y:S02]  /*4e270*/  F2FP.SATFINITE.E4M3.F32.PACK_AB_MERGE_C R5, RZ, R5, RZ ;  /* 0x00000005ff05723e */ /* 0x000fe400048070ff */
[----:B0-----:R-:W-:-:S05]  /*4e280*/  @!P0 IADD3 R10, P3, R8, R10, RZ ;  /* 0x0000000a080a8210 */ /* 0x001fca0007f7e0ff */
[----:B------:R-:W-:-:S05]  /*4e290*/  @!P0 IMAD.X R11, R27, 0x1, R11, P3 ;  /* 0x000000011b0b8824 */ /* 0x000fca00018e060b */
[----:B------:R4:W-:Y:S02]  /*4e2a0*/  @!P0 STG.E.U8 desc[UR4][R10.64+0x21], R5 ;  /* 0x000021050a008986 */ /* 0x0009e4000c101104 */
[----:B----4-:R-:W-:Y:S02]  /*4e2b0*/  FMUL R5, R57, UR60 ;  /* 0x0000003c39057c20 */ /* 0x010fe40008400000 */
[----:B------:R-:W3:Y:S03]  /*4e2c0*/  LDL.LU R57, [R1+0x510] ;  /* 0x0005100001397983 */ /* 0x000ee60000300800 */
[----:B------:R-:W-:-:S05]  /*4e2d0*/  F2FP.SATFINITE.E4M3.F32.PACK_AB_MERGE_C R5, RZ, R5, RZ ;  /* 0x00000005ff05723e */ /* 0x000fca00048070ff */
[----:B------:R5:W-:Y:S02]  /*4e2e0*/  @!P2 STG.E.U8 desc[UR4][R18.64+0x20], R5 ;  /* 0x000020051200a986 */ /* 0x000be4000c101104 */
[----:B-----5:R-:W-:Y:S02]  /*4e2f0*/  FMUL R5, R56, UR60 ;  /* 0x0000003c38057c20 */ /* 0x020fe40008400000 */
[----:B------:R-:W4:Y:S04]  /*4e300*/  LDL.LU R56, [R1+0x514] ;  /* 0x0005140001387983 */ /* 0x000f280000300800 */
[----:B------:R-:W5:Y:S01]  /*4e310*/  LDL.LU R59, [R1+0x518] ;  /* 0x00051800013b7983 */ /* 0x000f620000300800 */
[----:B------:R-:W-:Y:S02]  /*4e320*/  F2FP.SATFINITE.E4M3.F32.PACK_AB_MERGE_C R5, RZ, R5, RZ ;  /* 0x00000005ff05723e */ /* 0x000fe400048070ff */
[----:B------:R-:W-:-:S03]  /*4e330*/  ISETP.LT.OR P0, PT, R26, 0x29, !P6 ;  /* 0x000000291a00780c */ /* 0x000fc60007701670 */
[----:B------:R0:W-:Y:S10]  /*4e340*/  @!P1 STG.E.U8 desc[UR4][R14.64+0x21], R5 ;  /* 0x000021050e009986 */ /* 0x0001f4000c101104 */
[----:B------:R-:W1:Y:S01]  /*4e350*/  @!P0 LDC.64 R10, c[0x0][0x5c0] ;  /* 0x00017000ff0a8b82 */ /* 0x000e620000000a00 */
[----:B0-----:R-:W-:-:S02]  /*4e360*/  FMUL R5, R55, UR60 ;  /* 0x0000003c37057c20 */ /* 0x001fc40008400000 */
[----:B------:R-:W5:Y:S03]  /*4e370*/  LDL.LU R55, [R1+0x51c] ;  /* 0x00051c0001377983 */ /* 0x000f660000300800 */
[----:B------:R-:W-:Y:S02]  /*4e380*/  F2FP.SATFINITE.E4M3.F32.PACK_AB_MERGE_C R5, RZ, R5, RZ ;  /* 0x00000005ff05723e */ /* 0x000fe400048070ff */
[----:B-1----:R-:W-:-:S05]  /*4e390*/  @!P0 IADD3 R10, P3, R8, R10, RZ ;  /* 0x0000000a080a8210 */ /* 0x002fca0007f7e0ff */
[----:B------:R-:W-:-:S05]  /*4e3a0*/  @!P0 IMAD.X R11, R27, 0x1, R11, P3 ;  /* 0x000000011b0b8824 */ /* 0x000fca00018e060b */
[----:B------:R2:W-:Y:S02]  /*4e3b0*/  @!P0 STG.E.U8 desc[UR4][R10.64+0x28], R5 ;  /* 0x000028050a008986 */ /* 0x0005e4000c101104 */
[----:B--2---:R-:W-:Y:S02]  /*4e3c0*/  FMUL R5, R54, UR60 ;  /* 0x0000003c36057c20 */ /* 0x004fe40008400000 */
[----:B------:R-:W2:Y:S01]  /*4e3d0*/  LDL.LU R54, [R1+0x520] ;  /* 0x0005200001367983 */ /* 0x000ea20000300800 */
[----:B------:R-:W-:Y:S02]  /*4e3e0*/  ISETP.LT.OR P3, PT, R26, 0x2a, !P6 ;  /* 0x0000002a1a00780c */ /* 0x000fe40007761670 */
[----:B------:R-:W-:Y:S01]  /*4e3f0*/  F2FP.SATFINITE.E4M3.F32.PACK_AB_MERGE_C R5, RZ, R5, RZ ;  /* 0x00000005ff05723e */ /* 0x000fe200048070ff */
[----:B------:R-:W2:Y:S10]  /*4e400*/  LDL.LU R58, [R1+0x524] ;  /* 0x00052400013a7983 */ /* 0x000eb40000300800 */
[----:B------:R-:W0:Y:S01]  /*4e410*/  @!P3 LDC.64 R10, c[0x0][0x5c0] ;  /* 0x00017000ff0abb82 */ /* 0x000e220000000a00 */
[----:B------:R-:W-:-:S02]  /*4e420*/  LOP3.LUT P5, RZ, R0, 0x100000, RZ, 0xc0, !PT ;  /* 0x0010000000ff7812 */ /* 0x000fc400078ac0ff */
[----:B------:R-:W-:Y:S02]  /*4e430*/  LOP3.LUT P4, RZ, R0, 0x40000, RZ, 0xc0, !PT ;  /* 0x0004000000ff7812 */ /* 0x000fe4000788c0ff */
[----:B0-----:R-:W-:-:S05]  /*4e440*/  @!P3 IADD3 R10, P6, R8, R10, RZ ;  /* 0x0000000a080ab210 */ /* 0x001fca0007fde0ff */
[----:B------:R-:W-:-:S05]  /*4e450*/  @!P3 IMAD.X R11, R27, 0x1, R11, P6 ;  /* 0x000000011b0bb824 */ /* 0x000fca00030e060b */
[----:B------:R3:W-:Y:S01]  /*4e460*/  @!P3 STG.E.U8 desc[UR4][R10.64+0x29], R5 ;  /* 0x000029050a00b986 */ /* 0x0007e2000c101104 */
[----:B------:R-:W-:Y:S01]  /*4e470*/  LOP3.LUT P2, RZ, R0, 0x10000, RZ, 0xc0, !PT ;  /* 0x0001000000ff7812 */ /* 0x000fe2000784c0ff */
[----:B---3--:R-:W-:Y:S02]  /*4e480*/  FMUL R5, R57, UR60 ;  /* 0x0000003c39057c20 */ /* 0x008fe40008400000 */
[----:B------:R-:W3:Y:S03]  /*4e490*/  LDL.LU R57, [R1+0x528] ;  /* 0x0005280001397983 */ /* 0x000ee60000300800 */
[----:B------:R-:W-:-:S05]  /*4e4a0*/  F2FP.SATFINITE.E4M3.F32.PACK_AB_MERGE_C R5, RZ, R5, RZ ;  /* 0x00000005ff05723e */ /* 0x000fca00048070ff */
[----:B------:R4:W-:Y:S02]  /*4e4b0*/  @!P5 STG.E.U8 desc[UR4][R28.64+0x28], R5 ;  /* 0x000028051c00d986 */ /* 0x0009e4000c101104 */
        /* <DEDUP_REMOVED lines=12> */
[----:B------:R2:W-:Y:S02]  /*4e580*/  @!P1 STG.E.U8 desc[UR4][R12.64+0x21], R5 ;  /* 0x000021050c009986 */ /* 0x0005e4000c101104 */
[----:B--2---:R-:W-:Y:S02]  /*4e590*/  FMUL R5, R54, UR60 ;  /* 0x0000003c36057c20 */ /* 0x004fe40008400000 */
[----:B------:R-:W2:Y:S01]  /*4e5a0*/  LDL.LU R54, [R1+0x538] ;  /* 0x0005380001367983 */ /* 0x000ea20000300800 */
[----:B------:R-:W-:Y:S02]  /*4e5b0*/  LOP3.LUT P3, RZ, R0, 0x4000, RZ, 0xc0, !PT ;  /* 0x0000400000ff7812 */ /* 0x000fe4000786c0ff */
[----:B------:R-:W-:-:S11]  /*4e5c0*/  LOP3.LUT R2, R2, 0xfffff7ff, RZ, 0xc0, !PT ;  /* 0xfffff7ff02027812 */ /* 0x000fd600078ec0ff */
[----:B------:R-:W-:Y:S02]  /*4e5d0*/  @P3 LOP3.LUT R2, R2, 0x800, RZ, 0xfc, !PT ;  /* 0x0000080002023812 */ /* 0x000fe400078efcff */
[----:B------:R-:W-:-:S13]  /*4e5e0*/  LOP3.LUT P3, RZ, R0, 0x10, RZ, 0xc0, !PT ;  /* 0x0000001000ff7812 */ /* 0x000fda000786c0ff */
[----:B------:R-:W0:Y:S01]  /*4e5f0*/  @!P3 LDC.64 R10, c[0x0][0x5c0] ;  /* 0x00017000ff0abb82 */ /* 0x000e220000000a00 */
[----:B------:R-:W-:Y:S02]  /*4e600*/  LOP3.LUT P0, RZ, R0, 0x8, RZ, 0xc0, !PT ;  /* 0x0000000800ff7812 */ /* 0x000fe4000780c0ff */
[----:B------:R-:W-:Y:S02]  /*4e610*/  F2FP.SATFINITE.E4M3.F32.PACK_AB_MERGE_C R5, RZ, R5, RZ ;  /* 0x00000005ff05723e */ /* 0x000fe400048070ff */
[----:B0-----:R-:W-:-:S05]  /*4e620*/  @!P3 IADD3 R10, P1, R38, R10, RZ ;  /* 0x0000000a260ab210 */ /* 0x001fca0007f3e0ff */
        /* <DEDUP_REMOVED lines=68> */
[----:B--2---:R-:W-:Y:S02]  /*4ea70*/  FMUL R5, R54, UR60 ;  /* 0x0000003c36057c20 */ /* 0x004fe40008400000 */
[----:B------:R-:W2:Y:S01]  /*4ea80*/  LDL.LU R54, [R1+0x564] ;  /* 0x0005640001367983 */ /* 0x000ea20000300800 */
[----:B------:R-:W-:Y:S02]  /*4ea90*/  LOP3.LUT P0, RZ, R2, 0x400, RZ, 0xc0, !PT ;  /* 0x0000040002ff7812 */ /* 0x000fe4000780c0ff */
[----:B0-----:R-:W-:-:S05]  /*4eaa0*/  @!P6 IADD3 R16, P5, R50, R10, RZ ;  /* 0x0000000a3210e210 */ /* 0x001fca0007fbe0ff */
[----:B------:R-:W-:-:S06]  /*4eab0*/  @!P6 IMAD.X R17, R51, 0x1, R11, P5 ;  /* 0x000000013311e824 */ /* 0x000fcc00028e060b */
        /* <DEDUP_REMOVED lines=61> */
.L_x_57:
[----:B------:R-:W-:Y:S05]  /*4ee90*/  BSYNC B1 ;  /* 0x0000000000017941 */ /* 0x000fea0003800000 */
.L_x_56:
        /* <DEDUP_REMOVED lines=18> */
.L_x_59:
[----:B------:R-:W-:Y:S05]  /*4efc0*/  BSYNC B1 ;  /* 0x0000000000017941 */ /* 0x000fea0003800000 */
.L_x_58:
        /* <DEDUP_REMOVED lines=52> */
.L_x_61:
[----:B------:R-:W-:Y:S05]  /*4f310*/  BSYNC B1 ;  /* 0x0000000000017941 */ /* 0x000fea0003800000 */
.L_x_60:
        /* <DEDUP_REMOVED lines=18> */
.L_x_63:
[----:B------:R-:W-:Y:S05]  /*4f440*/  BSYNC B1 ;  /* 0x0000000000017941 */ /* 0x000fea0003800000 */
.L_x_62:
        /* <DEDUP_REMOVED lines=348> */
.L_x_65:
[----:B------:R-:W-:Y:S05]  /*50a10*/  BSYNC B1 ;  /* 0x0000000000017941 */ /* 0x000fea0003800000 */
.L_x_64:
        /* <DEDUP_REMOVED lines=18> */
.L_x_67:
[----:B------:R-:W-:Y:S05]  /*50b40*/  BSYNC B1 ;  /* 0x0000000000017941 */ /* 0x000fea0003800000 */
.L_x_66:
        /* <DEDUP_REMOVED lines=52> */
.L_x_69:
[----:B------:R-:W-:Y:S05]  /*50e90*/  BSYNC B1 ;  /* 0x0000000000017941 */ /* 0x000fea0003800000 */
.L_x_68:
        /* <DEDUP_REMOVED lines=18> */
.L_x_71:
[----:B------:R-:W-:Y:S05]  /*50fc0*/  BSYNC B1 ;  /* 0x0000000000017941 */ /* 0x000fea0003800000 */
.L_x_70:
        /* <DEDUP_REMOVED lines=348> */
.L_x_73:
[----:B------:R-:W-:Y:S05]  /*52590*/  BSYNC B1 ;  /* 0x0000000000017941 */ /* 0x000fea0003800000 */
.L_x_72:
        /* <DEDUP_REMOVED lines=18> */
.L_x_75:
[----:B------:R-:W-:Y:S05]  /*526c0*/  BSYNC B1 ;  /* 0x0000000000017941 */ /* 0x000fea0003800000 */
.L_x_74:
        /* <DEDUP_REMOVED lines=52> */
.L_x_77:
[----:B------:R-:W-:Y:S05]  /*52a10*/  BSYNC B1 ;  /* 0x0000000000017941 */ /* 0x000fea0003800000 */
.L_x_76:
        /* <DEDUP_REMOVED lines=18> */
.L_x_79:
[----:B------:R-:W-:Y:S05]  /*52b40*/  BSYNC B1 ;  /* 0x0000000000017941 */ /* 0x000fea0003800000 */
.L_x_78:
        /* <DEDUP_REMOVED lines=348> */
.L_x_81:
[----:B------:R-:W-:Y:S05]  /*54110*/  BSYNC B1 ;  /* 0x0000000000017941 */ /* 0x000fea0003800000 */
.L_x_80:
        /* <DEDUP_REMOVED lines=18> */
.L_x_83:
[----:B------:R-:W-:Y:S05]  /*54240*/  BSYNC B1 ;  /* 0x0000000000017941 */ /* 0x000fea0003800000 */
.L_x_82:
        /* <DEDUP_REMOVED lines=52> */
.L_x_85:
[----:B------:R-:W-:Y:S05]  /*54590*/  BSYNC B1 ;  /* 0x0000000000017941 */ /* 0x000fea0003800000 */
.L_x_84:
        /* <DEDUP_REMOVED lines=18> */
.L_x_87:
[----:B------:R-:W-:Y:S05]  /*546c0*/  BSYNC B1 ;  /* 0x0000000000017941 */ /* 0x000fea0003800000 */
.L_x_86:
        /* <DEDUP_REMOVED lines=348> */
.L_x_89:
[----:B------:R-:W-:Y:S05]  /*55c90*/  BSYNC B1 ;  /* 0x0000000000017941 */ /* 0x000fea0003800000 */
.L_x_88:
        /* <DEDUP_REMOVED lines=18> */
.L_x_91:
[----:B------:R-:W-:Y:S05]  /*55dc0*/  BSYNC B1 ;  /* 0x0000000000017941 */ /* 0x000fea0003800000 */
.L_x_90:
        /* <DEDUP_REMOVED lines=52> */
.L_x_93:
[----:B------:R-:W-:Y:S05]  /*56110*/  BSYNC B1 ;  /* 0x0000000000017941 */ /* 0x000fea0003800000 */
.L_x_92:
        /* <DEDUP_REMOVED lines=18> */
.L_x_95:
[----:B------:R-:W-:Y:S05]  /*56240*/  BSYNC B1 ;  /* 0x0000000000017941 */ /* 0x000fea0003800000 */
.L_x_94:
        /* <DEDUP_REMOVED lines=348> */
.L_x_97:
[----:B------:R-:W-:Y:S05]  /*57810*/  BSYNC B1 ;  /* 0x0000000000017941 */ /* 0x000fea0003800000 */
.L_x_96:
        /* <DEDUP_REMOVED lines=18> */
.L_x_99:
[----:B------:R-:W-:Y:S05]  /*57940*/  BSYNC B1 ;  /* 0x0000000000017941 */ /* 0x000fea0003800000 */
.L_x_98:
        /* <DEDUP_REMOVED lines=26> */
[----:B------:R-:W-:Y:S01]  /*57af0*/  F2FP.SATFINITE.E4M3.F32.PACK_AB_MERGE_C R5, RZ, R5, RZ ;  /* 0x00000005ff05723e */ /* 0x000fe200048070ff */
[----:B----4-:R-:W-:-:S04]  /*57b00*/  FMUL R13, R17, UR60 ;  /* 0x0000003c110d7c20 */ /* 0x010fc80008400000 */
[----:B------:R3:W-:Y:S01]  /*57b10*/  @!P6 STG.E.U8 desc[UR4][R14.64+0x78], R5 ;  /* 0x000078050e00e986 */ /* 0x0007e2000c101104 */
[----:B------:R-:W-:Y:S01]  /*57b20*/  LOP3.LUT P6, RZ, R0, 0x400000, RZ, 0xc0, !PT ;  /* 0x0040000000ff7812 */ /* 0x000fe200078cc0ff */
[----:B-----5:R-:W-:Y:S01]  /*57b30*/  FMUL R12, R16, UR60 ;  /* 0x0000003c100c7c20 */ /* 0x020fe20008400000 */
[----:B------:R-:W-:-:S04]  /*57b40*/  F2FP.SATFINITE.E4M3.F32.PACK_AB_MERGE_C R13, RZ, R13, RZ ;  /* 0x0000000dff0d723e */ /* 0x000fc800048070ff */
[----:B------:R-:W-:Y:S01]  /*57b50*/  F2FP.SATFINITE.E4M3.F32.PACK_AB_MERGE_C R12, RZ, R12, RZ ;  /* 0x0000000cff0c723e */ /* 0x000fe200048070ff */
[----:B---3--:R-:W-:-:S05]  /*57b60*/  FMUL R5, R18, UR60 ;  /* 0x0000003c12057c20 */ /* 0x008fca0008400000 */
[----:B------:R-:W-:-:S05]  /*57b70*/  F2FP.SATFINITE.E4M3.F32.PACK_AB_MERGE_C R5, RZ, R5, RZ ;  /* 0x00000005ff05723e */ /* 0x000fca00048070ff */
[----:B------:R0:W-:Y:S01]  /*57b80*/  @!P5 STG.E.U8 desc[UR4][R10.64+0x79], R5 ;  /* 0x000079050a00d986 */ /* 0x0001e2000c101104 */
[----:B------:R-:W-:-:S13]  /*57b90*/  ISETP.LT.OR P5, PT, R26, 0x79, !P6 ;  /* 0x000000791a00780c */ /* 0x000fda00077a1670 */
[----:B0-----:R-:W-:Y:S05]  /*57ba0*/  @P5 BRA `(.L_x_101) ;  /* 0x0000000000385947 */ /* 0x001fea0003800000 */
        /* <DEDUP_REMOVED lines=14> */
.L_x_101:
[----:B------:R-:W-:Y:S05]  /*57c90*/  BSYNC B1 ;  /* 0x0000000000017941 */ /* 0x000fea0003800000 */
.L_x_100:
        /* <DEDUP_REMOVED lines=18> */
.L_x_103:
[----:B------:R-:W-:Y:S05]  /*57dc0*/  BSYNC B1 ;  /* 0x0000000000017941 */ /* 0x000fea0003800000 */
.L_x_102:
        /* <DEDUP_REMOVED lines=218> */
[----:B------:R-:W-:Y:S01]  /*58b70*/  FMUL R5, R58, UR60 ;  /* 0x0000003c3a057c20 */ /* 0x000fe20008400000 */
[----:B------:R-:W-:Y:S01]  /*58b80*/  LOP3.LUT P6, RZ, R0, 0x1000, RZ, 0xc0, !PT ;  /* 0x0000100000ff7812 */ /* 0x000fe200078cc0ff */
[----:B------:R-:W2:Y:S03]  /*58b90*/  LDL.LU R58, [R1+0x83c] ;  /* 0x00083c00013a7983 */ /* 0x000ea60000300800 */
[----:B------:R-:W-:Y:S02]  /*58ba0*/  F2FP.SATFINITE.E4M3.F32.PACK_AB_MERGE_C R5, RZ, R5, RZ ;  /* 0x00000005ff05723e */ /* 0x000fe400048070ff */
[----:B0-----:R-:W-:-:S05]  /*58bb0*/  @!P0 IADD3 R10, P3, R40, R10, RZ ;  /* 0x0000000a280a8210 */ /* 0x001fca0007f7e0ff */
[----:B------:R-:W-:Y:S01]  /*58bc0*/  @!P0 IMAD.X R11, R41, 0x1, R11, P3 ;  /* 0x00000001290b8824 */ /* 0x000fe200018e060b */
[----:B------:R-:W-:-:S04]  /*58bd0*/  LOP3.LUT P3, RZ, R2, 0x800, RZ, 0xc0, !PT ;  /* 0x0000080002ff7812 */ /* 0x000fc8000786c0ff */
[----:B------:R0:W-:Y:S02]  /*58be0*/  @!P0 STG.E.U8 desc[UR4][R10.64+0x81], R5 ;  /* 0x000081050a008986 */ /* 0x0001e4000c101104 */
[----:B0-----:R-:W0:Y:S01]  /*58bf0*/  @!P5 LDC.64 R10, c[0x0][0x5c0] ;  /* 0x00017000ff0adb82 */ /* 0x001e220000000a00 */
[----:B---3--:R-:W-:Y:S01]  /*58c00*/  FMUL R5, R57, UR60 ;  /* 0x0000003c39057c20 */ /* 0x008fe20008400000 */
[----:B------:R-:W-:Y:S01]  /*58c10*/  LOP3.LUT P4, RZ, R0, 0x2, RZ, 0xc0, !PT ;  /* 0x0000000200ff7812 */ /* 0x000fe2000788c0ff */
[----:B------:R-:W3:Y:S03]  /*58c20*/  LDL.LU R57, [R1+0x840] ;  /* 0x0008400001397983 */ /* 0x000ee60000300800 */
[----:B------:R-:W-:-:S05]  /*58c30*/  F2FP.SATFINITE.E4M3.F32.PACK_AB_MERGE_C R5, RZ, R5, RZ ;  /* 0x00000005ff05723e */ /* 0x000fca00048070ff */
[----:B------:R4:W-:Y:S02]  /*58c40*/  @!P3 STG.E.U8 desc[UR4][R24.64+0x88], R5 ;  /* 0x000088051800b986 */ /* 0x0009e4000c101104 */
        /* <DEDUP_REMOVED lines=42> */
[----:B------:R5:W-:Y:S02]  /*58ef0*/  @!P5 STG.E.U8 desc[UR4][R10.64+0x81], R5 ;  /* 0x000081050a00d986 */ /* 0x000be4000c101104 */
[----:B-----5:R-:W-:Y:S02]  /*58f00*/  FMUL R5, R55, UR60 ;  /* 0x0000003c37057c20 */ /* 0x020fe40008400000 */
[----:B------:R-:W5:Y:S01]  /*58f10*/  LDL.LU R55, [R1+0x860] ;  /* 0x0008600001377983 */ /* 0x000f620000300800 */
[----:B------:R-:W-:Y:S01]  /*58f20*/  LOP3.LUT P6, RZ, R2, 0x100, RZ, 0xc0, !PT ;  /* 0x0000010002ff7812 */ /* 0x000fe200078cc0ff */
[----:B--2---:R-:W-:-:S12]  /*58f30*/  FMUL R12, R54, UR60 ;  /* 0x0000003c360c7c20 */ /* 0x004fd80008400000 */
[----:B------:R-:W0:Y:S01]  /*58f40*/  @!P6 LDC.64 R10, c[0x0][0x5c0] ;  /* 0x00017000ff0aeb82 */ /* 0x000e220000000a00 */
[----:B------:R-:W2:Y:S01]  /*58f50*/  LDL.LU R54, [R1+0x864] ;  /* 0x0008640001367983 */ /* 0x000ea20000300800 */
[----:B------:R-:W-:Y:S02]  /*58f60*/  LOP3.LUT P5, RZ, R0, 0x200, RZ, 0xc0, !PT ;  /* 0x0000020000ff7812 */ /* 0x000fe400078ac0ff */
[----:B------:R-:W-:Y:S02]  /*58f70*/  LOP3.LUT P0, RZ, R2, 0x400, RZ, 0xc0, !PT ;  /* 0x0000040002ff7812 */ /* 0x000fe4000780c0ff */
[----:B------:R-:W-:-:S09]  /*58f80*/  F2FP.SATFINITE.E4M3.F32.PACK_AB_MERGE_C R5, RZ, R5, RZ ;  /* 0x00000005ff05723e */ /* 0x000fd200048070ff */
[----:B------:R1:W-:Y:S01]  /*58f90*/  @!P5 STG.E.U8 desc[UR4][R34.64+0x88], R5 ;  /* 0x000088052200d986 */ /* 0x0003e2000c101104 */
[----:B0-----:R-:W-:-:S05]  /*58fa0*/  @!P6 IADD3 R16, P5, R50, R10, RZ ;  /* 0x0000000a3210e210 */ /* 0x001fca0007fbe0ff */
[----:B------:R-:W-:Y:S02]  /*58fb0*/  @!P6 IMAD.X R17, R51, 0x1, R11, P5 ;  /* 0x000000013311e824 */ /* 0x000fe400028e060b */
[----:B------:R-:W0:Y:S01]  /*58fc0*/  @!P0 LDC.64 R10, c[0x0][0x5c0] ;  /* 0x00017000ff0a8b82 */ /* 0x000e220000000a00 */
[----:B------:R-:W-:Y:S02]  /*58fd0*/  LOP3.LUT P4, RZ, R2, 0x8, RZ, 0xc0, !PT ;  /* 0x0000000802ff7812 */ /* 0x000fe4000788c0ff */
[----:B0-----:R-:W-:-:S05]  /*58fe0*/  @!P0 IADD3 R18, P5, R52, R10, RZ ;  /* 0x0000000a34128210 */ /* 0x001fca0007fbe0ff */
[----:B------:R-:W-:Y:S01]  /*58ff0*/  @!P0 IMAD.X R19, R53, 0x1, R11, P5 ;  /* 0x0000000135138824 */ /* 0x000fe200028e060b */
[----:B------:R-:W-:Y:S02]  /*59000*/  ISETP.LT.OR P5, PT, R26, 0x81, !P4 ;  /* 0x000000811a00780c */ /* 0x000fe400067a1670 */
[----:B------:R-:W-:-:S11]  /*59010*/  LOP3.LUT P1, RZ, R2, 0x10, RZ, 0xc0, !PT ;  /* 0x0000001002ff7812 */ /* 0x000fd6000782c0ff */
[----:B------:R-:W0:Y:S01]  /*59020*/  @!P5 LDC.64 R10, c[0x0][0x5c0] ;  /* 0x00017000ff0adb82 */ /* 0x000e220000000a00 */
[----:B------:R-:W-:Y:S01]  /*59030*/  F2FP.SATFINITE.E4M3.F32.PACK_AB_MERGE_C R21, RZ, R12, RZ ;  /* 0x0000000cff15723e */ /* 0x000fe200048070ff */
[----:B------:R-:W-:Y:S02]  /*59040*/  @!P5 IMAD.MOV.U32 R12, RZ, RZ, R8 ;  /* 0x000000ffff0cd224 */ /* 0x000fe400078e0008 */
[----:B------:R-:W-:Y:S02]  /*59050*/  @!P5 IMAD.MOV.U32 R13, RZ, RZ, R27 ;  /* 0x000000ffff0dd224 */ /* 0x000fe400078e001b */
[----:B------:R-:W-:Y:S01]  /*59060*/  @!P5 IMAD.WIDE.U32 R12, R6, 0x180, R12 ;  /* 0x00000180060cd825 */ /* 0x000fe200078e000c */
[----:B------:R-:W-:Y:S03]  /*59070*/  @!P1 STG.E.U8 desc[UR4][R36.64+0x89], R21 ;  /* 0x0000891524009986 */ /* 0x000fe6000c101104 */
        /* <DEDUP_REMOVED lines=11> */
[----:B------:R-:W-:Y:S01]  /*59130*/  @!P6 IMAD R5, R7, 0x180, RZ ;  /* 0x000001800705e824 */ /* 0x000fe200078e02ff */
[----:B-1----:R-:W-:-:S04]  /*59140*/  @!P6 IADD3 R10, P1, R10, R12, RZ ;  /* 0x0000000c0a0ae210 */ /* 0x002fc80007f3e0ff */
[----:B------:R-:W-:Y:S01]  /*59150*/  @!P6 IADD3.X R11, R13, R11, R5, P1, !PT ;  /* 0x0000000b0d0be210 */ /* 0x000fe20000ffe405 */
[----:B------:R-:W-:-:S05]  /*59160*/  FMUL R5, R58, UR60 ;  /* 0x0000003c3a057c20 */ /* 0x000fca0008400000 */
[----:B------:R-:W-:Y:S01]  /*59170*/  F2FP.SATFINITE.E4M3.F32.PACK_AB_MERGE_C R13, RZ, R5, RZ ;  /* 0x00000005ff0d723e */ /* 0x000fe200048070ff */
[----:B---3--:R-:W-:-:S05]  /*59180*/  FMUL R5, R57, UR60 ;  /* 0x0000003c39057c20 */ /* 0x008fca0008400000 */
[----:B0-----:R-:W-:Y:S01]  /*59190*/  F2FP.SATFINITE.E4M3.F32.PACK_AB_MERGE_C R17, RZ, R5, RZ ;  /* 0x00000005ff11723e */ /* 0x001fe200048070ff */
[----:B------:R0:W-:Y:S04]  /*591a0*/  @!P0 STG.E.U8 desc[UR4][R18.64+0x89], R13 ;  /* 0x0000890d12008986 */ /* 0x0001e8000c101104 */
[----:B------:R0:W-:Y:S01]  /*591b0*/  @!P5 STG.E.U8 desc[UR4][R14.64+0x80], R17 ;  /* 0x000080110e00d986 */ /* 0x0001e2000c101104 */
[----:B------:R-:W-:Y:S01]  /*591c0*/  LOP3.LUT P5, RZ, R0, 0x400000, RZ, 0xc0, !PT ;  /* 0x0040000000ff7812 */ /* 0x000fe200078ac0ff */
[----:B----4-:R-:W-:-:S03]  /*591d0*/  FMUL R5, R56, UR60 ;  /* 0x0000003c38057c20 */ /* 0x010fc60008400000 */
[----:B------:R-:W-:Y:S02]  /*591e0*/  ISETP.LT.OR P5, PT, R26, 0x81, !P5 ;  /* 0x000000811a00780c */ /* 0x000fe40006fa1670 */
[----:B------:R-:W-:Y:S01]  /*591f0*/  F2FP.SATFINITE.E4M3.F32.PACK_AB_MERGE_C R21, RZ, R5, RZ ;  /* 0x00000005ff15723e */ /* 0x000fe200048070ff */
[----:B------:R-:W-:Y:S01]  /*59200*/  BSSY B1, `(.L_x_104) ;  /* 0x0000019000017945 */ /* 0x000fe20003800000 */
[----:B------:R-:W-:-:S03]  /*59210*/  LOP3.LUT P3, RZ, R2, 0x200, RZ, 0xc0, !PT ;  /* 0x0000020002ff7812 */ /* 0x000fc6000786c0ff */
[----:B------:R0:W-:Y:S01]  /*59220*/  @!P6 STG.E.U8 desc[UR4][R10.64+0x81], R21 ;  /* 0x000081150a00e986 */ /* 0x0001e2000c101104 */
[C---:B------:R-:W-:Y:S01]  /*59230*/  LOP3.LUT P2, RZ, R2.reuse, 0x20, RZ, 0xc0, !PT ;  /* 0x0000002002ff7812 */ /* 0x040fe2000784c0ff */
[----:B-----5:R-:W-:Y:S01]  /*59240*/  FMUL R5, R55, UR60 ;  /* 0x0000003c37057c20 */ /* 0x020fe20008400000 */
[C---:B------:R-:W-:Y:S02]  /*59250*/  LOP3.LUT P1, RZ, R2.reuse, 0x4, RZ, 0xc0, !PT ;  /* 0x0000000402ff7812 */ /* 0x040fe4000782c0ff */
[----:B------:R-:W-:Y:S02]  /*59260*/  LOP3.LUT P0, RZ, R2, 0x2, RZ, 0xc0, !PT ;  /* 0x0000000202ff7812 */ /* 0x000fe4000780c0ff */
[----:B------:R-:W-:Y:S01]  /*59270*/  F2FP.SATFINITE.E4M3.F32.PACK_AB_MERGE_C R23, RZ, R5, RZ ;  /* 0x00000005ff17723e */ /* 0x000fe200048070ff */
[----:B--2---:R-:W-:-:S05]  /*59280*/  FMUL R12, R54, UR60 ;  /* 0x0000003c360c7c20 */ /* 0x004fca0008400000 */
[----:B------:R-:W-:Y:S01]  /*59290*/  F2FP.SATFINITE.E4M3.F32.PACK_AB_MERGE_C R5, RZ, R12, RZ ;  /* 0x0000000cff05723e */ /* 0x000fe200048070ff */
[----:B0-----:R-:W-:Y:S06]  /*592a0*/  @P5 BRA `(.L_x_105) ;  /* 0x0000000000385947 */ /* 0x001fec0003800000 */
        /* <DEDUP_REMOVED lines=9> */
[----:B------:R-:W-:Y:S02]  /*59340*/  IMAD.U32 R12, RZ, RZ, UR5 ;  /* 0x00000005ff0c7e24 */ /* 0x000fe4000f8e00ff */
[----:B------:R-:W-:Y:S01]  /*59350*/  IMAD.IADD R13, R11, 0x1, R13 ;  /* 0x000000010b0d7824 */ /* 0x000fe200078e020d */
[----:B------:R-:W-:-:S04]  /*59360*/  IADD3 R10, P5, P6, R10, UR9, R15 ;  /* 0x000000090a0a7c10 */ /* 0x000fc8000febe00f */
[----:B------:R-:W-:-:S05]  /*59370*/  IADD3.X R11, R13, UR8, R12, P5, P6 ;  /* 0x000000080d0b7c10 */ /* 0x000fca000afec40c */
[----:B------:R0:W-:Y:S04]  /*59380*/  STG.E.U8 desc[UR6][R10.64+0x80], R23 ;  /* 0x000080170a007986 */ /* 0x0001e8000c101106 */
.L_x_105:
[----:B------:R-:W-:Y:S05]  /*59390*/  BSYNC B1 ;  /* 0x0000000000017941 */ /* 0x000fea0003800000 */
.L_x_104:
        /* <DEDUP_REMOVED lines=18> */
.L_x_107:
[----:B------:R-:W-:Y:S05]  /*594c0*/  BSYNC B1 ;  /* 0x0000000000017941 */ /* 0x000fea0003800000 */
.L_x_106:
[----:B------:R-:W2:Y:S04]  /*594d0*/  LDL.LU R20, [R1+0x868] ;  /* 0x0008680001147983 */ /* 0x000ea80000300800 */
[----:B------:R-:W3:Y:S04]  /*594e0*/  LDL.LU R17, [R1+0x86c] ;  /* 0x00086c0001117983 */ /* 0x000ee80000300800 */
[----:B------:R-:W4:Y:S04]  /*594f0*/  LDL.LU R19, [R1+0x870] ;  /* 0x0008700001137983 */ /* 0x000f280000300800 */
[----:B------:R-:W5:Y:S01]  /*59500*/  LDL.LU R18, [R1+0x874] ;  /* 0x0008740001127983 */ /* 0x000f620000300800 */
[----:B------:R-:W-:Y:S01]  /*59510*/  ISETP.LT.OR P6, PT, R26, 0x89, !P4 ;  /* 0x000000891a00780c */ /* 0x000fe200067c1670 */
[----:B------:R-:W-:Y:S01]  /*59520*/  ULDC.64 UR4, c[0x0][0x208] ;  /* 0x0000820000047ab9 */ /* 0x000fe20000000a00 */
[----:B-1----:R-:W-:Y:S01]  /*59530*/  P2R R5, PR, RZ, 0x1 ;  /* 0x00000001ff057803 */ /* 0x002fe20000000000 */
[----:B------:R-:W-:Y:S10]  /*59540*/  BSSY B1, `(.L_x_108) ;  /* 0x000002c000017945 */ /* 0x000ff40003800000 */
[----:B0-----:R-:W0:Y:S01]  /*59550*/  @!P6 LDC.64 R10, c[0x0][0x5c0] ;  /* 0x00017000ff0aeb82 */ /* 0x001e220000000a00 */
[----:B------:R-:W-:-:S02]  /*59560*/  @!P6 IMAD.MOV.U32 R12, RZ, RZ, R8 ;  /* 0x000000ffff0ce224 */ /* 0x000fc400078e0008 */
        /* <DEDUP_REMOVED lines=13> */
[----:B------:R-:W-:Y:S01]  /*59640*/  ISETP.NE.AND P0, PT, R5, RZ, PT ;  /* 0x000000ff0500720c */ /* 0x000fe20003f05270 */
[----:B--2---:R-:W-:-:S05]  /*59650*/  FMUL R5, R20, UR60 ;  /* 0x0000003c14057c20 */ /* 0x004fca0008400000 */
[----:B------:R-:W-:Y:S01]  /*59660*/  F2FP.SATFINITE.E4M3.F32.PACK_AB_MERGE_C R13, RZ, R5, RZ ;  /* 0x00000005ff0d723e */ /* 0x000fe200048070ff */
[----:B---3--:R-:W-:-:S04]  /*59670*/  FMUL R5, R17, UR60 ;  /* 0x0000003c11057c20 */ /* 0x008fc80008400000 */
[----:B------:R0:W-:Y:S01]  /*59680*/  @!P6 STG.E.U8 desc[UR4][R14.64+0x88], R13 ;  /* 0x0000880d0e00e986 */ /* 0x0001e2000c101104 */
[----:B------:R-:W-:Y:S01]  /*59690*/  F2FP.SATFINITE.E4M3.F32.PACK_AB_MERGE_C R17, RZ, R5, RZ ;  /* 0x00000005ff11723e */ /* 0x000fe200048070ff */
[----:B----4-:R-:W-:Y:S01]  /*596a0*/  FMUL R5, R19, UR60 ;  /* 0x0000003c13057c20 */ /* 0x010fe20008400000 */
[----:B------:R-:W-:Y:S01]  /*596b0*/  LOP3.LUT P6, RZ, R0, 0x400000, RZ, 0xc0, !PT ;  /* 0x0040000000ff7812 */ /* 0x000fe200078cc0ff */
[----:B-----5:R-:W-:Y:S02]  /*596c0*/  FMUL R12, R18, UR60 ;  /* 0x0000003c120c7c20 */ /* 0x020fe40008400000 */
[----:B------:R0:W-:Y:S01]  /*596d0*/  @!P5 STG.E.U8 desc[UR4][R10.64+0x89], R17 ;  /* 0x000089110a00d986 */ /* 0x0001e2000c101104 */
[----:B------:R-:W-:Y:S02]  /*596e0*/  ISETP.LT.OR P5, PT, R26, 0x89, !P6 ;  /* 0x000000891a00780c */ /* 0x000fe400077a1670 */
[----:B------:R-:W-:Y:S02]  /*596f0*/  F2FP.SATFINITE.E4M3.F32.PACK_AB_MERGE_C R19, RZ, R5, RZ ;  /* 0x00000005ff13723e */ /* 0x000fe400048070ff */
[----:B------:R-:W-:-:S09]  /*59700*/  F2FP.SATFINITE.E4M3.F32.PACK_AB_MERGE_C R5, RZ, R12, RZ ;  /* 0x0000000cff05723e */ /* 0x000fd200048070ff */
        /* <DEDUP_REMOVED lines=15> */
.L_x_109:
[----:B------:R-:W-:Y:S05]  /*59800*/  BSYNC B1 ;  /* 0x0000000000017941 */ /* 0x000fea0003800000 */
.L_x_108:
        /* <DEDUP_REMOVED lines=18> */
.L_x_111:
[----:B------:R-:W-:Y:S05]  /*59930*/  BSYNC B1 ;  /* 0x0000000000017941 */ /* 0x000fea0003800000 */
.L_x_110:
[----:B-1----:R-:W-:Y:S01]  /*59940*/  P2R R5, PR, RZ, 0x8 ;  /* 0x00000008ff057803 */ /* 0x002fe20000000000 */
[----:B------:R-:W2:Y:S01]  /*59950*/  LDL.LU R46, [R1+0x878] ;  /* 0x00087800012e7983 */ /* 0x000ea20000300800 */
[----:B------:R-:W-:Y:S02]  /*59960*/  ISETP.LT.OR P3, PT, R26, 0x91, !P0 ;  /* 0x000000911a00780c */ /* 0x000fe40004761670 */
[----:B------:R-:W-:Y:S01]  /*59970*/  R2UR UR7, R4 ;  /* 0x00000000040772ca */ /* 0x000fe200000e0000 */
[----:B------:R-:W3:Y:S01]  /*59980*/  LDL.LU R58, [R1+0x87c] ;  /* 0x00087c00013a7983 */ /* 0x000ee20000300800 */
[----:B------:R-:W-:Y:S02]  /*59990*/  R2UR UR6, R3 ;  /* 0x00000000030672ca */ /* 0x000fe400000e0000 */
[----:B------:R-:W-:Y:S01]  /*599a0*/  LOP3.LUT R0, R0, 0xffdfffff, RZ, 0xc0, !PT ;  /* 0xffdfffff00007812 */ /* 0x000fe200078ec0ff */
[----:B------:R-:W4:Y:S01]  /*599b0*/  LDL.LU R57, [R1+0x880] ;  /* 0x0008800001397983 */ /* 0x000f220000300800 */
[----:B------:R-:W-:-:S02]  /*599c0*/  LOP3.LUT R2, R2, 0xfffffff7, RZ, 0xc0, !PT ;  /* 0xfffffff702027812 */ /* 0x000fc400078ec0ff */
[----:B------:R-:W-:Y:S01]  /*599d0*/  R2UR UR9, R84 ;  /* 0x00000000540972ca */ /* 0x000fe200000e0000 */
[----:B------:R-:W5:Y:S02]  /*599e0*/  LDL.LU R56, [R1+0x884] ;  /* 0x0008840001387983 */ /* 0x000f640000300800 */
[----:B0-----:R-:W0:Y:S01]  /*599f0*/  @!P3 LDC.64 R10, c[0x0][0x5c0] ;  /* 0x00017000ff0abb82 */ /* 0x001e220000000a00 */
[----:B------:R-:W-:Y:S01]  /*59a00*/  @P3 LOP3.LUT R0, R0, 0x200000, RZ, 0xfc, !PT ;  /* 0x0020000000003812 */ /* 0x000fe200078efcff */
[----:B------:R-:W5:Y:S01]  /*59a10*/  LDL.LU R55, [R1+0x888] ;  /* 0x0008880001377983 */ /* 0x000f620000300800 */
[----:B------:R-:W-:Y:S01]  /*59a20*/  @P4 LOP3.LUT R2, R2, 0x8, RZ, 0xfc, !PT ;  /* 0x0000000802024812 */ /* 0x000fe200078efcff */
[----:B------:R-:W-:Y:S01]  /*59a30*/  IMAD.U32 R38, RZ, RZ, UR6 ;  /* 0x00000006ff267e24 */ /* 0x000fe2000f8e00ff */
[C---:B------:R-:W-:Y:S01]  /*59a40*/  LOP3.LUT P4, RZ, R0.reuse, 0x2000, RZ, 0xc0, !PT ;  /* 0x0000200000ff7812 */ /* 0x040fe2000788c0ff */
[----:B------:R-:W5:Y:S01]  /*59a50*/  LDL.LU R54, [R1+0x88c] ;  /* 0x00088c0001367983 */ /* 0x000f620000300800 */
[----:B------:R-:W-:Y:S01]  /*59a60*/  LOP3.LUT R0, R0, 0xfff7ffff, RZ, 0xc0, !PT ;  /* 0xfff7ffff00007812 */ /* 0x000fe200078ec0ff */
[----:B------:R-:W-:Y:S01]  /*59a70*/  IMAD.U32 R39, RZ, RZ, UR7 ;  /* 0x00000007ff277e24 */ /* 0x000fe2000f8e00ff */
[----:B------:R-:W-:Y:S01]  /*59a80*/  LOP3.LUT R2, R2, 0xfffffffd, RZ, 0xc0, !PT ;  /* 0xfffffffd02027812 */ /* 0x000fe200078ec0ff */
[----:B------:R-:W-:Y:S01]  /*59a90*/  IMAD.U32 R40, RZ, RZ, UR6 ;  /* 0x00000006ff287e24 */ /* 0x000fe2000f8e00ff */
[----:B------:R-:W-:Y:S01]  /*59aa0*/  R2UR UR8, R83 ;  /* 0x00000000530872ca */ /* 0x000fe200000e0000 */
[----:B------:R-:W-:Y:S01]  /*59ab0*/  IMAD.U32 R41, RZ, RZ, UR7 ;  /* 0x00000007ff297e24 */ /* 0x000fe2000f8e00ff */
[----:B------:R-:W-:Y:S01]  /*59ac0*/  @P0 LOP3.LUT R2, R2, 0x2, RZ, 0xfc, !PT ;  /* 0x0000000202020812 */ /* 0x000fe200078efcff */
[----:B------:R-:W-:Y:S01]  /*59ad0*/  IMAD.U32 R42, RZ, RZ, UR6 ;  /* 0x00000006ff2a7e24 */ /* 0x000fe2000f8e00ff */
[----:B------:R-:W-:Y:S01]  /*59ae0*/  R2UR UR5, R82 ;  /* 0x00000000520572ca */ /* 0x000fe200000e0000 */
[----:B------:R-:W-:Y:S01]  /*59af0*/  IMAD.U32 R43, RZ, RZ, UR7 ;  /* 0x00000007ff2b7e24 */ /* 0x000fe2000f8e00ff */
[----:B------:R-:W-:Y:S01]  /*59b00*/  R2UR UR4, R80 ;  /* 0x00000000500472ca */ /* 0x000fe200000e0000 */
[----:B------:R-:W-:Y:S01]  /*59b10*/  IMAD.U32 R44, RZ, RZ, UR6 ;  /* 0x00000006ff2c7e24 */ /* 0x000fe2000f8e00ff */
[----:B------:R-:W-:Y:S01]  /*59b20*/  LOP3.LUT R2, R2, 0xfffffffb, RZ, 0xc0, !PT ;  /* 0xfffffffb02027812 */ /* 0x000fe200078ec0ff */
[----:B------:R-:W-:-:S02]  /*59b30*/  IMAD.U32 R45, RZ, RZ, UR7 ;  /* 0x00000007ff2d7e24 */ /* 0x000fc4000f8e00ff */
[----:B------:R-:W-:Y:S01]  /*59b40*/  IMAD.U32 R47, RZ, RZ, UR6 ;  /* 0x00000006ff2f7e24 */ /* 0x000fe2000f8e00ff */
[----:B------:R-:W-:Y:S02]  /*59b50*/  @P1 LOP3.LUT R2, R2, 0x4, RZ, 0xfc, !PT ;  /* 0x0000000402021812 */ /* 0x000fe400078efcff */
[----:B0-----:R-:W-:Y:S02]  /*59b60*/  @!P3 IADD3 R18, P5, P6, R8, UR7, R10 ;  /* 0x000000070812bc10 */ /* 0x001fe4000febe00a */
[----:B------:R-:W-:Y:S02]  /*59b70*/  LOP3.LUT R2, R2, 0xffffffef, RZ, 0xc0, !PT ;  /* 0xffffffef02027812 */ /* 0x000fe400078ec0ff */
        /* <DEDUP_REMOVED lines=23> */
[----:B------:R-:W-:Y:S01]  /*59cf0*/  ISETP.NE.AND P3, PT, R5, RZ, PT ;  /* 0x000000ff0500720c */ /* 0x000fe20003f65270 */
[----:B------:R-:W-:Y:S01]  /*59d00*/  IMAD.U32 R5, RZ, RZ, UR7 ;  /* 0x00000007ff057e24 */ /* 0x000fe2000f8e00ff */
        /* <DEDUP_REMOVED lines=15> */
[----:B------:R-:W-:Y:S01]  /*59e00*/  ISETP.LT.OR P1, PT, R26, 0x9a, !P4 ;  /* 0x0000009a1a00780c */ /* 0x000fe20006721670 */
[----:B--2---:R-:W-:-:S10]  /*59e10*/  FMUL R46, R46, UR60 ;  /* 0x0000003c2e2e7c20 */ /* 0x004fd40008400000 */
        /* <DEDUP_REMOVED lines=36> */
[----:B------:R-:W-:Y:S01]  /*5a060*/  @!P1 IADD3.X R37, R27, UR4, R11, P5, P6 ;  /* 0x000000041b259c10 */ /* 0x000fe2000afec40b */
[----:B------:R-:W-:Y:S01]  /*5a070*/  IMAD.U32 R11, RZ, RZ, UR6 ;  /* 0x00000006ff0b7e24 */ /* 0x000fe2000f8e00ff */
        /* <DEDUP_REMOVED lines=15> */
[--C-:B------:R-:W-:Y:S02]  /*5a170*/  @!P0 IADD3.X R44, R44, UR8, R27.reuse, P6, P5 ;  /* 0x000000082c2c8c10 */ /* 0x100fe4000b7ea41b */
[----:B------:R-:W-:Y:S02]  /*5a180*/  @!P4 IADD3 R45, P6, P5, R45, UR5, R8 ;  /* 0x000000052d2dcc10 */ /* 0x000fe4000fdde008 */
[----:B------:R-:W-:Y:S02]  /*5a190*/  F2FP.SATFINITE.E4M3.F32.PACK_AB_MERGE_C R46, RZ, R46, RZ ;  /* 0x0000002eff2e723e */ /* 0x000fe400048070ff */
[----:B------:R-:W-:-:S02]  /*5a1a0*/  @!P4 IADD3.X R47, R47, UR4, R27, P6, P5 ;  /* 0x000000042f2fcc10 */ /* 0x000fc4000b7ea41b */
[----:B------:R-:W-:Y:S02]  /*5a1b0*/  ISETP.LT.OR P5, PT, R26, 0x92, !P3 ;  /* 0x000000921a00780c */ /* 0x000fe40005fa1670 */
[----:B------:R-:W-:-:S11]  /*5a1c0*/  LOP3.LUT P2, RZ, R0, 0x200000, RZ, 0xc0, !PT ;  /* 0x0020000000ff7812 */ /* 0x000fd6000784c0ff */
        /* <DEDUP_REMOVED lines=18> */
[----:B------:R-:W-:Y:S02]  /*5a2f0*/  ULDC.64 UR4, c[0x0][0x208] ;  /* 0x0000820000047ab9 */ /* 0x000fe40000000a00 */
[----:B------:R-:W0:Y:S01]  /*5a300*/  @!P3 LDC.64 R10, c[0x0][0x5c0] ;  /* 0x00017000ff0abb82 */ /* 0x000e220000000a00 */
[----:B------:R-:W-:Y:S02]  /*5a310*/  ISETP.LT.OR P0, PT, R26, 0x92, !P6 ;  /* 0x000000921a00780c */ /* 0x000fe40007701670 */
        /* <DEDUP_REMOVED lines=10> */
[----:B------:R-:W2:Y:S03]  /*5a3c0*/  LDL.LU R57, [R1+0x890] ;  /* 0x0008900001397983 */ /* 0x000ea60000300800 */
[----:B------:R-:W-:-:S05]  /*5a3d0*/  F2FP.SATFINITE.E4M3.F32.PACK_AB_MERGE_C R10, RZ, R10, RZ ;  /* 0x0000000aff0a723e */ /* 0x000fca00048070ff */
[----:B------:R5:W-:Y:S01]  /*5a3e0*/  @!P2 STG.E.U8 desc[UR4][R18.64+0x90], R10 ;  /* 0x0000900a1200a986 */ /* 0x000be2000c101104 */
[----:B------:R-:W-:Y:S01]  /*5a3f0*/  ISETP.LT.OR P0, PT, R26, 0x99, !P6 ;  /* 0x000000991a00780c */ /* 0x000fe20007701670 */
[----:B-----5:R-:W-:Y:S02]  /*5a400*/  FMUL R10, R56, UR60 ;  /* 0x0000003c380a7c20 */ /* 0x020fe40008400000 */
[----:B------:R-:W3:Y:S03]  /*5a410*/  LDL.LU R56, [R1+0x894] ;  /* 0x0008940001387983 */ /* 0x000ee60000300800 */
[----:B------:R-:W-:Y:S01]  /*5a420*/  F2FP.SATFINITE.E4M3.F32.PACK_AB_MERGE_C R10, RZ, R10, RZ ;  /* 0x0000000aff0a723e */ /* 0x000fe200048070ff */
[----:B------:R-:W4:Y:S04]  /*5a430*/  LDL.LU R59, [R1+0x898] ;  /* 0x00089800013b7983 */ /* 0x000f280000300800 */
[----:B------:R0:W-:Y:S02]  /*5a440*/  @!P1 STG.E.U8 desc[UR4][R14.64+0x91], R10 ;  /* 0x0000910a0e009986 */ /* 0x0001e4000c101104 */
[----:B0-----:R-:W0:Y:S01]  /*5a450*/  @!P0 LDC.64 R10, c[0x0][0x5c0] ;  /* 0x00017000ff0a8b82 */ /* 0x001e220000000a00 */
[----:B------:R-:W-:-:S02]  /*5a460*/  FMUL R14, R55, UR60 ;  /* 0x0000003c370e7c20 */ /* 0x000fc40008400000 */
[----:B------:R-:W5:Y:S03]  /*5a470*/  LDL.LU R55, [R1+0x89c] ;  /* 0x00089c0001377983 */ /* 0x000f660000300800 */
[----:B------:R-:W-:Y:S02]  /*5a480*/  F2FP.SATFINITE.E4M3.F32.PACK_AB_MERGE_C R14, RZ, R14, RZ ;  /* 0x0000000eff0e723e */ /* 0x000fe400048070ff */
[----:B0-----:R-:W-:-:S05]  /*5a490*/  @!P0 IADD3 R10, P3, R8, R10, RZ ;  /* 0x0000000a080a8210 */ /* 0x001fca0007f7e0ff */
[----:B------:R-:W-:-:S05]  /*5a4a0*/  @!P0 IMAD.X R11, R27, 0x1, R11, P3 ;  /* 0x000000011b0b8824 */ /* 0x000fca00018e060b */
[----:B------:R0:W-:Y:S02]  /*5a4b0*/  @!P0 STG.E.U8 desc[UR4][R10.64+0x98], R14 ;  /* 0x0000980e0a008986 */ /* 0x0001e4000c101104 */
[----:B0-----:R-:W-:Y:S02]  /*5a4c0*/  FMUL R14, R54, UR60 ;  /* 0x0000003c360e7c20 */ /* 0x001fe40008400000 */
[----:B------:R-:W5:Y:S01]  /*5a4d0*/  LDL.LU R54, [R1+0x8a0] ;  /* 0x0008a00001367983 */ /* 0x000f620000300800 */
[----:B------:R-:W-:Y:S02]  /*5a4e0*/  ISETP.LT.OR P3, PT, R26, 0x9a, !P6 ;  /* 0x0000009a1a00780c */ /* 0x000fe40007761670 */
[----:B------:R-:W-:Y:S01]  /*5a4f0*/  F2FP.SATFINITE.E4M3.F32.PACK_AB_MERGE_C R14, RZ, R14, RZ ;  /* 0x0000000eff0e723e */ /* 0x000fe200048070ff */
[----:B------:R-:W5:Y:S10]  /*5a500*/  LDL.LU R58, [R1+0x8a4] ;  /* 0x0008a400013a7983 */ /* 0x000f740000300800 */
[----:B------:R-:W0:Y:S01]  /*5a510*/  @!P3 LDC.64 R10, c[0x0][0x5c0] ;  /* 0x00017000ff0abb82 */ /* 0x000e220000000a00 */
[----:B------:R-:W-:-:S02]  /*5a520*/  LOP3.LUT P5, RZ, R0, 0x100000, RZ, 0xc0, !PT ;  /* 0x0010000000ff7812 */ /* 0x000fc400078ac0ff */
[----:B------:R-:W-:Y:S02]  /*5a530*/  LOP3.LUT P4, RZ, R0, 0x40000, RZ, 0xc0, !PT ;  /* 0x0004000000ff7812 */ /* 0x000fe4000788c0ff */
[----:B0-----:R-:W-:-:S05]  /*5a540*/  @!P3 IADD3 R10, P6, R8, R10, RZ ;  /* 0x0000000a080ab210 */ /* 0x001fca0007fde0ff */
[----:B------:R-:W-:-:S05]  /*5a550*/  @!P3 IMAD.X R11, R27, 0x1, R11, P6 ;  /* 0x000000011b0bb824 */ /* 0x000fca00030e060b */
[----:B------:R2:W-:Y:S01]  /*5a560*/  @!P3 STG.E.U8 desc[UR4][R10.64+0x99], R14 ;  /* 0x0000990e0a00b986 */ /* 0x0005e2000c101104 */
[C---:B------:R-:W-:Y:S02]  /*5a570*/  LOP3.LUT P3, RZ, R0.reuse, 0x4000, RZ, 0xc0, !PT ;  /* 0x0000400000ff7812 */ /* 0x040fe4000786c0ff */
[----:B------:R-:W-:Y:S02]  /*5a580*/  LOP3.LUT P2, RZ, R0, 0x10000, RZ, 0xc0, !PT ;  /* 0x0001000000ff7812 */ /* 0x000fe4000784c0ff */
[----:B------:R-:W-:-:S09]  /*5a590*/  LOP3.LUT R2, R2, 0xfffff7ff, RZ, 0xc0, !PT ;  /* 0xfffff7ff02027812 */ /* 0x000fd200078ec0ff */
[----:B------:R-:W-:Y:S02]  /*5a5a0*/  @P3 LOP3.LUT R2, R2, 0x800, RZ, 0xfc, !PT ;  /* 0x0000080002023812 */ /* 0x000fe400078efcff */
[C---:B------:R-:W-:Y:S02]  /*5a5b0*/  LOP3.LUT P3, RZ, R0.reuse, 0x10, RZ, 0xc0, !PT ;  /* 0x0000001000ff7812 */ /* 0x040fe4000786c0ff */
[----:B------:R-:W-:Y:S01]  /*5a5c0*/  LOP3.LUT P1, RZ, R0, 0x8000, RZ, 0xc0, !PT ;  /* 0x0000800000ff7812 */ /* 0x000fe2000782c0ff */
[----:B--2---:R-:W-:Y:S02]  /*5a5d0*/  FMUL R10, R57, UR60 ;  /* 0x0000003c390a7c20 */ /* 0x004fe40008400000 */
[----:B------:R-:W2:Y:S03]  /*5a5e0*/  LDL.LU R57, [R1+0x8a8] ;  /* 0x0008a80001397983 */ /* 0x000ea60000300800 */
[----:B------:R-:W-:-:S05]  /*5a5f0*/  F2FP.SATFINITE.E4M3.F32.PACK_AB_MERGE_C R10, RZ, R10, RZ ;  /* 0x0000000aff0a723e */ /* 0x000fca00048070ff */
[----:B------:R3:W-:Y:S02]  /*5a600*/  @!P5 STG.E.U8 desc[UR4][R28.64+0x98], R10 ;  /* 0x0000980a1c00d986 */ /* 0x0007e4000c101104 */
[----:B---3--:R-:W-:Y:S02]  /*5a610*/  FMUL R10, R56, UR60 ;  /* 0x0000003c380a7c20 */ /* 0x008fe40008400000 */
[----:B------:R-:W3:Y:S03]  /*5a620*/  LDL.LU R56, [R1+0x8ac] ;  /* 0x0008ac0001387983 */ /* 0x000ee60000300800 */
[----:B------:R-:W-:-:S05]  /*5a630*/  F2FP.SATFINITE.E4M3.F32.PACK_AB_MERGE_C R10, RZ, R10, RZ ;  /* 0x0000000aff0a723e */ /* 0x000fca00048070ff */
[----:B------:R4:W-:Y:S02]  /*5a640*/  @!P4 STG.E.U8 desc[UR4][R22.64+0x99], R10 ;  /* 0x0000990a1600c986 */ /* 0x0009e4000c101104 */
[----:B----4-:R-:W-:-:S05]  /*5a650*/  FMUL R10, R59, UR60 ;  /* 0x0000003c3b0a7c20 */ /* 0x010fca0008400000 */
[----:B------:R-:W-:-:S05]  /*5a660*/  F2FP.SATFINITE.E4M3.F32.PACK_AB_MERGE_C R10, RZ, R10, RZ ;  /* 0x0000000aff0a723e */ /* 0x000fca00048070ff */
[----:B------:R5:W-:Y:S02]  /*5a670*/  @!P2 STG.E.U8 desc[UR4][R16.64+0x90], R10 ;  /* 0x0000900a1000a986 */ /* 0x000be4000c101104 */
[----:B-----5:R-:W-:Y:S02]  /*5a680*/  FMUL R10, R55, UR60 ;  /* 0x0000003c370a7c20 */ /* 0x020fe40008400000 */
[----:B------:R-:W4:Y:S03]  /*5a690*/  LDL.LU R55, [R1+0x8b0] ;  /* 0x0008b00001377983 */ /* 0x000f260000300800 */
[----:B------:R-:W-:Y:S01]  /*5a6a0*/  F2FP.SATFINITE.E4M3.F32.PACK_AB_MERGE_C R15, RZ, R10, RZ ;  /* 0x0000000aff0f723e */ /* 0x000fe200048070ff */
[----:B------:R-:W5:Y:S01]  /*5a6b0*/  LDL.LU R59, [R1+0x8b4] ;  /* 0x0008b400013b7983 */ /* 0x000f620000300800 */
[----:B------:R-:W0:Y:S03]  /*5a6c0*/  @!P3 LDC.64 R10, c[0x0][0x5c0] ;  /* 0x00017000ff0abb82 */ /* 0x000e260000000a00 */
[----:B------:R-:W-:Y:S01]  /*5a6d0*/  @!P1 STG.E.U8 desc[UR4][R12.64+0x91], R15 ;  /* 0x0000910f0c009986 */ /* 0x000fe2000c101104 */
[----:B0-----:R-:W-:Y:S01]  /*5a6e0*/  @!P3 IADD3 R10, P1, R5, R10, RZ ;  /* 0x0000000a050ab210 */ /* 0x001fe20007f3e0ff */
[----:B------:R-:W-:-:S02]  /*5a6f0*/  FMUL R5, R54, UR60 ;  /* 0x0000003c36057c20 */ /* 0x000fc40008400000 */
[----:B------:R-:W5:Y:S01]  /*5a700*/  LDL.LU R54, [R1+0x8b8] ;  /* 0x0008b80001367983 */ /* 0x000f620000300800 */
[----:B------:R-:W-:Y:S01]  /*5a710*/  LOP3.LUT P0, RZ, R0, 0x8, RZ, 0xc0, !PT ;  /* 0x0000000800ff7812 */ /* 0x000fe2000780c0ff */
[----:B------:R-:W-:Y:S01]  /*5a720*/  @!P3 IMAD.X R11, R38, 0x1, R11, P1 ;  /* 0x00000001260bb824 */ /* 0x000fe200008e060b */
[----:B------:R-:W-:-:S05]  /*5a730*/  F2FP.SATFINITE.E4M3.F32.PACK_AB_MERGE_C R19, RZ, R5, RZ ;  /* 0x00000005ff13723e */ /* 0x000fca00048070ff */
[----:B------:R0:W-:Y:S06]  /*5a740*/  @!P3 STG.E.U8 desc[UR4][R10.64+0x90], R19 ;  /* 0x000090130a00b986 */ /* 0x0001ec000c101104 */
[----:B0-----:R-:W0:Y:S01]  /*5a750*/  @!P0 LDC.64 R10, c[0x0][0x5c0] ;  /* 0x00017000ff0a8b82 */ /* 0x001e220000000a00 */
[----:B------:R-:W-:Y:S02]  /*5a760*/  FMUL R5, R58, UR60 ;  /* 0x0000003c3a057c20 */ /* 0x000fe40008400000 */
[----:B------:R-:W5:Y:S03]  /*5a770*/  LDL.LU R58, [R1+0x8bc] ;  /* 0x0008bc00013a7983 */ /* 0x000f660000300800 */
[----:B------:R-:W-:-:S02]  /*5a780*/  F2FP.SATFINITE.E4M3.F32.PACK_AB_MERGE_C R13, RZ, R5, RZ ;  /* 0x00000005ff0d723e */ /* 0x000fc400048070ff */
[----:B0-----:R-:W-:-:S05]  /*5a790*/  @!P0 IADD3 R10, P3, R39, R10, RZ ;  /* 0x0000000a270a8210 */ /* 0x001fca0007f7e0ff */
[----:B------:R-:W-:Y:S01]  /*5a7a0*/  @!P0 IMAD.X R11, R40, 0x1, R11, P3 ;  /* 0x00000001280b8824 */ /* 0x000fe200018e060b */
[----:B------:R-:W-:-:S04]  /*5a7b0*/  LOP3.LUT P3, RZ, R2, 0x800, RZ, 0xc0, !PT ;  /* 0x0000080002ff7812 */ /* 0x000fc8000786c0ff */
[----:B------:R0:W-:Y:S01]  /*5a7c0*/  @!P0 STG.E.U8 desc[UR4][R10.64+0x91], R13 ;  /* 0x0000910d0a008986 */ /* 0x0001e2000c101104 */
[----:B--2---:R-:W-:-:S03]  /*5a7d0*/  FMUL R5, R57, UR60 ;  /* 0x0000003c39057c20 */ /* 0x004fc60008400000 */
[----:B------:R-:W2:Y:S02]  /*5a7e0*/  LDL.LU R57, [R1+0x8c0] ;  /* 0x0008c00001397983 */ /* 0x000ea40000300800 */
[----:B------:R-:W-:Y:S01]  /*5a7f0*/  F2FP.SATFINITE.E4M3.F32.PACK_AB_MERGE_C R15, RZ, R5, RZ ;  /* 0x00000005ff0f723e */ /* 0x000fe200048070ff */
[----:B---3--:R-:W-:Y:S02]  /*5a800*/  FMUL R5, R56, UR60 ;  /* 0x0000003c38057c20 */ /* 0x008fe40008400000 */
[----:B------:R-:W3:Y:S03]  /*5a810*/  LDL.LU R56, [R1+0x8c4] ;  /* 0x0008c40001387983 */ /* 0x000ee60000300800 */
[----:B------:R-:W-:Y:S01]  /*5a820*/  F2FP.SATFINITE.E4M3.F32.PACK_AB_MERGE_C R17, RZ, R5, RZ ;  /* 0x00000005ff11723e */ /* 0x000fe200048070ff */
[----:B------:R1:W-:Y:S01]  /*5a830*/  @!P3 STG.E.U8 desc[UR4][R24.64+0x98], R15 ;  /* 0x0000980f1800b986 */ /* 0x0003e2000c101104 */
[----:B----4-:R-:W-:-:S03]  /*5a840*/  FMUL R5, R55, UR60 ;  /* 0x0000003c37057c20 */ /* 0x010fc60008400000 */
[----:B------:R-:W4:Y:S02]  /*5a850*/  LDL.LU R55, [R1+0x8c8] ;  /* 0x0008c80001377983 */ /* 0x000f240000300800 */
[----:B0-----:R-:W-:Y:S01]  /*5a860*/  F2FP.SATFINITE.E4M3.F32.PACK_AB_MERGE_C R13, RZ, R5, RZ ;  /* 0x00000005ff0d723e */ /* 0x001fe200048070ff */
[----:B-----5:R-:W-:-:S05]  /*5a870*/  FMUL R5, R59, UR60 ;  /* 0x0000003c3b057c20 */ /* 0x020fca0008400000 */
[----:B-1----:R-:W-:Y:S01]  /*5a880*/  F2FP.SATFINITE.E4M3.F32.PACK_AB_MERGE_C R15, RZ, R5, RZ ;  /* 0x00000005ff0f723e */ /* 0x002fe200048070ff */
[----:B------:R-:W-:Y:S02]  /*5a890*/  FMUL R5, R54, UR60 ;  /* 0x0000003c36057c20 */ /* 0x000fe40008400000 */
[----:B------:R-:W5:Y:S01]  /*5a8a0*/  LDL.LU R54, [R1+0x8cc] ;  /* 0x0008cc0001367983 */ /* 0x000f620000300800 */
[----:B------:R-:W-:-:S03]  /*5a8b0*/  LOP3.LUT P5, RZ, R0, 0x4, RZ, 0xc0, !PT ;  /* 0x0000000400ff7812 */ /* 0x000fc600078ac0ff */
[----:B------:R-:W5:Y:S10]  /*5a8c0*/  LDL.LU R59, [R1+0x8d0] ;  /* 0x0008d000013b7983 */ /* 0x000f740000300800 */
[----:B------:R-:W0:Y:S01]  /*5a8d0*/  @!P5 LDC.64 R10, c[0x0][0x5c0] ;  /* 0x00017000ff0adb82 */ /* 0x000e220000000a00 */
[----:B------:R-:W-:-:S02]  /*5a8e0*/  LOP3.LUT P6, RZ, R0, 0x1000, RZ, 0xc0, !PT ;  /* 0x0000100000ff7812 */ /* 0x000fc400078cc0ff */
[----:B------:R-:W-:-:S11]  /*5a8f0*/  LOP3.LUT P4, RZ, R0, 0x2, RZ, 0xc0, !PT ;  /* 0x0000000200ff7812 */ /* 0x000fd6000788c0ff */
[----:B------:R-:W-:Y:S01]  /*5a900*/  @!P6 STG.E.U8 desc[UR4][R20.64+0x99], R17 ;  /* 0x000099111400e986 */ /* 0x000fe2000c101104 */
[----:B0-----:R-:W-:-:S05]  /*5a910*/  @!P5 IADD3 R10, P6, R41, R10, RZ ;  /* 0x0000000a290ad210 */ /* 0x001fca0007fde0ff */
[----:B------:R-:W-:-:S05]  /*5a920*/  @!P5 IMAD.X R11, R42, 0x1, R11, P6 ;  /* 0x000000012a0bd824 */ /* 0x000fca00030e060b */
[----:B------:R0:W-:Y:S02]  /*5a930*/  @!P5 STG.E.U8 desc[UR4][R10.64+0x98], R13 ;  /* 0x0000980d0a00d986 */ /* 0x0001e4000c101104 */
[----:B0-----:R-:W0:Y:S01]  /*5a940*/  @!P4 LDC.64 R10, c[0x0][0x5c0] ;  /* 0x00017000ff0acb82 */ /* 0x001e220000000a00 */
[----:B------:R-:W-:Y:S01]  /*5a950*/  F2FP.SATFINITE.E4M3.F32.PACK_AB_MERGE_C R17, RZ, R5, RZ ;  /* 0x00000005ff11723e */ /* 0x000fe200048070ff */
[----:B------:R-:W-:Y:S02]  /*5a960*/  FMUL R5, R58, UR60 ;  /* 0x0000003c3a057c20 */ /* 0x000fe40008400000 */
[----:B------:R-:W5:Y:S03]  /*5a970*/  LDL.LU R58, [R1+0x8d4] ;  /* 0x0008d400013a7983 */ /* 0x000f660000300800 */
[----:B------:R-:W-:Y:S02]  /*5a980*/  F2FP.SATFINITE.E4M3.F32.PACK_AB_MERGE_C R13, RZ, R5, RZ ;  /* 0x00000005ff0d723e */ /* 0x000fe400048070ff */
[----:B------:R-:W-:-:S02]  /*5a990*/  LOP3.LUT P2, RZ, R0, 0x800, RZ, 0xc0, !PT ;  /* 0x0000080000ff7812 */ /* 0x000fc4000784c0ff */
[----:B------:R-:W-:Y:S02]  /*5a9a0*/  LOP3.LUT P1, RZ, R0, 0x400, RZ, 0xc0, !PT ;  /* 0x0000040000ff7812 */ /* 0x000fe4000782c0ff */
[----:B0-----:R-:W-:-:S05]  /*5a9b0*/  @!P4 IADD3 R10, P5, R43, R10, RZ ;  /* 0x0000000a2b0ac210 */ /* 0x001fca0007fbe0ff */
[----:B------:R-:W-:-:S05]  /*5a9c0*/  @!P4 IMAD.X R11, R44, 0x1, R11, P5 ;  /* 0x000000012c0bc824 */ /* 0x000fca00028e060b */
[----:B------:R0:W-:Y:S04]  /*5a9d0*/  @!P4 STG.E.U8 desc[UR4][R10.64+0x99], R15 ;  /* 0x0000990f0a00c986 */ /* 0x0001e8000c101104 */
[----:B------:R-:W-:Y:S04]  /*5a9e0*/  @!P2 STG.E.U8 desc[UR4][R32.64+0x90], R17 ;  /* 0x000090112000a986 */ /* 0x000fe8000c101104 */
[----:B------:R1:W-:Y:S01]  /*5a9f0*/  @!P1 STG.E.U8 desc[UR4][R30.64+0x91], R13 ;  /* 0x0000910d1e009986 */ /* 0x0003e2000c101104 */
[----:B------:R-:W-:-:S13]  /*5aa00*/  LOP3.LUT P4, RZ, R2, 0x40, RZ, 0xc0, !PT ;  /* 0x0000004002ff7812 */ /* 0x000fda000788c0ff */
[----:B0-----:R-:W0:Y:S01]  /*5aa10*/  @!P4 LDC.64 R10, c[0x0][0x5c0] ;  /* 0x00017000ff0acb82 */ /* 0x001e220000000a00 */
[----:B--2---:R-:W-:Y:S02]  /*5aa20*/  FMUL R5, R57, UR60 ;  /* 0x0000003c39057c20 */ /* 0x004fe40008400000 */
[----:B------:R-:W2:Y:S03]  /*5aa30*/  LDL.LU R57, [R1+0x8d8] ;  /* 0x0008d80001397983 */ /* 0x000ea60000300800 */
[----:B------:R-:W-:Y:S01]  /*5aa40*/  F2FP.SATFINITE.E4M3.F32.PACK_AB_MERGE_C R15, RZ, R5, RZ ;  /* 0x00000005ff0f723e */ /* 0x000fe200048070ff */
[----:B---3--:R-:W-:Y:S02]  /*5aa50*/  FMUL R5, R56, UR60 ;  /* 0x0000003c38057c20 */ /* 0x008fe40008400000 */
[----:B------:R-:W3:Y:S03]  /*5aa60*/  LDL.LU R56, [R1+0x8dc] ;  /* 0x0008dc0001387983 */ /* 0x000ee60000300800 */
[----:B-1----:R-:W-:Y:S01]  /*5aa70*/  F2FP.SATFINITE.E4M3.F32.PACK_AB_MERGE_C R13, RZ, R5, RZ ;  /* 0x00000005ff0d723e */ /* 0x002fe200048070ff */
[----:B----4-:R-:W-:-:S02]  /*5aa80*/  FMUL R5, R55, UR60 ;  /* 0x0000003c37057c20 */ /* 0x010fc40008400000 */
[----:B------:R-:W4:Y:S03]  /*5aa90*/  LDL.LU R55, [R1+0x8e0] ;  /* 0x0008e00001377983 */ /* 0x000f260000300800 */
[----:B------:R-:W-:Y:S01]  /*5aaa0*/  F2FP.SATFINITE.E4M3.F32.PACK_AB_MERGE_C R21, RZ, R5, RZ ;  /* 0x00000005ff15723e */ /* 0x000fe200048070ff */
[----:B-----5:R-:W-:Y:S02]  /*5aab0*/  FMUL R5, R54, UR60 ;  /* 0x0000003c36057c20 */ /* 0x020fe40008400000 */
[----:B------:R-:W5:Y:S01]  /*5aac0*/  LDL.LU R54, [R1+0x8e4] ;  /* 0x0008e40001367983 */ /* 0x000f620000300800 */
[----:B------:R-:W-:Y:S02]  /*5aad0*/  LOP3.LUT P5, RZ, R2, 0x80, RZ, 0xc0, !PT ;  /* 0x0000008002ff7812 */ /* 0x000fe400078ac0ff */
[----:B0-----:R-:W-:-:S05]  /*5aae0*/  @!P4 IADD3 R10, P1, R45, R10, RZ ;  /* 0x0000000a2d0ac210 */ /* 0x001fca0007f3e0ff */
[----:B------:R-:W-:-:S05]  /*5aaf0*/  @!P4 IMAD.X R11, R47, 0x1, R11, P1 ;  /* 0x000000012f0bc824 */ /* 0x000fca00008e060b */
[----:B------:R0:W-:Y:S02]  /*5ab00*/  @!P4 STG.E.U8 desc[UR4][R10.64+0x90], R15 ;  /* 0x0000900f0a00c986 */ /* 0x0001e4000c101104 */
[----:B0-----:R-:W0:Y:S01]  /*5ab10*/  @!P5 LDC.64 R10, c[0x0][0x5c0] ;  /* 0x00017000ff0adb82 */ /* 0x001e220000000a00 */
[----:B------:R-:W-:Y:S02]  /*5ab20*/  LOP3.LUT P6, RZ, R2, 0x100, RZ, 0xc0, !PT ;  /* 0x0000010002ff7812 */ /* 0x000fe400078cc0ff */
[----:B0-----:R-:W-:-:S05]  /*5ab30*/  @!P5 IADD3 R10, P4, R48, R10, RZ ;  /* 0x0000000a300ad210 */ /* 0x001fca0007f9e0ff */
[----:B------:R-:W-:-:S05]  /*5ab40*/  @!P5 IMAD.X R11, R49, 0x1, R11, P4 ;  /* 0x00000001310bd824 */ /* 0x000fca00020e060b */
[----:B------:R0:W-:Y:S01]  /*5ab50*/  @!P5 STG.E.U8 desc[UR4][R10.64+0x91], R13 ;  /* 0x0000910d0a00d986 */ /* 0x0001e2000c101104 */
[----:B------:R-:W-:Y:S01]  /*5ab60*/  LOP3.LUT P5, RZ, R0, 0x200, RZ, 0xc0, !PT ;  /* 0x0000020000ff7812 */ /* 0x000fe200078ac0ff */
[----:B0-----:R-:W0:Y:S01]  /*5ab70*/  @!P6 LDC.64 R10, c[0x0][0x5c0] ;  /* 0x00017000ff0aeb82 */ /* 0x001e220000000a00 */
[----:B------:R-:W-:-:S11]  /*5ab80*/  LOP3.LUT P0, RZ, R2, 0x400, RZ, 0xc0, !PT ;  /* 0x0000040002ff7812 */ /* 0x000fd6000780c0ff */
        /* <DEDUP_REMOVED lines=14> */
[----:B------:R-:W-:Y:S01]  /*5ac70*/  @!P1 STG.E.U8 desc[UR4][R36.64+0x99], R23 ;  /* 0x0000991724009986 */ /* 0x000fe2000c101104 */
[----:B------:R-:W-:Y:S01]  /*5ac80*/  @!P5 IMAD R5, R7, 0x180, RZ ;  /* 0x000001800705d824 */ /* 0x000fe200078e02ff */
[----:B0-----:R-:W-:-:S04]  /*5ac90*/  @!P5 IADD3 R14, P1, R12, R10, RZ ;  /* 0x0000000a0c0ed210 */ /* 0x001fc80007f3e0ff */
[----:B------:R-:W-:Y:S01]  /*5aca0*/  @!P5 IADD3.X R15, R11, R13, R5, P1, !PT ;  /* 0x0000000d0b0fd210 */ /* 0x000fe20000ffe405 */
[----:B------:R-:W-:-:S05]  /*5acb0*/  FMUL R5, R59, UR60 ;  /* 0x0000003c3b057c20 */ /* 0x000fca0008400000 */
[----:B-1----:R-:W-:-:S05]  /*5acc0*/  F2FP.SATFINITE.E4M3.F32.PACK_AB_MERGE_C R21, RZ, R5, RZ ;  /* 0x00000005ff15723e */ /* 0x002fca00048070ff */
        /* <DEDUP_REMOVED lines=11> */
[----:B--2---:R-:W-:-:S05]  /*5ad80*/  FMUL R5, R57, UR60 ;  /* 0x0000003c39057c20 */ /* 0x004fca0008400000 */
[----:B0-----:R-:W-:Y:S01]  /*5ad90*/  F2FP.SATFINITE.E4M3.F32.PACK_AB_MERGE_C R17, RZ, R5, RZ ;  /* 0x00000005ff11723e */ /* 0x001fe200048070ff */
[----:B------:R0:W-:Y:S04]  /*5ada0*/  @!P0 STG.E.U8 desc[UR4][R18.64+0x99], R13 ;  /* 0x0000990d12008986 */ /* 0x0001e8000c101104 */
[----:B------:R0:W-:Y:S01]  /*5adb0*/  @!P5 STG.E.U8 desc[UR4][R14.64+0x90], R17 ;  /* 0x000090110e00d986 */ /* 0x0001e2000c101104 */
[----:B------:R-:W-:Y:S01]  /*5adc0*/  LOP3.LUT P5, RZ, R0, 0x400000, RZ, 0xc0, !PT ;  /* 0x0040000000ff7812 */ /* 0x000fe200078ac0ff */
[----:B---3--:R-:W-:-:S03]  /*5add0*/  FMUL R5, R56, UR60 ;  /* 0x0000003c38057c20 */ /* 0x008fc60008400000 */
[----:B------:R-:W-:Y:S02]  /*5ade0*/  ISETP.LT.OR P5, PT, R26, 0x91, !P5 ;  /* 0x000000911a00780c */ /* 0x000fe40006fa1670 */
[----:B------:R-:W-:Y:S01]  /*5adf0*/  F2FP.SATFINITE.E4M3.F32.PACK_AB_MERGE_C R21, RZ, R5, RZ ;  /* 0x00000005ff15723e */ /* 0x000fe200048070ff */
[----:B------:R-:W-:Y:S01]  /*5ae00*/  BSSY B1, `(.L_x_112) ;  /* 0x0000019000017945 */ /* 0x000fe20003800000 */
[----:B------:R-:W-:-:S03]  /*5ae10*/  LOP3.LUT P3, RZ, R2, 0x200, RZ, 0xc0, !PT ;  /* 0x0000020002ff7812 */ /* 0x000fc6000786c0ff */
[----:B------:R0:W-:Y:S01]  /*5ae20*/  @!P6 STG.E.U8 desc[UR4][R10.64+0x91], R21 ;  /* 0x000091150a00e986 */ /* 0x0001e2000c101104 */
[C---:B------:R-:W-:Y:S02]  /*5ae30*/  LOP3.LUT P2, RZ, R2.reuse, 0x20, RZ, 0xc0, !PT ;  /* 0x0000002002ff7812 */ /* 0x040fe4000784c0ff */
[C---:B------:R-:W-:Y:S02]  /*5ae40*/  LOP3.LUT P1, RZ, R2.reuse, 0x4, RZ, 0xc0, !PT ;  /* 0x0000000402ff7812 */ /* 0x040fe4000782c0ff */
[----:B------:R-:W-:Y:S01]  /*5ae50*/  LOP3.LUT P0, RZ, R2, 0x2, RZ, 0xc0, !PT ;  /* 0x0000000202ff7812 */ /* 0x000fe2000780c0ff */
[----:B----4-:R-:W-:-:S05]  /*5ae60*/  FMUL R5, R55, UR60 ;  /* 0x0000003c37057c20 */ /* 0x010fca0008400000 */
[----:B------:R-:W-:Y:S01]  /*5ae70*/  F2FP.SATFINITE.E4M3.F32.PACK_AB_MERGE_C R5, RZ, R5, RZ ;  /* 0x00000005ff05723e */ /* 0x000fe200048070ff */
[----:B-----5:R-:W-:-:S05]  /*5ae80*/  FMUL R12, R54, UR60 ;  /* 0x0000003c360c7c20 */ /* 0x020fca0008400000 */
        /* <DEDUP_REMOVED lines=16> */
.L_x_113:
[----:B------:R-:W-:Y:S05]  /*5af90*/  BSYNC B1 ;  /* 0x0000000000017941 */ /* 0x000fea0003800000 */
.L_x_112:
        /* <DEDUP_REMOVED lines=18> */
.L_x_115:
[----:B------:R-:W-:Y:S05]  /*5b0c0*/  BSYNC B1 ;  /* 0x0000000000017941 */ /* 0x000fea0003800000 */
.L_x_114:
[----:B------:R-:W2:Y:S04]  /*5b0d0*/  LDL.LU R20, [R1+0x8e8] ;  /* 0x0008e80001147983 */ /* 0x000ea80000300800 */
[----:B------:R-:W3:Y:S04]  /*5b0e0*/  LDL.LU R17, [R1+0x8ec] ;  /* 0x0008ec0001117983 */ /* 0x000ee80000300800 */
[----:B------:R-:W4:Y:S04]  /*5b0f0*/  LDL.LU R19, [R1+0x8f0] ;  /* 0x0008f00001137983 */ /* 0x000f280000300800 */
[----:B------:R-:W5:Y:S01]  /*5b100*/  LDL.LU R18, [R1+0x8f4] ;  /* 0x0008f40001127983 */ /* 0x000f620000300800 */
[----:B------:R-:W-:Y:S01]  /*5b110*/  ISETP.LT.OR P6, PT, R26, 0x99, !P4 ;  /* 0x000000991a00780c */ /* 0x000fe200067c1670 */
[----:B------:R-:W-:Y:S01]  /*5b120*/  ULDC.64 UR4, c[0x0][0x208] ;  /* 0x0000820000047ab9 */ /* 0x000fe20000000a00 */
[----:B------:R-:W-:Y:S01]  /*5b130*/  P2R R16, PR, RZ, 0x1 ;  /* 0x00000001ff107803 */ /* 0x000fe20000000000 */
[----:B------:R-:W-:Y:S10]  /*5b140*/  BSSY B1, `(.L_x_116) ;  /* 0x000002c000017945 */ /* 0x000ff40003800000 */
[----:B01----:R-:W0:Y:S01]  /*5b150*/  @!P6 LDC.64 R10, c[0x0][0x5c0] ;  /* 0x00017000ff0aeb82 */ /* 0x003e220000000a00 */
        /* <DEDUP_REMOVED lines=42> */
.L_x_117:
[----:B------:R-:W-:Y:S05]  /*5b400*/  BSYNC B1 ;  /* 0x0000000000017941 */ /* 0x000fea0003800000 */
.L_x_116:
        /* <DEDUP_REMOVED lines=18> */
.L_x_119:
[----:B------:R-:W-:Y:S05]  /*5b530*/  BSYNC B1 ;  /* 0x0000000000017941 */ /* 0x000fea0003800000 */
.L_x_118:
[----:B0-----:R-:W-:Y:S01]  /*5b540*/  P2R R5, PR, RZ, 0x8 ;  /* 0x00000008ff057803 */ /* 0x001fe20000000000 */
[----:B------:R-:W2:Y:S01]  /*5b550*/  LDL.LU R63, [R1+0x8f8] ;  /* 0x0008f800013f7983 */ /* 0x000ea20000300800 */
[----:B------:R-:W-:Y:S02]  /*5b560*/  ISETP.LT.OR P3, PT, R26, 0xa1, !P0 ;  /* 0x000000a11a00780c */ /* 0x000fe40004761670 */
[----:B------:R-:W-:Y:S01]  /*5b570*/  R2UR UR7, R4 ;  /* 0x00000000040772ca */ /* 0x000fe200000e0000 */
[----:B------:R-:W3:Y:S01]  /*5b580*/  LDL.LU R64, [R1+0x8fc] ;  /* 0x0008fc0001407983 */ /* 0x000ee20000300800 */
[----:B------:R-:W-:Y:S02]  /*5b590*/  R2UR UR6, R3 ;  /* 0x00000000030672ca */ /* 0x000fe400000e0000 */
[----:B------:R-:W-:Y:S01]  /*5b5a0*/  LOP3.LUT R0, R0, 0xffdfffff, RZ, 0xc0, !PT ;  /* 0xffdfffff00007812 */ /* 0x000fe200078ec0ff */
[----:B------:R-:W4:Y:S01]  /*5b5b0*/  LDL.LU R67, [R1+0x900] ;  /* 0x0009000001437983 */ /* 0x000f220000300800 */
[----:B------:R-:W-:-:S02]  /*5b5c0*/  P2R R58, PR, RZ, 0x10 ;  /* 0x00000010ff3a7803 */ /* 0x000fc40000000000 */
[----:B------:R-:W-:Y:S01]  /*5b5d0*/  P2R R62, PR, RZ, 0x1 ;  /* 0x00000001ff3e7803 */ /* 0x000fe20000000000 */
[----:B------:R-:W5:Y:S02]  /*5b5e0*/  LDL.LU R68, [R1+0x904] ;  /* 0x0009040001447983 */ /* 0x000f640000300800 */
[----:B-1----:R-:W0:Y:S01]  /*5b5f0*/  @!P3 LDC.64 R10, c[0x0][0x5c0] ;  /* 0x00017000ff0abb82 */ /* 0x002e220000000a00 */
[----:B------:R-:W-:Y:S01]  /*5b600*/  @P3 LOP3.LUT R0, R0, 0x200000, RZ, 0xfc, !PT ;  /* 0x0020000000003812 */ /* 0x000fe200078efcff */
[----:B------:R-:W4:Y:S01]  /*5b610*/  LDL.LU R66, [R1+0x908] ;  /* 0x0009080001427983 */ /* 0x000f220000300800 */
[----:B------:R-:W-:Y:S01]  /*5b620*/  R2UR UR9, R84 ;  /* 0x00000000540972ca */ /* 0x000fe200000e0000 */
[----:B------:R-:W-:Y:S01]  /*5b630*/  IMAD.U32 R61, RZ, RZ, UR7 ;  /* 0x00000007ff3d7e24 */ /* 0x000fe2000f8e00ff */
[C---:B------:R-:W-:Y:S01]  /*5b640*/  LOP3.LUT P4, RZ, R0.reuse, 0x2000, RZ, 0xc0, !PT ;  /* 0x0000200000ff7812 */ /* 0x040fe2000788c0ff */
[----:B------:R-:W-:Y:S01]  /*5b650*/  IMAD.U32 R57, RZ, RZ, UR7 ;  /* 0x00000007ff397e24 */ /* 0x000fe2000f8e00ff */
[----:B------:R-:W-:Y:S01]  /*5b660*/  LOP3.LUT R0, R0, 0xfff7ffff, RZ, 0xc0, !PT ;  /* 0xfff7ffff00007812 */ /* 0x000fe200078ec0ff */
[----:B------:R-:W-:Y:S01]  /*5b670*/  IMAD.U32 R54, RZ, RZ, UR6 ;  /* 0x00000006ff367e24 */ /* 0x000fe2000f8e00ff */
[----:B------:R-:W-:Y:S01]  /*5b680*/  R2UR UR8, R83 ;  /* 0x00000000530872ca */ /* 0x000fe200000e0000 */
[----:B------:R-:W-:Y:S01]  /*5b690*/  IMAD.U32 R50, RZ, RZ, UR6 ;  /* 0x00000006ff327e24 */ /* 0x000fe2000f8e00ff */
[----:B------:R-:W-:Y:S01]  /*5b6a0*/  R2UR UR5, R82 ;  /* 0x00000000520572ca */ /* 0x000fe200000e0000 */
[----:B------:R-:W-:Y:S01]  /*5b6b0*/  IMAD.U32 R49, RZ, RZ, UR7 ;  /* 0x00000007ff317e24 */ /* 0x000fe2000f8e00ff */
[----:B------:R-:W-:Y:S01]  /*5b6c0*/  R2UR UR4, R80 ;  /* 0x00000000500472ca */ /* 0x000fe200000e0000 */
[----:B------:R-:W-:Y:S01]  /*5b6d0*/  IMAD.U32 R43, RZ, RZ, UR7 ;  /* 0x00000007ff2b7e24 */ /* 0x000fe2000f8e00ff */
[----:B------:R-:W-:Y:S01]  /*5b6e0*/  P2R R60, PR, RZ, 0x2 ;  /* 0x00000002ff3c7803 */ /* 0x000fe20000000000 */
[----:B------:R-:W-:Y:S01]  /*5b6f0*/  IMAD.U32 R42, RZ, RZ, UR6 ;  /* 0x00000006ff2a7e24 */ /* 0x000fe2000f8e00ff */
[----:B------:R-:W4:Y:S01]  /*5b700*/  LDL.LU R72, [R1+0x90c] ;  /* 0x00090c0001487983 */ /* 0x000f220000300800 */
[----:B------:R-:W-:Y:S01]  /*5b710*/  IMAD.U32 R38, RZ, RZ, UR6 ;  /* 0x00000006ff267e24 */ /* 0x000fe2000f8e00ff */
[----:B------:R-:W-:Y:S01]  /*5b720*/  P2R R44, PR, RZ, 0x4 ;  /* 0x00000004ff2c7803 */ /* 0x000fe20000000000 */
[----:B------:R-:W-:Y:S01]  /*5b730*/  IMAD.U32 R56, RZ, RZ, UR6 ;  /* 0x00000006ff387e24 */ /* 0x000fe2000f8e00ff */
[----:B------:R-:W4:Y:S01]  /*5b740*/  LDL.LU R71, [R1+0x910] ;  /* 0x0009100001477983 */ /* 0x000f220000300800 */
[----:B0-----:R-:W-:-:S03]  /*5b750*/  @!P3 IADD3 R18, P5, P6, R8, UR7, R10 ;  /* 0x000000070812bc10 */ /* 0x001fc6000febe00a */
[----:B------:R-:W4:Y:S01]  /*5b760*/  LDL.LU R70, [R1+0x914] ;  /* 0x0009140001467983 */ /* 0x000f220000300800 */
[----:B------:R-:W-:-:S03]  /*5b770*/  @!P3 IADD3.X R19, R27, UR6, R11, P5, P6 ;  /* 0x000000061b13bc10 */ /* 0x000fc6000afec40b */
[----:B------:R-:W4:Y:S01]  /*5b780*/  LDL.LU R73, [R1+0x918] ;  /* 0x0009180001497983 */ /* 0x000f220000300800 */
        /* <DEDUP_REMOVED lines=23> */
[----:B------:R-:W-:-:S03]  /*5b900*/  IMAD.U32 R5, RZ, RZ, UR7 ;  /* 0x00000007ff057e24 */ /* 0x000fc6000f8e00ff */
[----:B------:R-:W-:Y:S02]  /*5b910*/  P2R R53, PR, RZ, 0x8 ;  /* 0x00000008ff357803 */ /* 0x000fe40000000000 */
        /* <DEDUP_REMOVED lines=15> */
[----:B------:R-:W-:-:S04]  /*5ba10*/  ISETP.LT.OR P1, PT, R26, 0xaa, !P4 ;  /* 0x000000aa1a00780c */ /* 0x000fc80006721670 */
[----:B------:R-:W-:Y:S01]  /*5ba20*/  P2R R41, PR, RZ, 0x2 ;  /* 0x00000002ff297803 */ /* 0x000fe20000000000 */
[----:B--2---:R-:W-:-:S06]  /*5ba30*/  FMUL R63, R63, UR60 ;  /* 0x0000003c3f3f7c20 */ /* 0x004fcc0008400000 */
        /* <DEDUP_REMOVED lines=19> */
[----:B------:R-:W-:-:S07]  /*5bb70*/  P2R R45, PR, RZ, 0x10 ;  /* 0x00000010ff2d7803 */ /* 0x000fce0000000000 */
[----:B------:R-:W0:Y:S01]  /*5bb80*/  @!P0 LDC.64 R10, c[0x0][0x5c0] ;  /* 0x00017000ff0a8b82 */ /* 0x000e220000000a00 */
[----:B------:R-:W-:-:S04]  /*5bb90*/  @P0 LOP3.LUT R0, R0, 0x200, RZ, 0xfc, !PT ;  /* 0x0000020000000812 */ /* 0x000fc800078efcff */
        /* <DEDUP_REMOVED lines=30> */
[----:B------:R-:W-:Y:S01]  /*5bd80*/  ISETP.LT.OR P5, PT, R26, 0xa2, !P3 ;  /* 0x000000a21a00780c */ /* 0x000fe20005fa1670 */
[----:B---3--:R-:W-:Y:S01]  /*5bd90*/  FMUL R64, R64, UR60 ;  /* 0x0000003c40407c20 */ /* 0x008fe20008400000 */
[----:B------:R-:W-:Y:S02]  /*5bda0*/  LOP3.LUT P2, RZ, R0, 0x200000, RZ, 0xc0, !PT ;  /* 0x0020000000ff7812 */ /* 0x000fe4000784c0ff */
[----:B------:R-:W-:-:S09]  /*5bdb0*/  P2R R46, PR, RZ, 0x20 ;  /* 0x00000020ff2e7803 */ /* 0x000fd20000000000 */
[----:B------:R-:W-:-:S04]  /*5bdc0*/  @!P5 IADD3 R40, P0, P6, R5, UR5, R8 ;  /* 0x000000050528dc10 */ /* 0x000fc8000fe1e008 */
[----:B------:R-:W-:Y:S02]  /*5bdd0*/  @!P5 IADD3.X R39, R10, UR4, R27, P0, P6 ;  /* 0x000000040a27dc10 */ /* 0x000fe400087ec41b */
[----:B------:R-:W-:-:S04]  /*5bde0*/  ISETP.LT.OR P6, PT, R26, 0xa9, !P3 ;  /* 0x000000a91a00780c */ /* 0x000fc80005fc1670 */
[----:B------:R-:W-:-:S09]  /*5bdf0*/  P2R R51, PR, RZ, 0x40 ;  /* 0x00000040ff337803 */ /* 0x000fd20000000000 */
[----:B------:R-:W-:-:S04]  /*5be00*/  @!P6 IADD3 R5, P0, P1, R5, UR5, R8 ;  /* 0x000000050505ec10 */ /* 0x000fc8000f91e008 */
[----:B------:R-:W-:Y:S02]  /*5be10*/  @!P6 IADD3.X R38, R38, UR4, R27, P0, P1 ;  /* 0x000000042626ec10 */ /* 0x000fe400087e241b */
[----:B------:R-:W-:Y:S02]  /*5be20*/  LOP3.LUT P6, RZ, R0, 0x20000, RZ, 0xc0, !PT ;  /* 0x0002000000ff7812 */ /* 0x000fe400078cc0ff */
[C---:B------:R-:W-:Y:S02]  /*5be30*/  ISETP.LT.OR P0, PT, R26.reuse, 0xaa, !P3 ;  /* 0x000000aa1a00780c */ /* 0x040fe40005f01670 */
[----:B------:R-:W-:Y:S02]  /*5be40*/  ISETP.LT.OR P3, PT, R26, 0xa1, !P6 ;  /* 0x000000a11a00780c */ /* 0x000fe40007761670 */
[----:B------:R-:W-:Y:S02]  /*5be50*/  P2R R55, PR, RZ, 0x1 ;  /* 0x00000001ff377803 */ /* 0x000fe40000000000 */
[----:B------:R-:W-:-:S07]  /*5be60*/  LOP3.LUT P1, RZ, R0, 0x80000, RZ, 0xc0, !PT ;  /* 0x0008000000ff7812 */ /* 0x000fce000782c0ff */
[----:B------:R-:W-:Y:S02]  /*5be70*/  @!P0 IADD3 R48, P4, P5, R11, UR5, R8 ;  /* 0x000000050b308c10 */ /* 0x000fe4000fd9e008 */
[----:B------:R-:W0:Y:S02]  /*5be80*/  @!P3 LDC.64 R10, c[0x0][0x5c0] ;  /* 0x00017000ff0abb82 */ /* 0x000e240000000a00 */
[----:B------:R-:W-:Y:S01]  /*5be90*/  @!P0 IADD3.X R56, R56, UR4, R27, P4, P5 ;  /* 0x0000000438388c10 */ /* 0x000fe2000a7ea41b */
[----:B------:R-:W-:Y:S01]  /*5bea0*/  ULDC.64 UR4, c[0x0][0x208] ;  /* 0x0000820000047ab9 */ /* 0x000fe20000000a00 */
[----:B0-----:R-:W-:-:S05]  /*5beb0*/  @!P3 IADD3 R10, P4, R8, R10, RZ ;  /* 0x0000000a080ab210 */ /* 0x001fca0007f9e0ff */
[----:B------:R-:W-:-:S05]  /*5bec0*/  @!P3 IMAD.X R11, R27, 0x1, R11, P4 ;  /* 0x000000011b0bb824 */ /* 0x000fca00020e060b */
[----:B------:R5:W-:Y:S02]  /*5bed0*/  @!P3 STG.E.U8 desc[UR4][R10.64+0xa0], R63 ;  /* 0x0000a03f0a00b986 */ /* 0x000be4000c101104 */
[----:B-----5:R-:W-:Y:S02]  /*5bee0*/  FMUL R63, R68, UR60 ;  /* 0x0000003c443f7c20 */ /* 0x020fe40008400000 */
[----:B------:R-:W2:Y:S03]  /*5bef0*/  LDL.LU R68, [R1+0x91c] ;  /* 0x00091c0001447983 */ /* 0x000ea60000300800 */
[----:B------:R-:W-:Y:S01]  /*5bf00*/  F2FP.SATFINITE.E4M3.F32.PACK_AB_MERGE_C R69, RZ, R63, RZ ;  /* 0x0000003fff45723e */ /* 0x000fe200048070ff */
[----:B----4-:R-:W-:Y:S02]  /*5bf10*/  FMUL R63, R66, UR60 ;  /* 0x0000003c423f7c20 */ /* 0x010fe40008400000 */
[----:B------:R-:W3:Y:S01]  /*5bf20*/  LDL.LU R66, [R1+0x920] ;  /* 0x0009200001427983 */ /* 0x000ee20000300800 */
[----:B------:R-:W-:-:S13]  /*5bf30*/  ISETP.LT.OR P0, PT, R26, 0xa2, !P6 ;  /* 0x000000a21a00780c */ /* 0x000fda0007701670 */
[----:B------:R-:W0:Y:S01]  /*5bf40*/  @!P0 LDC.64 R10, c[0x0][0x5c0] ;  /* 0x00017000ff0a8b82 */ /* 0x000e220000000a00 */
[----:B------:R-:W-:Y:S01]  /*5bf50*/  F2FP.SATFINITE.E4M3.F32.PACK_AB_MERGE_C R65, RZ, R64, RZ ;  /* 0x00000040ff41723e */ /* 0x000fe200048070ff */
[----:B------:R-:W-:-:S05]  /*5bf60*/  FMUL R64, R67, UR60 ;  /* 0x0000003c43407c20 */ /* 0x000fca0008400000 */
[----:B------:R-:W-:Y:S02]  /*5bf70*/  F2FP.SATFINITE.E4M3.F32.PACK_AB_MERGE_C R67, RZ, R64, RZ ;  /* 0x00000040ff43723e */ /* 0x000fe400048070ff */
[----:B0-----:R-:W-:-:S05]  /*5bf80*/  @!P0 IADD3 R10, P3, R8, R10, RZ ;  /* 0x0000000a080a8210 */ /* 0x001fca0007f7e0ff */
[----:B------:R-:W-:-:S05]  /*5bf90*/  @!P0 IMAD.X R11, R27, 0x1, R11, P3 ;  /* 0x000000011b0b8824 */ /* 0x000fca00018e060b */
[----:B------:R-:W-:Y:S04]  /*5bfa0*/  @!P0 STG.E.U8 desc[UR4][R10.64+0xa1], R65 ;  /* 0x0000a1410a008986 */ /* 0x000fe8000c101104 */
[----:B------:R-:W-:Y:S04]  /*5bfb0*/  @!P2 STG.E.U8 desc[UR4][R18.64+0xa0], R67 ;  /* 0x0000a0431200a986 */ /* 0x000fe8000c101104 */
[----:B------:R0:W-:Y:S02]  /*5bfc0*/  @!P1 STG.E.U8 desc[UR4][R14.64+0xa1], R69 ;  /* 0x0000a1450e009986 */ /* 0x0001e4000c101104 */
[----:B0-----:R-:W-:-:S02]  /*5bfd0*/  FMUL R14, R72, UR60 ;  /* 0x0000003c480e7c20 */ /* 0x001fc40008400000 */
[----:B------:R-:W4:Y:S03]  /*5bfe0*/  LDL.LU R72, [R1+0x924] ;  /* 0x0009240001487983 */ /* 0x000f260000300800 */
[----:B------:R-:W-:Y:S01]  /*5bff0*/  F2FP.SATFINITE.E4M3.F32.PACK_AB_MERGE_C R15, RZ, R14, RZ ;  /* 0x0000000eff0f723e */ /* 0x000fe200048070ff */
[----:B------:R-:W-:Y:S02]  /*5c000*/  FMUL R14, R71, UR60 ;  /* 0x0000003c470e7c20 */ /* 0x000fe40008400000 */
[----:B------:R-:W5:Y:S01]  /*5c010*/  LDL.LU R71, [R1+0x928] ;  /* 0x0009280001477983 */ /* 0x000f620000300800 */
[----:B------:R-:W-:-:S13]  /*5c020*/  ISETP.LT.OR P0, PT, R26, 0xa9, !P6 ;  /* 0x000000a91a00780c */ /* 0x000fda0007701670 */
[----:B------:R-:W0:Y:S01]  /*5c030*/  @!P0 LDC.64 R10, c[0x0][0x5c0] ;  /* 0x00017000ff0a8b82 */ /* 0x000e220000000a00 */
[----:B------:R-:W-:Y:S01]  /*5c040*/  F2FP.SATFINITE.E4M3.F32.PACK_AB_MERGE_C R19, RZ, R14, RZ ;  /* 0x0000000eff13723e */ /* 0x000fe200048070ff */
[----:B------:R-:W-:Y:S02]  /*5c050*/  FMUL R14, R70, UR60 ;  /* 0x0000003c460e7c20 */ /* 0x000fe40008400000 */
[----:B------:R-:W5:Y:S01]  /*5c060*/  LDL.LU R70, [R1+0x92c] ;  /* 0x00092c0001467983 */ /* 0x000f620000300800 */
[----:B------:R-:W-:Y:S02]  /*5c070*/  F2FP.SATFINITE.E4M3.F32.PACK_AB_MERGE_C R63, RZ, R63, RZ ;  /* 0x0000003fff3f723e */ /* 0x000fe400048070ff */
[----:B0-----:R-:W-:-:S05]  /*5c080*/  @!P0 IADD3 R10, P3, R8, R10, RZ ;  /* 0x0000000a080a8210 */ /* 0x001fca0007f7e0ff */
[----:B------:R-:W-:-:S05]  /*5c090*/  @!P0 IMAD.X R11, R27, 0x1, R11, P3 ;  /* 0x000000011b0b8824 */ /* 0x000fca00018e060b */
[----:B------:R0:W-:Y:S02]  /*5c0a0*/  @!P0 STG.E.U8 desc[UR4][R10.64+0xa8], R63 ;  /* 0x0000a83f0a008986 */ /* 0x0001e4000c101104 */
[----:B0-----:R-:W-:Y:S01]  /*5c0b0*/  F2FP.SATFINITE.E4M3.F32.PACK_AB_MERGE_C R63, RZ, R14, RZ ;  /* 0x0000000eff3f723e */ /* 0x001fe200048070ff */
[----:B------:R-:W-:-:S05]  /*5c0c0*/  FMUL R14, R73, UR60 ;  /* 0x0000003c490e7c20 */ /* 0x000fca0008400000 */
[----:B------:R-:W-:Y:S02]  /*5c0d0*/  F2FP.SATFINITE.E4M3.F32.PACK_AB_MERGE_C R65, RZ, R14, RZ ;  /* 0x0000000eff41723e */ /* 0x000fe400048070ff */
[----:B------:R-:W-:-:S13]  /*5c0e0*/  ISETP.LT.OR P3, PT, R26, 0xaa, !P6 ;  /* 0x000000aa1a00780c */ /* 0x000fda0007761670 */
[----:B------:R-:W0:Y:S01]  /*5c0f0*/  @!P3 LDC.64 R10, c[0x0][0x5c0] ;  /* 0x00017000ff0abb82 */ /* 0x000e220000000a00 */
[----:B--2---:R-:W-:Y:S02]  /*5c100*/  FMUL R14, R68, UR60 ;  /* 0x0000003c440e7c20 */ /* 0x004fe40008400000 */
[----:B------:R-:W2:Y:S04]  /*5c110*/  LDL.LU R68, [R1+0x930] ;  /* 0x0009300001447983 */ /* 0x000ea80000300800 */
[----:B------:R-:W2:Y:S01]  /*5c120*/  LDL.LU R73, [R1+0x934] ;  /* 0x0009340001497983 */ /* 0x000ea20000300800 */
[----:B------:R-:W-:Y:S01]  /*5c130*/  F2FP.SATFINITE.E4M3.F32.PACK_AB_MERGE_C R67, RZ, R14, RZ ;  /* 0x0000000eff43723e */ /* 0x000fe200048070ff */
[----:B---3--:R-:W-:Y:S02]  /*5c140*/  FMUL R14, R66, UR60 ;  /* 0x0000003c420e7c20 */ /* 0x008fe40008400000 */
[----:B------:R-:W3:Y:S01]  /*5c150*/  LDL.LU R66, [R1+0x938] ;  /* 0x0009380001427983 */ /* 0x000ee20000300800 */
[----:B0-----:R-:W-:-:S05]  /*5c160*/  @!P3 IADD3 R10, P6, R8, R10, RZ ;  /* 0x0000000a080ab210 */ /* 0x001fca0007fde0ff */
[----:B------:R-:W-:-:S05]  /*5c170*/  @!P3 IMAD.X R11, R27, 0x1, R11, P6 ;  /* 0x000000011b0bb824 */ /* 0x000fca00030e060b */
[----:B------:R0:W-:Y:S01]  /*5c180*/  @!P3 STG.E.U8 desc[UR4][R10.64+0xa9], R15 ;  /* 0x0000a90f0a00b986 */ /* 0x0001e2000c101104 */
[----:B------:R-:W-:-:S04]  /*5c190*/  LOP3.LUT P3, RZ, R0, 0x4000, RZ, 0xc0, !PT ;  /* 0x0000400000ff7812 */ /* 0x000fc8000786c0ff */
[----:B0-----:R-:W-:Y:S02]  /*5c1a0*/  P2R R15, PR, RZ, 0x8 ;  /* 0x00000008ff0f7803 */ /* 0x001fe40000000000 */
[C---:B------:R-:W-:Y:S02]  /*5c1b0*/  LOP3.LUT P3, RZ, R0.reuse, 0x10, RZ, 0xc0, !PT ;  /* 0x0000001000ff7812 */ /* 0x040fe4000786c0ff */
[C---:B------:R-:W-:Y:S02]  /*5c1c0*/  LOP3.LUT P5, RZ, R0.reuse, 0x100000, RZ, 0xc0, !PT ;  /* 0x0010000000ff7812 */ /* 0x040fe400078ac0ff */
[----:B------:R-:W-:-:S09]  /*5c1d0*/  LOP3.LUT P4, RZ, R0, 0x40000, RZ, 0xc0, !PT ;  /* 0x0004000000ff7812 */ /* 0x000fd2000788c0ff */
[----:B------:R-:W0:Y:S01]  /*5c1e0*/  @!P3 LDC.64 R10, c[0x0][0x5c0] ;  /* 0x00017000ff0abb82 */ /* 0x000e220000000a00 */
[C---:B------:R-:W-:Y:S02]  /*5c1f0*/  LOP3.LUT P2, RZ, R0.reuse, 0x10000, RZ, 0xc0, !PT ;  /* 0x0001000000ff7812 */ /* 0x040fe4000784c0ff */
[C---:B------:R-:W-:Y:S01]  /*5c200*/  LOP3.LUT P1, RZ, R0.reuse, 0x8000, RZ, 0xc0, !PT ;  /* 0x0000800000ff7812 */ /* 0x040fe2000782c0ff */
[----:B------:R1:W-:Y:S01]  /*5c210*/  @!P5 STG.E.U8 desc[UR4][R28.64+0xa8], R19 ;  /* 0x0000a8131c00d986 */ /* 0x0003e2000c101104 */
[----:B------:R-:W-:-:S03]  /*5c220*/  LOP3.LUT P0, RZ, R0, 0x8, RZ, 0xc0, !PT ;  /* 0x0000000800ff7812 */ /* 0x000fc6000780c0ff */
[----:B------:R-:W-:Y:S06]  /*5c230*/  @!P4 STG.E.U8 desc[UR4][R22.64+0xa9], R63 ;  /* 0x0000a93f1600c986 */ /* 0x000fec000c101104 */
[----:B------:R-:W-:Y:S01]  /*5c240*/  @!P2 STG.E.U8 desc[UR4][R16.64+0xa0], R65 ;  /* 0x0000a0411000a986 */ /* 0x000fe2000c101104 */
[----:B-1----:R-:W-:-:S03]  /*5c250*/  F2FP.SATFINITE.E4M3.F32.PACK_AB_MERGE_C R19, RZ, R14, RZ ;  /* 0x0000000eff13723e */ /* 0x002fc600048070ff */
[----:B------:R5:W-:Y:S01]  /*5c260*/  @!P1 STG.E.U8 desc[UR4][R12.64+0xa1], R67 ;  /* 0x0000a1430c009986 */ /* 0x000be2000c101104 */
[----:B0-----:R-:W-:Y:S01]  /*5c270*/  @!P3 IADD3 R10, P1, R61, R10, RZ ;  /* 0x0000000a3d0ab210 */ /* 0x001fe20007f3e0ff */
[----:B----4-:R-:W-:Y:S02]  /*5c280*/  FMUL R14, R72, UR60 ;  /* 0x0000003c480e7c20 */ /* 0x010fe40008400000 */
[----:B------:R-:W4:Y:S02]  /*5c290*/  LDL.LU R72, [R1+0x93c] ;  /* 0x00093c0001487983 */ /* 0x000f240000300800 */
[----:B------:R-:W-:Y:S02]  /*5c2a0*/  @!P3 IMAD.X R11, R59, 0x1, R11, P1 ;  /* 0x000000013b0bb824 */ /* 0x000fe400008e060b */
[----:B-----5:R-:W-:Y:S02]  /*5c2b0*/  FMUL R12, R71, UR60 ;  /* 0x0000003c470c7c20 */ /* 0x020fe40008400000 */
[----:B------:R-:W5:Y:S04]  /*5c2c0*/  LDL.LU R71, [R1+0x940] ;  /* 0x0009400001477983 */ /* 0x000f680000300800 */
[----:B------:R0:W-:Y:S02]  /*5c2d0*/  @!P3 STG.E.U8 desc[UR4][R10.64+0xa0], R19 ;  /* 0x0000a0130a00b986 */ /* 0x0001e4000c101104 */
[----:B0-----:R-:W0:Y:S02]  /*5c2e0*/  @!P0 LDC.64 R10, c[0x0][0x5c0] ;  /* 0x00017000ff0a8b82 */ /* 0x001e240000000a00 */
[----:B0-----:R-:W-:-:S05]  /*5c2f0*/  @!P0 IADD3 R10, P3, R57, R10, RZ ;  /* 0x0000000a390a8210 */ /* 0x001fca0007f7e0ff */
[----:B------:R-:W-:Y:S01]  /*5c300*/  @!P0 IMAD.X R11, R54, 0x1, R11, P3 ;  /* 0x00000001360b8824 */ /* 0x000fe200018e060b */
[----:B------:R-:W-:Y:S02]  /*5c310*/  ISETP.NE.AND P3, PT, R15, RZ, PT ;  /* 0x000000ff0f00720c */ /* 0x000fe40003f65270 */
[----:B------:R-:W-:Y:S01]  /*5c320*/  F2FP.SATFINITE.E4M3.F32.PACK_AB_MERGE_C R15, RZ, R12, RZ ;  /* 0x0000000cff0f723e */ /* 0x000fe200048070ff */
[----:B------:R-:W-:Y:S02]  /*5c330*/  FMUL R12, R70, UR60 ;  /* 0x0000003c460c7c20 */ /* 0x000fe40008400000 */
[----:B------:R-:W5:Y:S01]  /*5c340*/  LDL.LU R70, [R1+0x944] ;  /* 0x0009440001467983 */ /* 0x000f620000300800 */
[----:B------:R-:W-:Y:S02]  /*5c350*/  F2FP.SATFINITE.E4M3.F32.PACK_AB_MERGE_C R13, RZ, R14, RZ ;  /* 0x0000000eff0d723e */ /* 0x000fe400048070ff */
[----:B------:R-:W-:-:S03]  /*5c360*/  F2FP.SATFINITE.E4M3.F32.PACK_AB_MERGE_C R17, RZ, R12, RZ ;  /* 0x0000000cff11723e */ /* 0x000fc600048070ff */
[----:B------:R0:W-:Y:S04]  /*5c370*/  @!P0 STG.E.U8 desc[UR4][R10.64+0xa1], R13 ;  /* 0x0000a10d0a008986 */ /* 0x0001e8000c101104 */
[----:B------:R1:W-:Y:S01]  /*5c380*/  @!P3 STG.E.U8 desc[UR4][R24.64+0xa8], R15 ;  /* 0x0000a80f1800b986 */ /* 0x0003e2000c101104 */
[C---:B------:R-:W-:Y:S02]  /*5c390*/  LOP3.LUT P5, RZ, R0.reuse, 0x4, RZ, 0xc0, !PT ;  /* 0x0000000400ff7812 */ /* 0x040fe400078ac0ff */
[----:B------:R-:W-:-:S11]  /*5c3a0*/  LOP3.LUT P6, RZ, R0, 0x1000, RZ, 0xc0, !PT ;  /* 0x0000100000ff7812 */ /* 0x000fd600078cc0ff */
[----:B0-----:R-:W0:Y:S01]  /*5c3b0*/  @!P5 LDC.64 R10, c[0x0][0x5c0] ;  /* 0x00017000ff0adb82 */ /* 0x001e220000000a00 */
[----:B--2---:R-:W-:Y:S02]  /*5c3c0*/  FMUL R12, R68, UR60 ;  /* 0x0000003c440c7c20 */ /* 0x004fe40008400000 */
[----:B------:R-:W2:Y:S03]  /*5c3d0*/  LDL.LU R68, [R1+0x948] ;  /* 0x0009480001447983 */ /* 0x000ea60000300800 */
[----:B------:R-:W-:Y:S01]  /*5c3e0*/  F2FP.SATFINITE.E4M3.F32.PACK_AB_MERGE_C R13, RZ, R12, RZ ;  /* 0x0000000cff0d723e */ /* 0x000fe200048070ff */
[----:B------:R-:W-:-:S05]  /*5c3f0*/  FMUL R12, R73, UR60 ;  /* 0x0000003c490c7c20 */ /* 0x000fca0008400000 */
[----:B-1----:R-:W-:Y:S01]  /*5c400*/  F2FP.SATFINITE.E4M3.F32.PACK_AB_MERGE_C R15, RZ, R12, RZ ;  /* 0x0000000cff0f723e */ /* 0x002fe200048070ff */
[----:B---3--:R-:W-:Y:S02]  /*5c410*/  FMUL R12, R66, UR60 ;  /* 0x0000003c420c7c20 */ /* 0x008fe40008400000 */
[----:B------:R-:W3:Y:S01]  /*5c420*/  LDL.LU R66, [R1+0x94c] ;  /* 0x00094c0001427983 */ /* 0x000ee20000300800 */
[----:B------:R-:W-:-:S03]  /*5c430*/  LOP3.LUT P4, RZ, R0, 0x2, RZ, 0xc0, !PT ;  /* 0x0000000200ff7812 */ /* 0x000fc6000788c0ff */
[----:B------:R-:W-:Y:S01]  /*5c440*/  @!P6 STG.E.U8 desc[UR4][R20.64+0xa9], R17 ;  /* 0x0000a9111400e986 */ /* 0x000fe2000c101104 */
[----:B0-----:R-:W-:Y:S02]  /*5c450*/  @!P5 IADD3 R10, P6, R52, R10, RZ ;  /* 0x0000000a340ad210 */ /* 0x001fe40007fde0ff */
[----:B------:R-:W-:Y:S01]  /*5c460*/  LOP3.LUT P2, RZ, R0, 0x800, RZ, 0xc0, !PT ;  /* 0x0000080000ff7812 */ /* 0x000fe2000784c0ff */
[----:B------:R-:W3:Y:S02]  /*5c470*/  LDL.LU R73, [R1+0x950] ;  /* 0x0009500001497983 */ /* 0x000ee40000300800 */
[----:B------:R-:W-:-:S05]  /*5c480*/  @!P5 IMAD.X R11, R50, 0x1, R11, P6 ;  /* 0x00000001320bd824 */ /* 0x000fca00030e060b */
[----:B------:R0:W-:Y:S02]  /*5c490*/  @!P5 STG.E.U8 desc[UR4][R10.64+0xa8], R13 ;  /* 0x0000a80d0a00d986 */ /* 0x0001e4000c101104 */
[----:B0-----:R-:W0:Y:S02]  /*5c4a0*/  @!P4 LDC.64 R10, c[0x0][0x5c0] ;  /* 0x00017000ff0acb82 */ /* 0x001e240000000a00 */
[----:B0-----:R-:W-:-:S05]  /*5c4b0*/  @!P4 IADD3 R10, P5, R49, R10, RZ ;  /* 0x0000000a310ac210 */ /* 0x001fca0007fbe0ff */
[----:B------:R-:W-:-:S05]  /*5c4c0*/  @!P4 IMAD.X R11, R47, 0x1, R11, P5 ;  /* 0x000000012f0bc824 */ /* 0x000fca00028e060b */
[----:B------:R0:W-:Y:S01]  /*5c4d0*/  @!P4 STG.E.U8 desc[UR4][R10.64+0xa9], R15 ;  /* 0x0000a90f0a00c986 */ /* 0x0001e2000c101104 */
[----:B------:R-:W-:Y:S02]  /*5c4e0*/  ISETP.NE.AND P4, PT, R45, RZ, PT ;  /* 0x000000ff2d00720c */ /* 0x000fe40003f85270 */
[----:B------:R-:W-:-:S11]  /*5c4f0*/  LOP3.LUT P1, RZ, R0, 0x400, RZ, 0xc0, !PT ;  /* 0x0000040000ff7812 */ /* 0x000fd6000782c0ff */
[----:B0-----:R-:W0:Y:S01]  /*5c500*/  @!P4 LDC.64 R10, c[0x0][0x5c0] ;  /* 0x00017000ff0acb82 */ /* 0x001e220000000a00 */
[----:B------:R-:W-:Y:S01]  /*5c510*/  F2FP.SATFINITE.E4M3.F32.PACK_AB_MERGE_C R17, RZ, R12, RZ ;  /* 0x0000000cff11723e */ /* 0x000fe200048070ff */
[----:B----4-:R-:W-:Y:S01]  /*5c520*/  FMUL R12, R72, UR60 ;  /* 0x0000003c480c7c20 */ /* 0x010fe20008400000 */
[----:B------:R-:W-:Y:S01]  /*5c530*/  ISETP.NE.AND P5, PT, R46, RZ, PT ;  /* 0x000000ff2e00720c */ /* 0x000fe20003fa5270 */
[----:B------:R-:W4:Y:S03]  /*5c540*/  LDL.LU R72, [R1+0x954] ;  /* 0x0009540001487983 */ /* 0x000f260000300800 */
[----:B------:R-:W-:Y:S01]  /*5c550*/  F2FP.SATFINITE.E4M3.F32.PACK_AB_MERGE_C R13, RZ, R12, RZ ;  /* 0x0000000cff0d723e */ /* 0x000fe200048070ff */
[----:B------:R-:W-:Y:S01]  /*5c560*/  @!P2 STG.E.U8 desc[UR4][R32.64+0xa0], R17 ;  /* 0x0000a0112000a986 */ /* 0x000fe2000c101104 */
[----:B-----5:R-:W-:-:S03]  /*5c570*/  FMUL R12, R71, UR60 ;  /* 0x0000003c470c7c20 */ /* 0x020fc60008400000 */
[----:B------:R-:W-:Y:S02]  /*5c580*/  @!P1 STG.E.U8 desc[UR4][R30.64+0xa1], R13 ;  /* 0x0000a10d1e009986 */ /* 0x000fe4000c101104 */
[----:B------:R-:W-:Y:S02]  /*5c590*/  F2FP.SATFINITE.E4M3.F32.PACK_AB_MERGE_C R15, RZ, R12, RZ ;  /* 0x0000000cff0f723e */ /* 0x000fe400048070ff */
[----:B------:R-:W-:Y:S01]  /*5c5a0*/  ISETP.NE.AND P6, PT, R51, RZ, PT ;  /* 0x000000ff3300720c */ /* 0x000fe20003fc5270 */
[----:B------:R-:W5:Y:S01]  /*5c5b0*/  LDL.LU R71, [R1+0x958] ;  /* 0x0009580001477983 */ /* 0x000f620000300800 */
[----:B0-----:R-:W-:-:S05]  /*5c5c0*/  @!P4 IADD3 R10, P1, R43, R10, RZ ;  /* 0x0000000a2b0ac210 */ /* 0x001fca0007f3e0ff */
[----:B------:R-:W-:-:S05]  /*5c5d0*/  @!P4 IMAD.X R11, R42, 0x1, R11, P1 ;  /* 0x000000012a0bc824 */ /* 0x000fca00008e060b */
[----:B------:R0:W-:Y:S02]  /*5c5e0*/  @!P4 STG.E.U8 desc[UR4][R10.64+0xa0], R15 ;  /* 0x0000a00f0a00c986 */ /* 0x0001e4000c101104 */
[----:B0-----:R-:W0:Y:S01]  /*5c5f0*/  @!P5 LDC.64 R10, c[0x0][0x5c0] ;  /* 0x00017000ff0adb82 */ /* 0x001e220000000a00 */
[----:B------:R-:W-:Y:S02]  /*5c600*/  FMUL R12, R70, UR60 ;  /* 0x0000003c460c7c20 */ /* 0x000fe40008400000 */
[----:B------:R-:W5:Y:S03]  /*5c610*/  LDL.LU R70, [R1+0x95c] ;  /* 0x00095c0001467983 */ /* 0x000f660000300800 */
[----:B------:R-:W-:Y:S02]  /*5c620*/  F2FP.SATFINITE.E4M3.F32.PACK_AB_MERGE_C R13, RZ, R12, RZ ;  /* 0x0000000cff0d723e */ /* 0x000fe400048070ff */
[----:B0-----:R-:W-:-:S05]  /*5c630*/  @!P5 IADD3 R10, P4, R40, R10, RZ ;  /* 0x0000000a280ad210 */ /* 0x001fca0007f9e0ff */
[----:B------:R-:W-:-:S05]  /*5c640*/  @!P5 IMAD.X R11, R39, 0x1, R11, P4 ;  /* 0x00000001270bd824 */ /* 0x000fca00020e060b */
[----:B------:R0:W-:Y:S01]  /*5c650*/  @!P5 STG.E.U8 desc[UR4][R10.64+0xa1], R13 ;  /* 0x0000a10d0a00d986 */ /* 0x0001e2000c101104 */
[----:B------:R-:W-:Y:S01]  /*5c660*/  LOP3.LUT P5, RZ, R0, 0x200, RZ, 0xc0, !PT ;  /* 0x0000020000ff7812 */ /* 0x000fe200078ac0ff */
[----:B0-----:R-:W0:Y:S01]  /*5c670*/  @!P6 LDC.64 R10, c[0x0][0x5c0] ;  /* 0x00017000ff0aeb82 */ /* 0x001e220000000a00 */
[----:B--2---:R-:W-:Y:S02]  /*5c680*/  FMUL R12, R68, UR60 ;  /* 0x0000003c440c7c20 */ /* 0x004fe40008400000 */
[----:B------:R-:W2:Y:S03]  /*5c690*/  LDL.LU R68, [R1+0x960] ;  /* 0x0009600001447983 */ /* 0x000ea60000300800 */
[----:B------:R-:W-:-:S06]  /*5c6a0*/  F2FP.SATFINITE.E4M3.F32.PACK_AB_MERGE_C R21, RZ, R12, RZ ;  /* 0x0000000cff15723e */ /* 0x000fcc00048070ff */
[----:B------:R1:W-:Y:S01]  /*5c6b0*/  @!P5 STG.E.U8 desc[UR4][R34.64+0xa8], R21 ;  /* 0x0000a8152200d986 */ /* 0x0003e2000c101104 */
[----:B0-----:R-:W-:Y:S01]  /*5c6c0*/  @!P6 IADD3 R16, P5, R5, R10, RZ ;  /* 0x0000000a0510e210 */ /* 0x001fe20007fbe0ff */
[----:B---3--:R-:W-:Y:S02]  /*5c6d0*/  FMUL R5, R66, UR60 ;  /* 0x0000003c42057c20 */ /* 0x008fe40008400000 */
[----:B------:R-:W3:Y:S01]  /*5c6e0*/  LDL.LU R66, [R1+0x964] ;  /* 0x0009640001427983 */ /* 0x000ee20000300800 */
[----:B------:R-:W-:Y:S01]  /*5c6f0*/  ISETP.NE.AND P0, PT, R55, RZ, PT ;  /* 0x000000ff3700720c */ /* 0x000fe20003f05270 */
[----:B------:R-:W-:-:S12]  /*5c700*/  @!P6 IMAD.X R17, R38, 0x1, R11, P5 ;  /* 0x000000012611e824 */ /* 0x000fd800028e060b */
[----:B------:R-:W0:Y:S01]  /*5c710*/  @!P0 LDC.64 R10, c[0x0][0x5c0] ;  /* 0x00017000ff0a8b82 */ /* 0x000e220000000a00 */
[----:B------:R-:W-:Y:S02]  /*5c720*/  ISETP.NE.AND P4, PT, R58, RZ, PT ;  /* 0x000000ff3a00720c */ /* 0x000fe40003f85270 */
[----:B0-----:R-:W-:-:S05]  /*5c730*/  @!P0 IADD3 R18, P5, R48, R10, RZ ;  /* 0x0000000a30128210 */ /* 0x001fca0007fbe0ff */
[----:B------:R-:W-:Y:S01]  /*5c740*/  @!P0 IMAD.X R19, R56, 0x1, R11, P5 ;  /* 0x0000000138138824 */ /* 0x000fe200028e060b */
[----:B------:R-:W-:Y:S02]  /*5c750*/  ISETP.LT.OR P5, PT, R26, 0xa1, !P4 ;  /* 0x000000a11a00780c */ /* 0x000fe400067a1670 */
[----:B------:R-:W-:-:S11]  /*5c760*/  ISETP.NE.AND P1, PT, R41, RZ, PT ;  /* 0x000000ff2900720c */ /* 0x000fd60003f25270 */
        /* <DEDUP_REMOVED lines=20> */
[----:B----4-:R-:W-:-:S05]  /*5c8b0*/  FMUL R5, R72, UR60 ;  /* 0x0000003c48057c20 */ /* 0x010fca0008400000 */
[----:B------:R-:W-:Y:S01]  /*5c8c0*/  F2FP.SATFINITE.E4M3.F32.PACK_AB_MERGE_C R13, RZ, R5, RZ ;  /* 0x00000005ff0d723e */ /* 0x000fe200048070ff */
[----:B-----5:R-:W-:-:S05]  /*5c8d0*/  FMUL R5, R71, UR60 ;  /* 0x0000003c47057c20 */ /* 0x020fca0008400000 */
[----:B0-----:R-:W-:Y:S01]  /*5c8e0*/  F2FP.SATFINITE.E4M3.F32.PACK_AB_MERGE_C R17, RZ, R5, RZ ;  /* 0x00000005ff11723e */ /* 0x001fe200048070ff */
[----:B------:R0:W-:Y:S04]  /*5c8f0*/  @!P0 STG.E.U8 desc[UR4][R18.64+0xa9], R13 ;  /* 0x0000a90d12008986 */ /* 0x0001e8000c101104 */
[----:B------:R0:W-:Y:S01]  /*5c900*/  @!P5 STG.E.U8 desc[UR4][R14.64+0xa0], R17 ;  /* 0x0000a0110e00d986 */ /* 0x0001e2000c101104 */
[----:B------:R-:W-:Y:S01]  /*5c910*/  LOP3.LUT P5, RZ, R0, 0x400000, RZ, 0xc0, !PT ;  /* 0x0040000000ff7812 */ /* 0x000fe200078ac0ff */
[----:B------:R-:W-:-:S03]  /*5c920*/  FMUL R5, R70, UR60 ;  /* 0x0000003c46057c20 */ /* 0x000fc60008400000 */
[----:B------:R-:W-:Y:S02]  /*5c930*/  ISETP.LT.OR P5, PT, R26, 0xa1, !P5 ;  /* 0x000000a11a00780c */ /* 0x000fe40006fa1670 */
[----:B------:R-:W-:Y:S01]  /*5c940*/  F2FP.SATFINITE.E4M3.F32.PACK_AB_MERGE_C R21, RZ, R5, RZ ;  /* 0x00000005ff15723e */ /* 0x000fe200048070ff */
[----:B------:R-:W-:Y:S01]  /*5c950*/  BSSY B1, `(.L_x_120) ;  /* 0x0000019000017945 */ /* 0x000fe20003800000 */
[----:B------:R-:W-:-:S03]  /*5c960*/  ISETP.NE.AND P3, PT, R53, RZ, PT ;  /* 0x000000ff3500720c */ /* 0x000fc60003f65270 */
[----:B------:R0:W-:Y:S01]  /*5c970*/  @!P6 STG.E.U8 desc[UR4][R10.64+0xa1], R21 ;  /* 0x0000a1150a00e986 */ /* 0x0001e2000c101104 */
[----:B------:R-:W-:Y:S02]  /*5c980*/  ISETP.NE.AND P2, PT, R44, RZ, PT ;  /* 0x000000ff2c00720c */ /* 0x000fe40003f45270 */
[----:B------:R-:W-:Y:S02]  /*5c990*/  ISETP.NE.AND P1, PT, R60, RZ, PT ;  /* 0x000000ff3c00720c */ /* 0x000fe40003f25270 */
[----:B------:R-:W-:Y:S01]  /*5c9a0*/  ISETP.NE.AND P0, PT, R62, RZ, PT ;  /* 0x000000ff3e00720c */ /* 0x000fe20003f05270 */
[----:B--2---:R-:W-:-:S05]  /*5c9b0*/  FMUL R5, R68, UR60 ;  /* 0x0000003c44057c20 */ /* 0x004fca0008400000 */
[----:B------:R-:W-:Y:S01]  /*5c9c0*/  F2FP.SATFINITE.E4M3.F32.PACK_AB_MERGE_C R5, RZ, R5, RZ ;  /* 0x00000005ff05723e */ /* 0x000fe200048070ff */
[----:B---3--:R-:W-:-:S05]  /*5c9d0*/  FMUL R12, R66, UR60 ;  /* 0x0000003c420c7c20 */ /* 0x008fca0008400000 */
        /* <DEDUP_REMOVED lines=16> */
.L_x_121:
[----:B------:R-:W-:Y:S05]  /*5cae0*/  BSYNC B1 ;  /* 0x0000000000017941 */ /* 0x000fea0003800000 */
.L_x_120:
        /* <DEDUP_REMOVED lines=18> */
.L_x_123:
[----:B------:R-:W-:Y:S05]  /*5cc10*/  BSYNC B1 ;  /* 0x0000000000017941 */ /* 0x000fea0003800000 */
.L_x_122:
        /* <DEDUP_REMOVED lines=51> */
.L_x_125:
[----:B------:R-:W-:Y:S05]  /*5cf50*/  BSYNC B1 ;  /* 0x0000000000017941 */ /* 0x000fea0003800000 */
.L_x_124:
        /* <DEDUP_REMOVED lines=18> */
.L_x_127:
[----:B------:R-:W-:Y:S05]  /*5d080*/  BSYNC B1 ;  /* 0x0000000000017941 */ /* 0x000fea0003800000 */
.L_x_126:
[----:B0-----:R-:W-:Y:S01]  /*5d090*/  P2R R5, PR, RZ, 0x8 ;  /* 0x00000008ff057803 */ /* 0x001fe20000000000 */
[----:B------:R-:W2:Y:S01]  /*5d0a0*/  LDL.LU R56, [R1+0x978] ;  /* 0x0009780001387983 */ /* 0x000ea20000300800 */
[----:B------:R-:W-:Y:S02]  /*5d0b0*/  ISETP.LT.OR P3, PT, R26, 0xb1, !P0 ;  /* 0x000000b11a00780c */ /* 0x000fe40004761670 */
[----:B------:R-:W-:Y:S01]  /*5d0c0*/  R2UR UR7, R4 ;  /* 0x00000000040772ca */ /* 0x000fe200000e0000 */
[----:B------:R-:W3:Y:S10]  /*5d0d0*/  LDL.LU R79, [R1+0x97c] ;  /* 0x00097c00014f7983 */ /* 0x000ef40000300800 */
[----:B-1----:R-:W0:Y:S01]  /*5d0e0*/  @!P3 LDC.64 R10, c[0x0][0x5c0] ;  /* 0x00017000ff0abb82 */ /* 0x002e220000000a00 */
[----:B------:R-:W-:Y:S01]  /*5d0f0*/  R2UR UR6, R3 ;  /* 0x00000000030672ca */ /* 0x000fe200000e0000 */
[----:B------:R-:W4:Y:S01]  /*5d100*/  LDL.LU R81, [R1+0x980] ;  /* 0x0009800001517983 */ /* 0x000f220000300800 */
[----:B------:R-:W-:-:S02]  /*5d110*/  P2R R41, PR, RZ, 0x8 ;  /* 0x00000008ff297803 */ /* 0x000fc40000000000 */
[----:B------:R-:W-:Y:S01]  /*5d120*/  P2R R38, PR, RZ, 0x1 ;  /* 0x00000001ff267803 */ /* 0x000fe20000000000 */
[----:B------:R-:W5:Y:S01]  /*5d130*/  LDL.LU R85, [R1+0x984] ;  /* 0x0009840001557983 */ /* 0x000f620000300800 */
[----:B------:R-:W-:Y:S02]  /*5d140*/  R2UR UR9, R84 ;  /* 0x00000000540972ca */ /* 0x000fe400000e0000 */
[----:B------:R-:W-:Y:S01]  /*5d150*/  R2UR UR8, R83 ;  /* 0x00000000530872ca */ /* 0x000fe200000e0000 */
[----:B------:R-:W5:Y:S01]  /*5d160*/  LDL.LU R78, [R1+0x988] ;  /* 0x00098800014e7983 */ /* 0x000f620000300800 */
[----:B------:R-:W-:Y:S01]  /*5d170*/  P2R R39, PR, RZ, 0x10 ;  /* 0x00000010ff277803 */ /* 0x000fe20000000000 */
[----:B------:R-:W-:Y:S01]  /*5d180*/  IMAD.U32 R57, RZ, RZ, UR7 ;  /* 0x00000007ff397e24 */ /* 0x000fe2000f8e00ff */
[----:B------:R-:W-:Y:S01]  /*5d190*/  LOP3.LUT P4, RZ, R0, 0x2000, RZ, 0xc0, !PT ;  /* 0x0000200000ff7812 */ /* 0x000fe2000788c0ff */
[----:B------:R-:W-:Y:S01]  /*5d1a0*/  IMAD.U32 R54, RZ, RZ, UR6 ;  /* 0x00000006ff367e24 */ /* 0x000fe2000f8e00ff */
[----:B------:R-:W-:Y:S01]  /*5d1b0*/  R2UR UR5, R82 ;  /* 0x00000000520572ca */ /* 0x000fe200000e0000 */
[----:B------:R-:W-:Y:S01]  /*5d1c0*/  IMAD.U32 R55, RZ, RZ, UR7 ;  /* 0x00000007ff377e24 */ /* 0x000fe2000f8e00ff */
[----:B------:R-:W-:Y:S01]  /*5d1d0*/  R2UR UR4, R80 ;  /* 0x00000000500472ca */ /* 0x000fe200000e0000 */
[----:B------:R-:W-:Y:S01]  /*5d1e0*/  IMAD.U32 R52, RZ, RZ, UR6 ;  /* 0x00000006ff347e24 */ /* 0x000fe2000f8e00ff */
[----:B------:R-:W5:Y:S01]  /*5d1f0*/  LDL.LU R88, [R1+0x98c] ;  /* 0x00098c0001587983 */ /* 0x000f620000300800 */
[----:B------:R-:W-:Y:S01]  /*5d200*/  IMAD.U32 R53, RZ, RZ, UR7 ;  /* 0x00000007ff357e24 */ /* 0x000fe2000f8e00ff */
[----:B------:R-:W-:Y:S01]  /*5d210*/  P2R R59, PR, RZ, 0x4 ;  /* 0x00000004ff3b7803 */ /* 0x000fe20000000000 */
[----:B------:R-:W-:Y:S01]  /*5d220*/  IMAD.U32 R50, RZ, RZ, UR6 ;  /* 0x00000006ff327e24 */ /* 0x000fe2000f8e00ff */
[----:B------:R-:W5:Y:S01]  /*5d230*/  LDL.LU R87, [R1+0x990] ;  /* 0x0009900001577983 */ /* 0x000f620000300800 */
[----:B0-----:R-:W-:Y:S01]  /*5d240*/  @!P3 IADD3 R18, P5, P6, R8, UR7, R10 ;  /* 0x000000070812bc10 */ /* 0x001fe2000febe00a */
[----:B------:R-:W-:-:S02]  /*5d250*/  IMAD.U32 R49, RZ, RZ, UR7 ;  /* 0x00000007ff317e24 */ /* 0x000fc4000f8e00ff */
[----:B------:R-:W-:Y:S01]  /*5d260*/  IMAD.U32 R48, RZ, RZ, UR6 ;  /* 0x00000006ff307e24 */ /* 0x000fe2000f8e00ff */
[----:B------:R-:W-:Y:S01]  /*5d270*/  @!P3 IADD3.X R19, R27, UR6, R11, P5, P6 ;  /* 0x000000061b13bc10 */ /* 0x000fe2000afec40b */
[----:B------:R-:W-:Y:S01]  /*5d280*/  IMAD.U32 R47, RZ, RZ, UR7 ;  /* 0x00000007ff2f7e24 */ /* 0x000fe2000f8e00ff */
[----:B------:R-:W-:Y:S01]  /*5d290*/  ISETP.LT.OR P3, PT, R26, 0xb2, !P0 ;  /* 0x000000b21a00780c */ /* 0x000fe20004761670 */
[----:B------:R-:W-:Y:S01]  /*5d2a0*/  IMAD.U32 R46, RZ, RZ, UR6 ;  /* 0x00000006ff2e7e24 */ /* 0x000fe2000f8e00ff */
[----:B------:R-:W5:Y:S01]  /*5d2b0*/  LDL.LU R86, [R1+0x994] ;  /* 0x0009940001567983 */ /* 0x000f620000300800 */
[----:B------:R-:W-:Y:S01]  /*5d2c0*/  IMAD.U32 R45, RZ, RZ, UR7 ;  /* 0x00000007ff2d7e24 */ /* 0x000fe2000f8e00ff */
[----:B------:R-:W-:Y:S01]  /*5d2d0*/  P2R R40, PR, RZ, 0x8 ;  /* 0x00000008ff287803 */ /* 0x000fe20000000000 */
[----:B------:R-:W-:Y:S01]  /*5d2e0*/  IMAD.U32 R44, RZ, RZ, UR6 ;  /* 0x00000006ff2c7e24 */ /* 0x000fe2000f8e00ff */
[----:B------:R-:W5:Y:S01]  /*5d2f0*/  LDL.LU R89, [R1+0x998] ;  /* 0x0009980001597983 */ /* 0x000f620000300800 */
[----:B------:R-:W-:-:S02]  /*5d300*/  IMAD.U32 R43, RZ, RZ, UR7 ;  /* 0x00000007ff2b7e24 */ /* 0x000fc4000f8e00ff */
[----:B------:R-:W-:-:S04]  /*5d310*/  IMAD.U32 R42, RZ, RZ, UR6 ;  /* 0x00000006ff2a7e24 */ /* 0x000fc8000f8e00ff */
[----:B------:R-:W0:Y:S02]  /*5d320*/  @!P3 LDC.64 R10, c[0x0][0x5c0] ;  /* 0x00017000ff0abb82 */ /* 0x000e240000000a00 */
[----:B0-----:R-:W-:-:S04]  /*5d330*/  @!P3 IADD3 R14, P5, P6, R8, UR7, R10 ;  /* 0x00000007080ebc10 */ /* 0x001fc8000febe00a */
[----:B------:R-:W-:Y:S02]  /*5d340*/  @!P3 IADD3.X R15, R27, UR6, R11, P5, P6 ;  /* 0x000000061b0fbc10 */ /* 0x000fe4000afec40b */
[----:B------:R-:W-:-:S04]  /*5d350*/  ISETP.LT.OR P3, PT, R26, 0xb9, !P0 ;  /* 0x000000b91a00780c */ /* 0x000fc80004761670 */
[----:B------:R-:W-:-:S09]  /*5d360*/  P2R R62, PR, RZ, 0x8 ;  /* 0x00000008ff3e7803 */ /* 0x000fd20000000000 */
[----:B------:R-:W0:Y:S02]  /*5d370*/  @!P3 LDC.64 R10, c[0x0][0x5c0] ;  /* 0x00017000ff0abb82 */ /* 0x000e240000000a00 */
[----:B0-----:R-:W-:-:S04]  /*5d380*/  @!P3 IADD3 R28, P5, P6, R8, UR7, R10 ;  /* 0x00000007081cbc10 */ /* 0x001fc8000febe00a */
[----:B------:R-:W-:Y:S02]  /*5d390*/  @!P3 IADD3.X R29, R27, UR6, R11, P5, P6 ;  /* 0x000000061b1dbc10 */ /* 0x000fe4000afec40b */
[C---:B------:R-:W-:Y:S02]  /*5d3a0*/  ISETP.LT.OR P3, PT, R26.reuse, 0xba, !P0 ;  /* 0x000000ba1a00780c */ /* 0x040fe40004761670 */
[----:B------:R-:W-:Y:S02]  /*5d3b0*/  ISETP.LT.OR P0, PT, R26, 0xb1, !P1 ;  /* 0x000000b11a00780c */ /* 0x000fe40004f01670 */
[----:B------:R-:W-:Y:S02]  /*5d3c0*/  P2R R68, PR, RZ, 0x8 ;  /* 0x00000008ff447803 */ /* 0x000fe40000000000 */
[----:B------:R-:W-:-:S07]  /*5d3d0*/  P2R R71, PR, RZ, 0x1 ;  /* 0x00000001ff477803 */ /* 0x000fce0000000000 */
[----:B------:R-:W0:Y:S02]  /*5d3e0*/  @!P3 LDC.64 R10, c[0x0][0x5c0] ;  /* 0x00017000ff0abb82 */ /* 0x000e240000000a00 */
[----:B0-----:R-:W-:-:S04]  /*5d3f0*/  @!P3 IADD3 R22, P5, P6, R8, UR7, R10 ;  /* 0x000000070816bc10 */ /* 0x001fc8000febe00a */
[----:B------:R-:W-:Y:S02]  /*5d400*/  @!P3 IADD3.X R23, R27, UR6, R11, P5, P6 ;  /* 0x000000061b17bc10 */ /* 0x000fe4000afec40b */
[----:B------:R-:W0:Y:S01]  /*5d410*/  @!P0 LDC.64 R10, c[0x0][0x5c0] ;  /* 0x00017000ff0a8b82 */ /* 0x000e220000000a00 */
[----:B------:R-:W-:Y:S02]  /*5d420*/  ISETP.NE.AND P3, PT, R5, RZ, PT ;  /* 0x000000ff0500720c */ /* 0x000fe40003f65270 */
[----:B------:R-:W-:Y:S02]  /*5d430*/  P2R R5, PR, RZ, 0x2 ;  /* 0x00000002ff057803 */ /* 0x000fe40000000000 */
[----:B------:R-:W-:Y:S02]  /*5d440*/  P2R R69, PR, RZ, 0x8 ;  /* 0x00000008ff457803 */ /* 0x000fe40000000000 */
[----:B0-----:R-:W-:-:S04]  /*5d450*/  @!P0 IADD3 R16, P5, P6, R8, UR9, R10 ;  /* 0x0000000908108c10 */ /* 0x001fc8000febe00a */
[----:B------:R-:W-:Y:S02]  /*5d460*/  @!P0 IADD3.X R17, R27, UR8, R11, P5, P6 ;  /* 0x000000081b118c10 */ /* 0x000fe4000afec40b */
[----:B------:R-:W-:-:S04]  /*5d470*/  ISETP.LT.OR P0, PT, R26, 0xb2, !P1 ;  /* 0x000000b21a00780c */ /* 0x000fc80004f01670 */
[----:B------:R-:W-:-:S09]  /*5d480*/  P2R R72, PR, RZ, 0x1 ;  /* 0x00000001ff487803 */ /* 0x000fd20000000000 */
        /* <DEDUP_REMOVED lines=11> */
[----:B------:R-:W-:Y:S01]  /*5d540*/  P2R R58, PR, RZ, 0x2 ;  /* 0x00000002ff3a7803 */ /* 0x000fe20000000000 */
[----:B--2---:R-:W-:-:S06]  /*5d550*/  FMUL R56, R56, UR60 ;  /* 0x0000003c38387c20 */ /* 0x004fcc0008400000 */
        /* <DEDUP_REMOVED lines=16> */
[----:B------:R-:W-:-:S07]  /*5d660*/  F2FP.SATFINITE.E4M3.F32.PACK_AB_MERGE_C R77, RZ, R56, RZ ;  /* 0x00000038ff4d723e */ /* 0x000fce00048070ff */
[----:B------:R-:W0:Y:S01]  /*5d670*/  @!P0 LDC.64 R10, c[0x0][0x5c0] ;  /* 0x00017000ff0a8b82 */ /* 0x000e220000000a00 */
[----:B------:R-:W-:Y:S02]  /*5d680*/  P2R R60, PR, RZ, 0x10 ;  /* 0x00000010ff3c7803 */ /* 0x000fe40000000000 */
[----:B0-----:R-:W-:-:S04]  /*5d690*/  @!P0 IADD3 R34, P5, P6, R8, UR5, R10 ;  /* 0x0000000508228c10 */ /* 0x001fc8000febe00a */
[----:B------:R-:W-:Y:S02]  /*5d6a0*/  @!P0 IADD3.X R35, R27, UR4, R11, P5, P6 ;  /* 0x000000041b238c10 */ /* 0x000fe4000afec40b */
[----:B------:R-:W0:Y:S01]  /*5d6b0*/  @!P1 LDC.64 R10, c[0x0][0x5c0] ;  /* 0x00017000ff0a9b82 */ /* 0x000e220000000a00 */
[----:B------:R-:W-:-:S04]  /*5d6c0*/  ISETP.LT.OR P0, PT, R26, 0xb1, !P2 ;  /* 0x000000b11a00780c */ /* 0x000fc80005701670 */
[----:B------:R-:W-:Y:S02]  /*5d6d0*/  P2R R73, PR, RZ, 0x1 ;  /* 0x00000001ff497803 */ /* 0x000fe40000000000 */
[----:B0-----:R-:W-:-:S04]  /*5d6e0*/  @!P1 IADD3 R36, P5, P6, R8, UR5, R10 ;  /* 0x0000000508249c10 */ /* 0x001fc8000febe00a */
[----:B------:R-:W-:-:S03]  /*5d6f0*/  @!P1 IADD3.X R37, R27, UR4, R11, P5, P6 ;  /* 0x000000041b259c10 */ /* 0x000fc6000afec40b */
[----:B------:R-:W-:-:S04]  /*5d700*/  @!P0 IADD3 R57, P6, P5, R57, UR9, R8 ;  /* 0x0000000939398c10 */ /* 0x000fc8000fdde008 */
[----:B------:R-:W-:Y:S02]  /*5d710*/  @!P0 IADD3.X R54, R54, UR8, R27, P6, P5 ;  /* 0x0000000836368c10 */ /* 0x000fe4000b7ea41b */
[----:B------:R-:W-:-:S04]  /*5d720*/  ISETP.LT.OR P0, PT, R26, 0xb2, !P2 ;  /* 0x000000b21a00780c */ /* 0x000fc80005701670 */
[----:B------:R-:W-:-:S09]  /*5d730*/  P2R R76, PR, RZ, 0x1 ;  /* 0x00000001ff4c7803 */ /* 0x000fd20000000000 */
[----:B------:R-:W-:-:S04]  /*5d740*/  @!P0 IADD3 R55, P6, P5, R55, UR9, R8 ;  /* 0x0000000937378c10 */ /* 0x000fc8000fdde008 */
[----:B------:R-:W-:Y:S02]  /*5d750*/  @!P0 IADD3.X R52, R52, UR8, R27, P6, P5 ;  /* 0x0000000834348c10 */ /* 0x000fe4000b7ea41b */
[----:B------:R-:W-:-:S04]  /*5d760*/  ISETP.LT.OR P0, PT, R26, 0xb9, !P2 ;  /* 0x000000b91a00780c */ /* 0x000fc80005701670 */
[----:B------:R-:W-:-:S09]  /*5d770*/  P2R R75, PR, RZ, 0x1 ;  /* 0x00000001ff4b7803 */ /* 0x000fd20000000000 */
[----:B------:R-:W-:-:S04]  /*5d780*/  @!P0 IADD3 R53, P6, P5, R53, UR9, R8 ;  /* 0x0000000935358c10 */ /* 0x000fc8000fdde008 */
[----:B------:R-:W-:Y:S02]  /*5d790*/  @!P0 IADD3.X R50, R50, UR8, R27, P6, P5 ;  /* 0x0000000832328c10 */ /* 0x000fe4000b7ea41b */
[----:B------:R-:W-:Y:S01]  /*5d7a0*/  ISETP.LT.OR P0, PT, R26, 0xba, !P2 ;  /* 0x000000ba1a00780c */ /* 0x000fe20005701670 */
[----:B---3--:R-:W-:Y:S01]  /*5d7b0*/  FMUL R56, R79, UR60 ;  /* 0x0000003c4f387c20 */ /* 0x008fe20008400000 */
[----:B------:R-:W-:Y:S01]  /*5d7c0*/  ISETP.NE.AND P2, PT, R41, RZ, PT ;  /* 0x000000ff2900720c */ /* 0x000fe20003f45270 */
[----:B------:R-:W-:Y:S01]  /*5d7d0*/  IMAD.U32 R41, RZ, RZ, UR7 ;  /* 0x00000007ff297e24 */ /* 0x000fe2000f8e00ff */
[----:B------:R-:W-:-:S09]  /*5d7e0*/  P2R R74, PR, RZ, 0x1 ;  /* 0x00000001ff4a7803 */ /* 0x000fd20000000000 */
[----:B------:R-:W-:-:S04]  /*5d7f0*/  @!P0 IADD3 R49, P6, P5, R49, UR9, R8 ;  /* 0x0000000931318c10 */ /* 0x000fc8000fdde008 */
[----:B------:R-:W-:Y:S02]  /*5d800*/  @!P0 IADD3.X R48, R48, UR8, R27, P6, P5 ;  /* 0x0000000830308c10 */ /* 0x000fe4000b7ea41b */
[----:B------:R-:W-:-:S04]  /*5d810*/  @!P4 IADD3 R47, P6, P5, R47, UR5, R8 ;  /* 0x000000052f2fcc10 */ /* 0x000fc8000fdde008 */
[----:B------:R-:W-:Y:S02]  /*5d820*/  @!P4 IADD3.X R46, R46, UR4, R27, P6, P5 ;  /* 0x000000042e2ecc10 */ /* 0x000fe4000b7ea41b */
[----:B------:R-:W-:Y:S02]  /*5d830*/  ISETP.LT.OR P5, PT, R26, 0xb2, !P3 ;  /* 0x000000b21a00780c */ /* 0x000fe40005fa1670 */
[----:B------:R-:W-:Y:S02]  /*5d840*/  F2FP.SATFINITE.E4M3.F32.PACK_AB_MERGE_C R79, RZ, R56, RZ ;  /* 0x00000038ff4f723e */ /* 0x000fe400048070ff */
        /* <DEDUP_REMOVED lines=9> */
[----:B------:R-:W-:Y:S01]  /*5d8e0*/  ISETP.LT.OR P3, PT, R26, 0xb1, !P6 ;  /* 0x000000b11a00780c */ /* 0x000fe20007761670 */
[----:B----4-:R-:W-:Y:S01]  /*5d8f0*/  FMUL R56, R81, UR60 ;  /* 0x0000003c51387c20 */ /* 0x010fe20008400000 */
[----:B------:R-:W-:Y:S01]  /*5d900*/  ISETP.NE.AND P1, PT, R40, RZ, PT ;  /* 0x000000ff2800720c */ /* 0x000fe20003f25270 */
[----:B------:R-:W-:Y:S01]  /*5d910*/  IMAD.U32 R40, RZ, RZ, UR6 ;  /* 0x00000006ff287e24 */ /* 0x000fe2000f8e00ff */
[----:B------:R-:W-:-:S07]  /*5d920*/  P2R R70, PR, RZ, 0x1 ;  /* 0x00000001ff467803 */ /* 0x000fce0000000000 */
[----:B------:R-:W-:Y:S02]  /*5d930*/  @!P0 IADD3 R41, P4, P5, R41, UR5, R8 ;  /* 0x0000000529298c10 */ /* 0x000fe4000fd9e008 */
[----:B------:R-:W0:Y:S01]  /*5d940*/  @!P3 LDC.64 R10, c[0x0][0x5c0] ;  /* 0x00017000ff0abb82 */ /* 0x000e220000000a00 */
[----:B------:R-:W-:Y:S01]  /*5d950*/  F2FP.SATFINITE.E4M3.F32.PACK_AB_MERGE_C R81, RZ, R56, RZ ;  /* 0x00000038ff51723e */ /* 0x000fe200048070ff */
[----:B-----5:R-:W-:Y:S01]  /*5d960*/  FMUL R56, R85, UR60 ;  /* 0x0000003c55387c20 */ /* 0x020fe20008400000 */
[----:B------:R-:W-:Y:S01]  /*5d970*/  @!P0 IADD3.X R40, R40, UR4, R27, P4, P5 ;  /* 0x0000000428288c10 */ /* 0x000fe2000a7ea41b */
[----:B------:R-:W2:Y:S01]  /*5d980*/  LDL.LU R85, [R1+0x99c] ;  /* 0x00099c0001557983 */ /* 0x000ea20000300800 */
[----:B------:R-:W-:Y:S01]  /*5d990*/  ULDC.64 UR4, c[0x0][0x208] ;  /* 0x0000820000047ab9 */ /* 0x000fe20000000a00 */
[----:B0-----:R-:W-:-:S05]  /*5d9a0*/  @!P3 IADD3 R10, P4, R8, R10, RZ ;  /* 0x0000000a080ab210 */ /* 0x001fca0007f9e0ff */
[----:B------:R-:W-:-:S05]  /*5d9b0*/  @!P3 IMAD.X R11, R27, 0x1, R11, P4 ;  /* 0x000000011b0bb824 */ /* 0x000fca00020e060b */
[----:B------:R0:W-:Y:S02]  /*5d9c0*/  @!P3 STG.E.U8 desc[UR4][R10.64+0xb0], R77 ;  /* 0x0000b04d0a00b986 */ /* 0x0001e4000c101104 */
[----:B0-----:R-:W-:Y:S01]  /*5d9d0*/  F2FP.SATFINITE.E4M3.F32.PACK_AB_MERGE_C R77, RZ, R56, RZ ;  /* 0x00000038ff4d723e */ /* 0x001fe200048070ff */
[----:B------:R-:W-:Y:S02]  /*5d9e0*/  FMUL R56, R78, UR60 ;  /* 0x0000003c4e387c20 */ /* 0x000fe40008400000 */
[----:B------:R-:W3:Y:S01]  /*5d9f0*/  LDL.LU R78, [R1+0x9a0] ;  /* 0x0009a000014e7983 */ /* 0x000ee20000300800 */
[----:B------:R-:W-:-:S13]  /*5da00*/  ISETP.LT.OR P0, PT, R26, 0xb2, !P6 ;  /* 0x000000b21a00780c */ /* 0x000fda0007701670 */
[----:B------:R-:W0:Y:S02]  /*5da10*/  @!P0 LDC.64 R10, c[0x0][0x5c0] ;  /* 0x00017000ff0a8b82 */ /* 0x000e240000000a00 */
[----:B0-----:R-:W-:-:S05]  /*5da20*/  @!P0 IADD3 R10, P3, R8, R10, RZ ;  /* 0x0000000a080a8210 */ /* 0x001fca0007f7e0ff */
[----:B------:R-:W-:-:S05]  /*5da30*/  @!P0 IMAD.X R11, R27, 0x1, R11, P3 ;  /* 0x000000011b0b8824 */ /* 0x000fca00018e060b */
[----:B------:R0:W-:Y:S01]  /*5da40*/  @!P0 STG.E.U8 desc[UR4][R10.64+0xb1], R79 ;  /* 0x0000b14f0a008986 */ /* 0x0001e2000c101104 */
[----:B------:R-:W-:-:S13]  /*5da50*/  ISETP.LT.OR P0, PT, R26, 0xb9, !P6 ;  /* 0x000000b91a00780c */ /* 0x000fda0007701670 */
[----:B0-----:R-:W0:Y:S01]  /*5da60*/  @!P0 LDC.64 R10, c[0x0][0x5c0] ;  /* 0x00017000ff0a8b82 */ /* 0x001e220000000a00 */
[----:B------:R-:W-:Y:S01]  /*5da70*/  @!P2 STG.E.U8 desc[UR4][R18.64+0xb0], R81 ;  /* 0x0000b0511200a986 */ /* 0x000fe2000c101104 */
[----:B------:R-:W-:Y:S02]  /*5da80*/  ISETP.NE.AND P2, PT, R71, RZ, PT ;  /* 0x000000ff4700720c */ /* 0x000fe40003f45270 */
[----:B------:R-:W-:Y:S01]  /*5da90*/  F2FP.SATFINITE.E4M3.F32.PACK_AB_MERGE_C R71, RZ, R56, RZ ;  /* 0x00000038ff47723e */ /* 0x000fe200048070ff */
[----:B------:R-:W-:Y:S01]  /*5daa0*/  @!P1 STG.E.U8 desc[UR4][R14.64+0xb1], R77 ;  /* 0x0000b14d0e009986 */ /* 0x000fe2000c101104 */
[----:B0-----:R-:W-:-:S05]  /*5dab0*/  @!P0 IADD3 R10, P3, R8, R10, RZ ;  /* 0x0000000a080a8210 */ /* 0x001fca0007f7e0ff */
[----:B------:R-:W-:Y:S01]  /*5dac0*/  @!P0 IMAD.X R11, R27, 0x1, R11, P3 ;  /* 0x000000011b0b8824 */ /* 0x000fe200018e060b */
[----:B------:R-:W-:-:S04]  /*5dad0*/  ISETP.LT.OR P3, PT, R26, 0xba, !P6 ;  /* 0x000000ba1a00780c */ /* 0x000fc80007761670 */
[----:B------:R0:W-:Y:S09]  /*5dae0*/  @!P0 STG.E.U8 desc[UR4][R10.64+0xb8], R71 ;  /* 0x0000b8470a008986 */ /* 0x0001f2000c101104 */
[----:B0-----:R-:W0:Y:S01]  /*5daf0*/  @!P3 LDC.64 R10, c[0x0][0x5c0] ;  /* 0x00017000ff0abb82 */ /* 0x001e220000000a00 */
[----:B------:R-:W-:-:S02]  /*5db00*/  FMUL R14, R88, UR60 ;  /* 0x0000003c580e7c20 */ /* 0x000fc40008400000 */
[----:B------:R-:W4:Y:S03]  /*5db10*/  LDL.LU R88, [R1+0x9a4] ;  /* 0x0009a40001587983 */ /* 0x000f260000300800 */
[----:B------:R-:W-:Y:S01]  /*5db20*/  F2FP.SATFINITE.E4M3.F32.PACK_AB_MERGE_C R15, RZ, R14, RZ ;  /* 0x0000000eff0f723e */ /* 0x000fe200048070ff */
[----:B------:R-:W-:Y:S02]  /*5db30*/  FMUL R14, R87, UR60 ;  /* 0x0000003c570e7c20 */ /* 0x000fe40008400000 */
[----:B------:R-:W5:Y:S03]  /*5db40*/  LDL.LU R87, [R1+0x9a8] ;  /* 0x0009a80001577983 */ /* 0x000f660000300800 */
[----:B------:R-:W-:Y:S01]  /*5db50*/  F2FP.SATFINITE.E4M3.F32.PACK_AB_MERGE_C R19, RZ, R14, RZ ;  /* 0x0000000eff13723e */ /* 0x000fe200048070ff */
[----:B------:R-:W-:-:S02]  /*5db60*/  FMUL R14, R86, UR60 ;  /* 0x0000003c560e7c20 */ /* 0x000fc40008400000 */
[----:B------:R-:W5:Y:S01]  /*5db70*/  LDL.LU R86, [R1+0x9ac] ;  /* 0x0009ac0001567983 */ /* 0x000f620000300800 */
[----:B0-----:R-:W-:-:S05]  /*5db80*/  @!P3 IADD3 R10, P6, R8, R10, RZ ;  /* 0x0000000a080ab210 */ /* 0x001fca0007fde0ff */
[----:B------:R-:W-:-:S05]  /*5db90*/  @!P3 IMAD.X R11, R27, 0x1, R11, P6 ;  /* 0x000000011b0bb824 */ /* 0x000fca00030e060b */
[----:B------:R0:W-:Y:S01]  /*5dba0*/  @!P3 STG.E.U8 desc[UR4][R10.64+0xb9], R15 ;  /* 0x0000b90f0a00b986 */ /* 0x0001e2000c101104 */
[----:B------:R-:W-:Y:S02]  /*5dbb0*/  ISETP.NE.AND P3, PT, R63, RZ, PT ;  /* 0x000000ff3f00720c */ /* 0x000fe40003f65270 */
[----:B------:R-:W-:Y:S01]  /*5dbc0*/  F2FP.SATFINITE.E4M3.F32.PACK_AB_MERGE_C R63, RZ, R14, RZ ;  /* 0x0000000eff3f723e */ /* 0x000fe200048070ff */
[----:B------:R-:W-:Y:S01]  /*5dbd0*/  FMUL R14, R89, UR60 ;  /* 0x0000003c590e7c20 */ /* 0x000fe20008400000 */
[----:B------:R-:W-:-:S04]  /*5dbe0*/  ISETP.NE.AND P6, PT, R67, RZ, PT ;  /* 0x000000ff4300720c */ /* 0x000fc80003fc5270 */
[----:B------:R-:W-:Y:S01]  /*5dbf0*/  F2FP.SATFINITE.E4M3.F32.PACK_AB_MERGE_C R67, RZ, R14, RZ ;  /* 0x0000000eff43723e */ /* 0x000fe200048070ff */
[----:B--2---:R-:W-:Y:S02]  /*5dc00*/  FMUL R14, R85, UR60 ;  /* 0x0000003c550e7c20 */ /* 0x004fe40008400000 */
[----:B------:R-:W2:Y:S04]  /*5dc10*/  LDL.LU R85, [R1+0x9b0] ;  /* 0x0009b00001557983 */ /* 0x000ea80000300800 */
[----:B------:R-:W2:Y:S01]  /*5dc20*/  LDL.LU R89, [R1+0x9b4] ;  /* 0x0009b40001597983 */ /* 0x000ea20000300800 */
[----:B0-----:R-:W-:Y:S01]  /*5dc30*/  F2FP.SATFINITE.E4M3.F32.PACK_AB_MERGE_C R15, RZ, R14, RZ ;  /* 0x0000000eff0f723e */ /* 0x001fe200048070ff */
[----:B---3--:R-:W-:Y:S02]  /*5dc40*/  FMUL R14, R78, UR60 ;  /* 0x0000003c4e0e7c20 */ /* 0x008fe40008400000 */
[----:B------:R-:W3:Y:S01]  /*5dc50*/  LDL.LU R78, [R1+0x9b8] ;  /* 0x0009b800014e7983 */ /* 0x000ee20000300800 */
[----:B------:R-:W-:-:S02]  /*5dc60*/  P2R R18, PR, RZ, 0x8 ;  /* 0x00000008ff127803 */ /* 0x000fc40000000000 */
[----:B------:R-:W-:Y:S02]  /*5dc70*/  ISETP.NE.AND P3, PT, R73, RZ, PT ;  /* 0x000000ff4900720c */ /* 0x000fe40003f65270 */
[----:B------:R-:W-:Y:S02]  /*5dc80*/  ISETP.NE.AND P5, PT, R62, RZ, PT ;  /* 0x000000ff3e00720c */ /* 0x000fe40003fa5270 */
[----:B------:R-:W-:-:S09]  /*5dc90*/  ISETP.NE.AND P4, PT, R68, RZ, PT ;  /* 0x000000ff4400720c */ /* 0x000fd20003f85270 */
[----:B------:R-:W0:Y:S01]  /*5dca0*/  @!P3 LDC.64 R10, c[0x0][0x5c0] ;  /* 0x00017000ff0abb82 */ /* 0x000e220000000a00 */
[----:B------:R-:W-:Y:S01]  /*5dcb0*/  ISETP.NE.AND P1, PT, R72, RZ, PT ;  /* 0x000000ff4800720c */ /* 0x000fe20003f25270 */
[----:B------:R1:W-:Y:S01]  /*5dcc0*/  @!P5 STG.E.U8 desc[UR4][R28.64+0xb8], R19 ;  /* 0x0000b8131c00d986 */ /* 0x0003e2000c101104 */
[----:B------:R-:W-:-:S03]  /*5dcd0*/  ISETP.NE.AND P0, PT, R76, RZ, PT ;  /* 0x000000ff4c00720c */ /* 0x000fc60003f05270 */
[----:B------:R-:W-:Y:S04]  /*5dce0*/  @!P4 STG.E.U8 desc[UR4][R22.64+0xb9], R63 ;  /* 0x0000b93f1600c986 */ /* 0x000fe8000c101104 */
[----:B------:R-:W-:Y:S04]  /*5dcf0*/  @!P2 STG.E.U8 desc[UR4][R16.64+0xb0], R67 ;  /* 0x0000b0431000a986 */ /* 0x000fe8000c101104 */
[----:B------:R-:W-:Y:S01]  /*5dd00*/  @!P1 STG.E.U8 desc[UR4][R12.64+0xb1], R15 ;  /* 0x0000b10f0c009986 */ /* 0x000fe2000c101104 */
[----:B-1----:R-:W-:Y:S02]  /*5dd10*/  F2FP.SATFINITE.E4M3.F32.PACK_AB_MERGE_C R19, RZ, R14, RZ ;  /* 0x0000000eff13723e */ /* 0x002fe400048070ff */
[----:B0-----:R-:W-:-:S05]  /*5dd20*/  @!P3 IADD3 R10, P1, R57, R10, RZ ;  /* 0x0000000a390ab210 */ /* 0x001fca0007f3e0ff */
[----:B------:R-:W-:-:S05]  /*5dd30*/  @!P3 IMAD.X R11, R54, 0x1, R11, P1 ;  /* 0x00000001360bb824 */ /* 0x000fca00008e060b */
[----:B------:R0:W-:Y:S02]  /*5dd40*/  @!P3 STG.E.U8 desc[UR4][R10.64+0xb0], R19 ;  /* 0x0000b0130a00b986 */ /* 0x0001e4000c101104 */
[----:B0-----:R-:W0:Y:S02]  /*5dd50*/  @!P0 LDC.64 R10, c[0x0][0x5c0] ;  /* 0x00017000ff0a8b82 */ /* 0x001e240000000a00 */
[----:B0-----:R-:W-:-:S05]  /*5dd60*/  @!P0 IADD3 R10, P3, R55, R10, RZ ;  /* 0x0000000a370a8210 */ /* 0x001fca0007f7e0ff */
[----:B------:R-:W-:Y:S01]  /*5dd70*/  @!P0 IMAD.X R11, R52, 0x1, R11, P3 ;  /* 0x00000001340b8824 */ /* 0x000fe200018e060b */
[----:B------:R-:W-:Y:S01]  /*5dd80*/  ISETP.NE.AND P3, PT, R18, RZ, PT ;  /* 0x000000ff1200720c */ /* 0x000fe20003f65270 */
[----:B----4-:R-:W-:Y:S02]  /*5dd90*/  FMUL R14, R88, UR60 ;  /* 0x0000003c580e7c20 */ /* 0x010fe40008400000 */
[----:B------:R-:W4:Y:S01]  /*5dda0*/  LDL.LU R88, [R1+0x9bc] ;  /* 0x0009bc0001587983 */ /* 0x000f220000300800 */
[----:B-----5:R-:W-:-:S03]  /*5ddb0*/  FMUL R12, R87, UR60 ;  /* 0x0000003c570c7c20 */ /* 0x020fc60008400000 */
[----:B------:R-:W5:Y:S02]  /*5ddc0*/  LDL.LU R87, [R1+0x9c0] ;  /* 0x0009c00001577983 */ /* 0x000f640000300800 */
[----:B------:R-:W-:Y:S01]  /*5ddd0*/  F2FP.SATFINITE.E4M3.F32.PACK_AB_MERGE_C R15, RZ, R12, RZ ;  /* 0x0000000cff0f723e */ /* 0x000fe200048070ff */
[----:B------:R-:W-:Y:S01]  /*5dde0*/  FMUL R12, R86, UR60 ;  /* 0x0000003c560c7c20 */ /* 0x000fe20008400000 */
[----:B------:R-:W-:Y:S01]  /*5ddf0*/  F2FP.SATFINITE.E4M3.F32.PACK_AB_MERGE_C R13, RZ, R14, RZ ;  /* 0x0000000eff0d723e */ /* 0x000fe200048070ff */
[----:B------:R-:W5:Y:S03]  /*5de00*/  LDL.LU R86, [R1+0x9c4] ;  /* 0x0009c40001567983 */ /* 0x000f660000300800 */
[----:B------:R-:W-:Y:S01]  /*5de10*/  F2FP.SATFINITE.E4M3.F32.PACK_AB_MERGE_C R17, RZ, R12, RZ ;  /* 0x0000000cff11723e */ /* 0x000fe200048070ff */
[----:B------:R0:W-:Y:S04]  /*5de20*/  @!P0 STG.E.U8 desc[UR4][R10.64+0xb1], R13 ;  /* 0x0000b10d0a008986 */ /* 0x0001e8000c101104 */
[----:B------:R1:W-:Y:S01]  /*5de30*/  @!P3 STG.E.U8 desc[UR4][R24.64+0xb8], R15 ;  /* 0x0000b80f1800b986 */ /* 0x0003e2000c101104 */
[----:B--2---:R-:W-:-:S03]  /*5de40*/  FMUL R12, R85, UR60 ;  /* 0x0000003c550c7c20 */ /* 0x004fc60008400000 */
[----:B------:R-:W2:Y:S02]  /*5de50*/  LDL.LU R85, [R1+0x9c8] ;  /* 0x0009c80001557983 */ /* 0x000ea40000300800 */
[----:B0-----:R-:W-:Y:S01]  /*5de60*/  F2FP.SATFINITE.E4M3.F32.PACK_AB_MERGE_C R13, RZ, R12, RZ ;  /* 0x0000000cff0d723e */ /* 0x001fe200048070ff */
[----:B------:R-:W-:-:S05]  /*5de70*/  FMUL R12, R89, UR60 ;  /* 0x0000003c590c7c20 */ /* 0x000fca0008400000 */
[----:B-1----:R-:W-:Y:S01]  /*5de80*/  F2FP.SATFINITE.E4M3.F32.PACK_AB_MERGE_C R15, RZ, R12, RZ ;  /* 0x0000000cff0f723e */ /* 0x002fe200048070ff */
[----:B---3--:R-:W-:Y:S02]  /*5de90*/  FMUL R12, R78, UR60 ;  /* 0x0000003c4e0c7c20 */ /* 0x008fe40008400000 */
[----:B------:R-:W3:Y:S01]  /*5dea0*/  LDL.LU R78, [R1+0x9cc] ;  /* 0x0009cc00014e7983 */ /* 0x000ee20000300800 */
[----:B------:R-:W-:-:S03]  /*5deb0*/  ISETP.NE.AND P5, PT, R75, RZ, PT ;  /* 0x000000ff4b00720c */ /* 0x000fc60003fa5270 */
[----:B------:R-:W3:Y:S10]  /*5dec0*/  LDL.LU R89, [R1+0x9d0] ;  /* 0x0009d00001597983 */ /* 0x000ef40000300800 */
[----:B------:R-:W0:Y:S01]  /*5ded0*/  @!P5 LDC.64 R10, c[0x0][0x5c0] ;  /* 0x00017000ff0adb82 */ /* 0x000e220000000a00 */
[----:B------:R-:W-:Y:S01]  /*5dee0*/  ISETP.NE.AND P4, PT, R74, RZ, PT ;  /* 0x000000ff4a00720c */ /* 0x000fe20003f85270 */
[----:B------:R-:W-:Y:S01]  /*5def0*/  @!P6 STG.E.U8 desc[UR4][R20.64+0xb9], R17 ;  /* 0x0000b9111400e986 */ /* 0x000fe2000c101104 */
[----:B0-----:R-:W-:-:S05]  /*5df00*/  @!P5 IADD3 R10, P6, R53, R10, RZ ;  /* 0x0000000a350ad210 */ /* 0x001fca0007fde0ff */
[----:B------:R-:W-:-:S05]  /*5df10*/  @!P5 IMAD.X R11, R50, 0x1, R11, P6 ;  /* 0x00000001320bd824 */ /* 0x000fca00030e060b */
[----:B------:R0:W-:Y:S02]  /*5df20*/  @!P5 STG.E.U8 desc[UR4][R10.64+0xb8], R13 ;  /* 0x0000b80d0a00d986 */ /* 0x0001e4000c101104 */
[----:B0-----:R-:W0:Y:S01]  /*5df30*/  @!P4 LDC.64 R10, c[0x0][0x5c0] ;  /* 0x00017000ff0acb82 */ /* 0x001e220000000a00 */
[----:B------:R-:W-:Y:S02]  /*5df40*/  F2FP.SATFINITE.E4M3.F32.PACK_AB_MERGE_C R17, RZ, R12, RZ ;  /* 0x0000000cff11723e */ /* 0x000fe400048070ff */
[----:B------:R-:W-:Y:S02]  /*5df50*/  ISETP.NE.AND P2, PT, R64, RZ, PT ;  /* 0x000000ff4000720c */ /* 0x000fe40003f45270 */
[----:B0-----:R-:W-:-:S05]  /*5df60*/  @!P4 IADD3 R10, P5, R49, R10, RZ ;  /* 0x0000000a310ac210 */ /* 0x001fca0007fbe0ff */
[----:B------:R-:W-:Y:S02]  /*5df70*/  @!P4 IMAD.X R11, R48, 0x1, R11, P5 ;  /* 0x00000001300bc824 */ /* 0x000fe400028e060b */
[----:B----4-:R-:W-:Y:S02]  /*5df80*/  FMUL R12, R88, UR60 ;  /* 0x0000003c580c7c20 */ /* 0x010fe40008400000 */
[----:B------:R-:W4:Y:S03]  /*5df90*/  LDL.LU R88, [R1+0x9d4] ;  /* 0x0009d40001587983 */ /* 0x000f260000300800 */
[----:B------:R-:W-:Y:S01]  /*5dfa0*/  F2FP.SATFINITE.E4M3.F32.PACK_AB_MERGE_C R13, RZ, R12, RZ ;  /* 0x0000000cff0d723e */ /* 0x000fe200048070ff */
[----:B-----5:R-:W-:Y:S02]  /*5dfb0*/  FMUL R12, R87, UR60 ;  /* 0x0000003c570c7c20 */ /* 0x020fe40008400000 */
[----:B------:R-:W5:Y:S04]  /*5dfc0*/  LDL.LU R87, [R1+0x9d8] ;  /* 0x0009d80001577983 */ /* 0x000f680000300800 */
[----:B------:R0:W-:Y:S04]  /*5dfd0*/  @!P4 STG.E.U8 desc[UR4][R10.64+0xb9], R15 ;  /* 0x0000b90f0a00c986 */ /* 0x0001e8000c101104 */
[----:B------:R1:W-:Y:S01]  /*5dfe0*/  @!P2 STG.E.U8 desc[UR4][R32.64+0xb0], R17 ;  /* 0x0000b0112000a986 */ /* 0x0003e2000c101104 */
[----:B0-----:R-:W-:Y:S01]  /*5dff0*/  F2FP.SATFINITE.E4M3.F32.PACK_AB_MERGE_C R15, RZ, R12, RZ ;  /* 0x0000000cff0f723e */ /* 0x001fe200048070ff */
[----:B------:R-:W-:-:S02]  /*5e000*/  FMUL R12, R86, UR60 ;  /* 0x0000003c560c7c20 */ /* 0x000fc40008400000 */
[----:B------:R-:W5:Y:S03]  /*5e010*/  LDL.LU R86, [R1+0x9dc] ;  /* 0x0009dc0001567983 */ /* 0x000f660000300800 */
[----:B-1----:R-:W-:Y:S02]  /*5e020*/  F2FP.SATFINITE.E4M3.F32.PACK_AB_MERGE_C R17, RZ, R12, RZ ;  /* 0x0000000cff11723e */ /* 0x002fe400048070ff */
[----:B------:R-:W-:Y:S02]  /*5e030*/  ISETP.NE.AND P4, PT, R60, RZ, PT ;  /* 0x000000ff3c00720c */ /* 0x000fe40003f85270 */
[----:B------:R-:W-:-:S11]  /*5e040*/  ISETP.NE.AND P1, PT, R66, RZ, PT ;  /* 0x000000ff4200720c */ /* 0x000fd60003f25270 */
[----:B------:R-:W0:Y:S01]  /*5e050*/  @!P4 LDC.64 R10, c[0x0][0x5c0] ;  /* 0x00017000ff0acb82 */ /* 0x000e220000000a00 */
[----:B------:R-:W-:Y:S01]  /*5e060*/  ISETP.NE.AND P5, PT, R61, RZ, PT ;  /* 0x000000ff3d00720c */ /* 0x000fe20003fa5270 */
[----:B------:R-:W-:Y:S01]  /*5e070*/  @!P1 STG.E.U8 desc[UR4][R30.64+0xb1], R13 ;  /* 0x0000b10d1e009986 */ /* 0x000fe2000c101104 */
[----:B--2---:R-:W-:-:S03]  /*5e080*/  FMUL R12, R85, UR60 ;  /* 0x0000003c550c7c20 */ /* 0x004fc60008400000 */
[----:B------:R-:W2:Y:S01]  /*5e090*/  LDL.LU R85, [R1+0x9e0] ;  /* 0x0009e00001557983 */ /* 0x000ea20000300800 */
[----:B---3--:R-:W-:-:S03]  /*5e0a0*/  FMUL R14, R78, UR60 ;  /* 0x0000003c4e0e7c20 */ /* 0x008fc60008400000 */
[----:B------:R-:W3:Y:S01]  /*5e0b0*/  LDL.LU R78, [R1+0x9e4] ;  /* 0x0009e400014e7983 */ /* 0x000ee20000300800 */
[----:B0-----:R-:W-:-:S05]  /*5e0c0*/  @!P4 IADD3 R10, P1, R47, R10, RZ ;  /* 0x0000000a2f0ac210 */ /* 0x001fca0007f3e0ff */
[----:B------:R-:W-:-:S05]  /*5e0d0*/  @!P4 IMAD.X R11, R46, 0x1, R11, P1 ;  /* 0x000000012e0bc824 */ /* 0x000fca00008e060b */
[----:B------:R0:W-:Y:S02]  /*5e0e0*/  @!P4 STG.E.U8 desc[UR4][R10.64+0xb0], R15 ;  /* 0x0000b00f0a00c986 */ /* 0x0001e4000c101104 */
[----:B0-----:R-:W0:Y:S01]  /*5e0f0*/  @!P5 LDC.64 R10, c[0x0][0x5c0] ;  /* 0x00017000ff0adb82 */ /* 0x001e220000000a00 */
[----:B------:R-:W-:Y:S02]  /*5e100*/  ISETP.NE.AND P6, PT, R65, RZ, PT ;  /* 0x000000ff4100720c */ /* 0x000fe40003fc5270 */
[----:B------:R-:W-:Y:S02]  /*5e110*/  ISETP.NE.AND P0, PT, R70, RZ, PT ;  /* 0x000000ff4600720c */ /* 0x000fe40003f05270 */
[----:B------:R-:W-:-:S11]  /*5e120*/  F2FP.SATFINITE.E4M3.F32.PACK_AB_MERGE_C R19, RZ, R12, RZ ;  /* 0x0000000cff13723e */ /* 0x000fd600048070ff */
[----:B------:R-:W1:Y:S01]  /*5e130*/  @!P0 LDC.64 R12, c[0x0][0x5c0] ;  /* 0x00017000ff0c8b82 */ /* 0x000e620000000a00 */
[----:B0-----:R-:W-:-:S05]  /*5e140*/  @!P5 IADD3 R10, P4, R45, R10, RZ ;  /* 0x0000000a2d0ad210 */ /* 0x001fca0007f9e0ff */
[----:B------:R-:W-:-:S05]  /*5e150*/  @!P5 IMAD.X R11, R44, 0x1, R11, P4 ;  /* 0x000000012c0bd824 */ /* 0x000fca00020e060b */
[----:B------:R0:W-:Y:S01]  /*5e160*/  @!P5 STG.E.U8 desc[UR4][R10.64+0xb1], R17 ;  /* 0x0000b1110a00d986 */ /* 0x0001e2000c101104 */
[----:B------:R-:W-:Y:S01]  /*5e170*/  ISETP.NE.AND P5, PT, R51, RZ, PT ;  /* 0x000000ff3300720c */ /* 0x000fe20003fa5270 */
[----:B0-----:R-:W0:-:S12]  /*5e180*/  @!P6 LDC.64 R10, c[0x0][0x5c0] ;  /* 0x00017000ff0aeb82 */ /* 0x001e180000000a00 */
[----:B------:R4:W-:Y:S01]  /*5e190*/  @!P5 STG.E.U8 desc[UR4][R34.64+0xb8], R19 ;  /* 0x0000b8132200d986 */ /* 0x0009e2000c101104 */
[----:B------:R-:W-:Y:S02]  /*5e1a0*/  ISETP.NE.AND P4, PT, R39, RZ, PT ;  /* 0x000000ff2700720c */ /* 0x000fe40003f85270 */
[----:B0-----:R-:W-:-:S05]  /*5e1b0*/  @!P6 IADD3 R10, P5, R43, R10, RZ ;  /* 0x0000000a2b0ae210 */ /* 0x001fca0007fbe0ff */
[----:B------:R-:W-:Y:S01]  /*5e1c0*/  @!P6 IMAD.X R11, R42, 0x1, R11, P5 ;  /* 0x000000012a0be824 */ /* 0x000fe200028e060b */
[----:B-1----:R-:W-:-:S05]  /*5e1d0*/  @!P0 IADD3 R12, P5, R41, R12, RZ ;  /* 0x0000000c290c8210 */ /* 0x002fca0007fbe0ff */
[----:B------:R-:W-:Y:S01]  /*5e1e0*/  @!P0 IMAD.X R13, R40, 0x1, R13, P5 ;  /* 0x00000001280d8824 */ /* 0x000fe200028e060d */
[----:B------:R-:W-:Y:S02]  /*5e1f0*/  ISETP.LT.OR P5, PT, R26, 0xb1, !P4 ;  /* 0x000000b11a00780c */ /* 0x000fe400067a1670 */
[----:B------:R-:W-:-:S11]  /*5e200*/  F2FP.SATFINITE.E4M3.F32.PACK_AB_MERGE_C R21, RZ, R14, RZ ;  /* 0x0000000eff15723e */ /* 0x000fd600048070ff */
[----:B------:R-:W0:Y:S01]  /*5e210*/  @!P5 LDC.64 R14, c[0x0][0x5c0] ;  /* 0x00017000ff0edb82 */ /* 0x000e220000000a00 */
[----:B------:R-:W-:Y:S01]  /*5e220*/  ISETP.NE.AND P1, PT, R58, RZ, PT ;  /* 0x000000ff3a00720c */ /* 0x000fe20003f25270 */
[----:B------:R-:W-:Y:S02]  /*5e230*/  @!P5 IMAD.MOV.U32 R16, RZ, RZ, R8 ;  /* 0x000000ffff10d224 */ /* 0x000fe400078e0008 */
[----:B------:R-:W-:Y:S02]  /*5e240*/  @!P5 IMAD.MOV.U32 R17, RZ, RZ, R27 ;  /* 0x000000ffff11d224 */ /* 0x000fe400078e001b */
[----:B------:R-:W-:-:S08]  /*5e250*/  @!P5 IMAD.WIDE.U32 R16, R6, 0x180, R16 ;  /* 0x000001800610d825 */ /* 0x000fd000078e0010 */
[----:B------:R-:W-:Y:S01]  /*5e260*/  @!P1 STG.E.U8 desc[UR4][R36.64+0xb9], R21 ;  /* 0x0000b91524009986 */ /* 0x000fe2000c101104 */
[----:B0-----:R-:W-:Y:S01]  /*5e270*/  @!P5 IADD3 R14, P1, R16, R14, RZ ;  /* 0x0000000e100ed210 */ /* 0x001fe20007f3e0ff */
[----:B------:R-:W-:-:S05]  /*5e280*/  FMUL R16, R89, UR60 ;  /* 0x0000003c59107c20 */ /* 0x000fca0008400000 */
[----:B----4-:R-:W-:-:S05]  /*5e290*/  F2FP.SATFINITE.E4M3.F32.PACK_AB_MERGE_C R19, RZ, R16, RZ ;  /* 0x00000010ff13723e */ /* 0x010fca00048070ff */
[----:B------:R0:W-:Y:S01]  /*5e2a0*/  @!P6 STG.E.U8 desc[UR4][R10.64+0xb8], R19 ;  /* 0x0000b8130a00e986 */ /* 0x0001e2000c101104 */
[----:B------:R-:W-:Y:S01]  /*5e2b0*/  ISETP.LT.OR P6, PT, R26, 0xb2, !P4 ;  /* 0x000000b21a00780c */ /* 0x000fe200067c1670 */
[----:B------:R-:W-:-:S12]  /*5e2c0*/  @!P5 IMAD R18, R7, 0x180, RZ ;  /* 0x000001800712d824 */ /* 0x000fd800078e02ff */
[----:B0-----:R-:W0:Y:S01]  /*5e2d0*/  @!P6 LDC.64 R10, c[0x0][0x5c0] ;  /* 0x00017000ff0aeb82 */ /* 0x001e220000000a00 */
[----:B------:R-:W-:Y:S01]  /*5e2e0*/  @!P5 IADD3.X R15, R15, R17, R18, P1, !PT ;  /* 0x000000110f0fd210 */ /* 0x000fe20000ffe412 */
[----:B------:R-:W-:Y:S02]  /*5e2f0*/  @!P6 IMAD.MOV.U32 R16, RZ, RZ, R8 ;  /* 0x000000ffff10e224 */ /* 0x000fe400078e0008 */
[----:B------:R-:W-:Y:S02]  /*5e300*/  @!P6 IMAD.MOV.U32 R17, RZ, RZ, R27 ;  /* 0x000000ffff11e224 */ /* 0x000fe400078e001b */
[----:B------:R-:W-:-:S04]  /*5e310*/  @!P6 IMAD.WIDE.U32 R16, R6, 0x180, R16 ;  /* 0x000001800610e825 */ /* 0x000fc800078e0010 */
[----:B------:R-:W-:Y:S01]  /*5e320*/  @!P6 IMAD R18, R7, 0x180, RZ ;  /* 0x000001800712e824 */ /* 0x000fe200078e02ff */
[----:B0-----:R-:W-:-:S04]  /*5e330*/  @!P6 IADD3 R10, P1, R16, R10, RZ ;  /* 0x0000000a100ae210 */ /* 0x001fc80007f3e0ff */
[----:B------:R-:W-:Y:S02]  /*5e340*/  @!P6 IADD3.X R11, R11, R17, R18, P1, !PT ;  /* 0x000000110b0be210 */ /* 0x000fe40000ffe412 */
[----:B------:R-:W-:Y:S01]  /*5e350*/  ISETP.NE.AND P1, PT, R5, RZ, PT ;  /* 0x000000ff0500720c */ /* 0x000fe20003f25270 */
[----:B------:R-:W-:-:S05]  /*5e360*/  FMUL R5, R88, UR60 ;  /* 0x0000003c58057c20 */ /* 0x000fca0008400000 */
[----:B------:R-:W-:Y:S01]  /*5e370*/  F2FP.SATFINITE.E4M3.F32.PACK_AB_MERGE_C R17, RZ, R5, RZ ;  /* 0x00000005ff11723e */ /* 0x000fe200048070ff */
[----:B-----5:R-:W-:-:S05]  /*5e380*/  FMUL R5, R87, UR60 ;  /* 0x0000003c57057c20 */ /* 0x020fca0008400000 */
[----:B------:R-:W-:Y:S01]  /*5e390*/  F2FP.SATFINITE.E4M3.F32.PACK_AB_MERGE_C R19, RZ, R5, RZ ;  /* 0x00000005ff13723e */ /* 0x000fe200048070ff */
        /* <DEDUP_REMOVED lines=30> */
.L_x_129:
[----:B------:R-:W-:Y:S05]  /*5e580*/  BSYNC B1 ;  /* 0x0000000000017941 */ /* 0x000fea0003800000 */
.L_x_128:
        /* <DEDUP_REMOVED lines=18> */
.L_x_131:
[----:B------:R-:W-:Y:S05]  /*5e6b0*/  BSYNC B1 ;  /* 0x0000000000017941 */ /* 0x000fea0003800000 */
.L_x_130:
        /* <DEDUP_REMOVED lines=51> */
.L_x_133:
[----:B------:R-:W-:Y:S05]  /*5e9f0*/  BSYNC B1 ;  /* 0x0000000000017941 */ /* 0x000fea0003800000 */
.L_x_132:
        /* <DEDUP_REMOVED lines=18> */
.L_x_135:
[----:B------:R-:W-:Y:S05]  /*5eb20*/  BSYNC B1 ;  /* 0x0000000000017941 */ /* 0x000fea0003800000 */
.L_x_134:
        /* <DEDUP_REMOVED lines=22> */
[----:B------:R-:W-:Y:S01]  /*5ec90*/  P2R R55, PR, RZ, 0x2 ;  /* 0x00000002ff377803 */ /* 0x000fe20000000000 */
        /* <DEDUP_REMOVED lines=14> */
[----:B------:R-:W-:Y:S02]  /*5ed80*/  IMAD.U32 R42, RZ, RZ, UR6 ;  /* 0x00000006ff2a7e24 */ /* 0x000fe4000f8e00ff */
[----:B------:R-:W-:-:S02]  /*5ed90*/  IMAD.U32 R39, RZ, RZ, UR7 ;  /* 0x00000007ff277e24 */ /* 0x000fc4000f8e00ff */
[----:B------:R-:W-:Y:S02]  /*5eda0*/  IMAD.U32 R40, RZ, RZ, UR6 ;  /* 0x00000006ff287e24 */ /* 0x000fe4000f8e00ff */
[----:B------:R-:W-:Y:S02]  /*5edb0*/  IMAD.U32 R38, RZ, RZ, UR6 ;  /* 0x00000006ff267e24 */ /* 0x000fe4000f8e00ff */
        /* <DEDUP_REMOVED lines=12> */
[----:B------:R-:W0:Y:S08]  /*5ee80*/  @!P3 LDC.64 R16, c[0x0][0x5c0] ;  /* 0x00017000ff10bb82 */ /* 0x000e300000000a00 */
[----:B------:R-:W1:Y:S01]  /*5ee90*/  @!P0 LDC.64 R18, c[0x0][0x5c0] ;  /* 0x00017000ff128b82 */ /* 0x000e620000000a00 */
[----:B0-----:R-:W-:-:S04]  /*5eea0*/  @!P3 IADD3 R16, P5, P6, R8, UR7, R16 ;  /* 0x000000070810bc10 */ /* 0x001fc8000febe010 */
[----:B------:R-:W-:Y:S02]  /*5eeb0*/  @!P3 IADD3.X R17, R27, UR6, R17, P5, P6 ;  /* 0x000000061b11bc10 */ /* 0x000fe4000afec411 */
[----:B------:R-:W-:Y:S01]  /*5eec0*/  ISETP.NE.AND P3, PT, R5, RZ, PT ;  /* 0x000000ff0500720c */ /* 0x000fe20003f65270 */
[----:B------:R-:W-:Y:S01]  /*5eed0*/  IMAD.U32 R5, RZ, RZ, UR7 ;  /* 0x00000007ff057e24 */ /* 0x000fe2000f8e00ff */
[----:B-1----:R-:W-:Y:S02]  /*5eee0*/  @!P0 IADD3 R18, P5, P6, R8, UR9, R18 ;  /* 0x0000000908128c10 */ /* 0x002fe4000febe012 */
[----:B------:R-:W-:Y:S02]  /*5eef0*/  P2R R70, PR, RZ, 0x8 ;  /* 0x00000008ff467803 */ /* 0x000fe40000000000 */
        /* <DEDUP_REMOVED lines=17> */
[----:B--2---:R-:W-:Y:S01]  /*5f010*/  FMUL R53, R53, UR60 ;  /* 0x0000003c35357c20 */ /* 0x004fe20008400000 */
        /* <DEDUP_REMOVED lines=18> */
[C---:B------:R-:W-:Y:S02]  /*5f140*/  @!P0 IADD3.X R33, R27.reuse, UR4, R33, P5, P6 ;  /* 0x000000041b218c10 */ /* 0x040fe4000afec421 */
[----:B------:R-:W-:Y:S02]  /*5f150*/  ISETP.LT.OR P0, PT, R26, 0xc1, !P2 ;  /* 0x000000c11a00780c */ /* 0x000fe40005701670 */
[----:B-1----:R-:W-:Y:S02]  /*5f160*/  @!P1 IADD3 R34, P5, P6, R8, UR5, R34 ;  /* 0x0000000508229c10 */ /* 0x002fe4000febe022 */
[----:B------:R-:W-:Y:S02]  /*5f170*/  P2R R75, PR, RZ, 0x1 ;  /* 0x00000001ff4b7803 */ /* 0x000fe40000000000 */
[----:B------:R-:W-:-:S07]  /*5f180*/  @!P1 IADD3.X R35, R27, UR4, R35, P5, P6 ;  /* 0x000000041b239c10 */ /* 0x000fce000afec423 */
        /* <DEDUP_REMOVED lines=10> */
[----:B------:R-:W-:Y:S02]  /*5f230*/  ISETP.LT.OR P0, PT, R26, 0xca, !P2 ;  /* 0x000000ca1a00780c */ /* 0x000fe40005701670 */
[----:B------:R-:W-:Y:S02]  /*5f240*/  ISETP.NE.AND P2, PT, R36, RZ, PT ;  /* 0x000000ff2400720c */ /* 0x000fe40003f45270 */
[----:B------:R-:W-:-:S09]  /*5f250*/  P2R R78, PR, RZ, 0x1 ;  /* 0x00000001ff4e7803 */ /* 0x000fd20000000000 */
[----:B------:R-:W-:-:S04]  /*5f260*/  @!P0 IADD3 R45, P6, P5, R45, UR9, R8 ;  /* 0x000000092d2d8c10 */ /* 0x000fc8000fdde008 */
[----:B------:R-:W-:Y:S02]  /*5f270*/  @!P0 IADD3.X R46, R46, UR8, R27, P6, P5 ;  /* 0x000000082e2e8c10 */ /* 0x000fe4000b7ea41b */
        /* <DEDUP_REMOVED lines=13> */
[----:B------:R-:W-:Y:S02]  /*5f350*/  ISETP.NE.AND P1, PT, R37, RZ, PT ;  /* 0x000000ff2500720c */ /* 0x000fe40003f25270 */
[----:B------:R-:W-:-:S07]  /*5f360*/  P2R R71, PR, RZ, 0x1 ;  /* 0x00000001ff477803 */ /* 0x000fce0000000000 */
[----:B------:R-:W-:Y:S02]  /*5f370*/  @!P0 IADD3 R5, P4, P5, R5, UR5, R8 ;  /* 0x0000000505058c10 */ /* 0x000fe4000fd9e008 */
[----:B------:R-:W0:Y:S02]  /*5f380*/  @!P3 LDC.64 R36, c[0x0][0x5c0] ;  /* 0x00017000ff24bb82 */ /* 0x000e240000000a00 */
[----:B------:R-:W-:Y:S01]  /*5f390*/  @!P0 IADD3.X R38, R38, UR4, R27, P4, P5 ;  /* 0x0000000426268c10 */ /* 0x000fe2000a7ea41b */
[----:B------:R-:W-:Y:S01]  /*5f3a0*/  ULDC.64 UR4, c[0x0][0x208] ;  /* 0x0000820000047ab9 */ /* 0x000fe20000000a00 */
[----:B------:R-:W-:Y:S02]  /*5f3b0*/  ISETP.LT.OR P0, PT, R26, 0xc2, !P6 ;  /* 0x000000c21a00780c */ /* 0x000fe40007701670 */
[----:B------:R-:W-:Y:S01]  /*5f3c0*/  F2FP.SATFINITE.E4M3.F32.PACK_AB_MERGE_C R57, RZ, R53, RZ ;  /* 0x00000035ff39723e */ /* 0x000fe200048070ff */
[----:B---3--:R-:W-:Y:S02]  /*5f3d0*/  FMUL R53, R85, UR60 ;  /* 0x0000003c55357c20 */ /* 0x008fe40008400000 */
[----:B------:R-:W2:Y:S01]  /*5f3e0*/  LDL.LU R85, [R1+0xa14] ;  /* 0x000a140001557983 */ /* 0x000ea20000300800 */
[----:B0-----:R-:W-:-:S03]  /*5f3f0*/  @!P3 IADD3 R36, P4, R8, R36, RZ ;  /* 0x000000240824b210 */ /* 0x001fc60007f9e0ff */
[----:B------:R-:W3:Y:S02]  /*5f400*/  LDL.LU R88, [R1+0xa18] ;  /* 0x000a180001587983 */ /* 0x000ee40000300800 */
[----:B------:R-:W-:-:S05]  /*5f410*/  @!P3 IMAD.X R37, R27, 0x1, R37, P4 ;  /* 0x000000011b25b824 */ /* 0x000fca00020e0625 */
[----:B------:R0:W-:Y:S01]  /*5f420*/  @!P3 STG.E.U8 desc[UR4][R36.64+0xc0], R57 ;  /* 0x0000c0392400b986 */ /* 0x0001e2000c101104 */
[----:B------:R-:W-:Y:S01]  /*5f430*/  ISETP.NE.AND P5, PT, R59, RZ, PT ;  /* 0x000000ff3b00720c */ /* 0x000fe20003fa5270 */
[----:B0-----:R-:W0:Y:S01]  /*5f440*/  @!P0 LDC.64 R36, c[0x0][0x5c0] ;  /* 0x00017000ff248b82 */ /* 0x001e220000000a00 */
[----:B------:R-:W-:Y:S01]  /*5f450*/  F2FP.SATFINITE.E4M3.F32.PACK_AB_MERGE_C R59, RZ, R53, RZ ;  /* 0x00000035ff3b723e */ /* 0x000fe200048070ff */
[----:B----4-:R-:W-:-:S05]  /*5f460*/  FMUL R53, R61, UR60 ;  /* 0x0000003c3d357c20 */ /* 0x010fca0008400000 */
[----:B------:R-:W-:Y:S01]  /*5f470*/  F2FP.SATFINITE.E4M3.F32.PACK_AB_MERGE_C R61, RZ, R53, RZ ;  /* 0x00000035ff3d723e */ /* 0x000fe200048070ff */
[----:B-----5:R-:W-:Y:S02]  /*5f480*/  FMUL R53, R81, UR60 ;  /* 0x0000003c51357c20 */ /* 0x020fe40008400000 */
[----:B------:R-:W4:Y:S01]  /*5f490*/  LDL.LU R81, [R1+0xa1c] ;  /* 0x000a1c0001517983 */ /* 0x000f220000300800 */
[----:B0-----:R-:W-:-:S05]  /*5f4a0*/  @!P0 IADD3 R36, P3, R8, R36, RZ ;  /* 0x0000002408248210 */ /* 0x001fca0007f7e0ff */
[----:B------:R-:W-:-:S05]  /*5f4b0*/  @!P0 IMAD.X R37, R27, 0x1, R37, P3 ;  /* 0x000000011b258824 */ /* 0x000fca00018e0625 */
[----:B------:R0:W-:Y:S02]  /*5f4c0*/  @!P0 STG.E.U8 desc[UR4][R36.64+0xc1], R59 ;  /* 0x0000c13b24008986 */ /* 0x0001e4000c101104 */
[----:B0-----:R-:W-:Y:S02]  /*5f4d0*/  FMUL R36, R79, UR60 ;  /* 0x0000003c4f247c20 */ /* 0x001fe40008400000 */
[----:B------:R-:W5:Y:S01]  /*5f4e0*/  LDL.LU R79, [R1+0xa20] ;  /* 0x000a2000014f7983 */ /* 0x000f620000300800 */
[----:B------:R-:W-:Y:S02]  /*5f4f0*/  ISETP.LT.OR P0, PT, R26, 0xc9, !P6 ;  /* 0x000000c91a00780c */ /* 0x000fe40007701670 */
[----:B------:R-:W-:Y:S01]  /*5f500*/  F2FP.SATFINITE.E4M3.F32.PACK_AB_MERGE_C R53, RZ, R53, RZ ;  /* 0x00000035ff35723e */ /* 0x000fe200048070ff */
[----:B------:R0:W-:Y:S04]  /*5f510*/  @!P2 STG.E.U8 desc[UR4][R10.64+0xc0], R61 ;  /* 0x0000c03d0a00a986 */ /* 0x0001e8000c101104 */
[----:B------:R1:W-:Y:S06]  /*5f520*/  @!P1 STG.E.U8 desc[UR4][R12.64+0xc1], R53 ;  /* 0x0000c1350c009986 */ /* 0x0003ec000c101104 */
[----:B0-----:R-:W0:Y:S01]  /*5f530*/  @!P0 LDC.64 R10, c[0x0][0x5c0] ;  /* 0x00017000ff0a8b82 */ /* 0x001e220000000a00 */
[----:B-1----:R-:W-:-:S02]  /*5f540*/  FMUL R12, R87, UR60 ;  /* 0x0000003c570c7c20 */ /* 0x002fc40008400000 */
[----:B------:R-:W5:Y:S03]  /*5f550*/  LDL.LU R87, [R1+0xa24] ;  /* 0x000a240001577983 */ /* 0x000f660000300800 */
[----:B------:R-:W-:Y:S01]  /*5f560*/  F2FP.SATFINITE.E4M3.F32.PACK_AB_MERGE_C R13, RZ, R12, RZ ;  /* 0x0000000cff0d723e */ /* 0x000fe200048070ff */
[----:B------:R-:W-:Y:S02]  /*5f570*/  FMUL R12, R86, UR60 ;  /* 0x0000003c560c7c20 */ /* 0x000fe40008400000 */
[----:B------:R-:W5:Y:S01]  /*5f580*/  LDL.LU R86, [R1+0xa28] ;  /* 0x000a280001567983 */ /* 0x000f620000300800 */
[----:B------:R-:W-:Y:S02]  /*5f590*/  F2FP.SATFINITE.E4M3.F32.PACK_AB_MERGE_C R37, RZ, R36, RZ ;  /* 0x00000024ff25723e */ /* 0x000fe400048070ff */
[----:B------:R-:W-:Y:S02]  /*5f5a0*/  F2FP.SATFINITE.E4M3.F32.PACK_AB_MERGE_C R53, RZ, R12, RZ ;  /* 0x0000000cff35723e */ /* 0x000fe400048070ff */
[----:B0-----:R-:W-:-:S05]  /*5f5b0*/  @!P0 IADD3 R10, P3, R8, R10, RZ ;  /* 0x0000000a080a8210 */ /* 0x001fca0007f7e0ff */
[----:B------:R-:W-:-:S05]  /*5f5c0*/  @!P0 IMAD.X R11, R27, 0x1, R11, P3 ;  /* 0x000000011b0b8824 */ /* 0x000fca00018e060b */
[----:B------:R0:W-:Y:S01]  /*5f5d0*/  @!P0 STG.E.U8 desc[UR4][R10.64+0xc8], R37 ;  /* 0x0000c8250a008986 */ /* 0x0001e2000c101104 */
[----:B--2---:R-:W-:-:S03]  /*5f5e0*/  FMUL R12, R85, UR60 ;  /* 0x0000003c550c7c20 */ /* 0x004fc60008400000 */
[----:B------:R-:W2:Y:S02]  /*5f5f0*/  LDL.LU R85, [R1+0xa2c] ;  /* 0x000a2c0001557983 */ /* 0x000ea40000300800 */
[----:B0-----:R-:W-:Y:S01]  /*5f600*/  F2FP.SATFINITE.E4M3.F32.PACK_AB_MERGE_C R37, RZ, R12, RZ ;  /* 0x0000000cff25723e */ /* 0x001fe200048070ff */
[----:B---3--:R-:W-:-:S05]  /*5f610*/  FMUL R12, R88, UR60 ;  /* 0x0000003c580c7c20 */ /* 0x008fca0008400000 */
[----:B------:R-:W-:Y:S01]  /*5f620*/  F2FP.SATFINITE.E4M3.F32.PACK_AB_MERGE_C R57, RZ, R12, RZ ;  /* 0x0000000cff39723e */ /* 0x000fe200048070ff */
[----:B----4-:R-:W-:Y:S02]  /*5f630*/  FMUL R12, R81, UR60 ;  /* 0x0000003c510c7c20 */ /* 0x010fe40008400000 */
[----:B------:R-:W3:Y:S04]  /*5f640*/  LDL.LU R81, [R1+0xa30] ;  /* 0x000a300001517983 */ /* 0x000ee80000300800 */
[----:B------:R-:W4:Y:S01]  /*5f650*/  LDL.LU R88, [R1+0xa34] ;  /* 0x000a340001587983 */ /* 0x000f220000300800 */
[----:B------:R-:W-:Y:S01]  /*5f660*/  F2FP.SATFINITE.E4M3.F32.PACK_AB_MERGE_C R59, RZ, R12, RZ ;  /* 0x0000000cff3b723e */ /* 0x000fe200048070ff */
[----:B-----5:R-:W-:Y:S02]  /*5f670*/  FMUL R12, R79, UR60 ;  /* 0x0000003c4f0c7c20 */ /* 0x020fe40008400000 */
[----:B------:R-:W5:Y:S01]  /*5f680*/  LDL.LU R79, [R1+0xa38] ;  /* 0x000a3800014f7983 */ /* 0x000f620000300800 */
[----:B------:R-:W-:-:S13]  /*5f690*/  ISETP.LT.OR P3, PT, R26, 0xca, !P6 ;  /* 0x000000ca1a00780c */ /* 0x000fda0007761670 */
[----:B------:R-:W0:Y:S02]  /*5f6a0*/  @!P3 LDC.64 R10, c[0x0][0x5c0] ;  /* 0x00017000ff0abb82 */ /* 0x000e240000000a00 */
[----:B0-----:R-:W-:-:S05]  /*5f6b0*/  @!P3 IADD3 R10, P6, R8, R10, RZ ;  /* 0x0000000a080ab210 */ /* 0x001fca0007fde0ff */
[----:B------:R-:W-:-:S05]  /*5f6c0*/  @!P3 IMAD.X R11, R27, 0x1, R11, P6 ;  /* 0x000000011b0bb824 */ /* 0x000fca00030e060b */
[----:B------:R0:W-:Y:S01]  /*5f6d0*/  @!P3 STG.E.U8 desc[UR4][R10.64+0xc9], R13 ;  /* 0x0000c90d0a00b986 */ /* 0x0001e2000c101104 */
[----:B------:R-:W-:-:S04]  /*5f6e0*/  ISETP.NE.AND P3, PT, R69, RZ, PT ;  /* 0x000000ff4500720c */ /* 0x000fc80003f65270 */
[----:B------:R-:W-:Y:S02]  /*5f6f0*/  P2R R36, PR, RZ, 0x8 ;  /* 0x00000008ff247803 */ /* 0x000fe40000000000 */
[----:B------:R-:W-:Y:S02]  /*5f700*/  ISETP.NE.AND P3, PT, R75, RZ, PT ;  /* 0x000000ff4b00720c */ /* 0x000fe40003f65270 */
[----:B------:R-:W-:Y:S02]  /*5f710*/  ISETP.NE.AND P0, PT, R76, RZ, PT ;  /* 0x000000ff4c00720c */ /* 0x000fe40003f05270 */
[----:B------:R-:W-:Y:S01]  /*5f720*/  ISETP.NE.AND P4, PT, R72, RZ, PT ;  /* 0x000000ff4800720c */ /* 0x000fe20003f85270 */
[----:B------:R1:W-:Y:S08]  /*5f730*/  @!P5 STG.E.U8 desc[UR4][R14.64+0xc8], R53 ;  /* 0x0000c8350e00d986 */ /* 0x0003f0000c101104 */
[----:B0-----:R-:W0:Y:S01]  /*5f740*/  @!P3 LDC.64 R10, c[0x0][0x5c0] ;  /* 0x00017000ff0abb82 */ /* 0x001e220000000a00 */
[----:B-1----:R-:W-:-:S02]  /*5f750*/  FMUL R14, R87, UR60 ;  /* 0x0000003c570e7c20 */ /* 0x002fc40008400000 */
[----:B------:R-:W5:Y:S01]  /*5f760*/  LDL.LU R87, [R1+0xa3c] ;  /* 0x000a3c0001577983 */ /* 0x000f620000300800 */
[----:B------:R-:W-:Y:S02]  /*5f770*/  ISETP.NE.AND P2, PT, R73, RZ, PT ;  /* 0x000000ff4900720c */ /* 0x000fe40003f45270 */
[----:B------:R-:W-:Y:S02]  /*5f780*/  ISETP.NE.AND P1, PT, R74, RZ, PT ;  /* 0x000000ff4a00720c */ /* 0x000fe40003f25270 */
[----:B------:R-:W-:Y:S01]  /*5f790*/  F2FP.SATFINITE.E4M3.F32.PACK_AB_MERGE_C R15, RZ, R12, RZ ;  /* 0x0000000cff0f723e */ /* 0x000fe200048070ff */
[----:B------:R1:W-:Y:S01]  /*5f7a0*/  @!P4 STG.E.U8 desc[UR4][R16.64+0xc9], R37 ;  /* 0x0000c9251000c986 */ /* 0x0003e2000c101104 */
[----:B------:R-:W0:Y:S01]  /*5f7b0*/  @!P0 LDC.64 R12, c[0x0][0x5c0] ;  /* 0x00017000ff0c8b82 */ /* 0x000e220000000a00 */
[----:B-1----:R-:W-:Y:S01]  /*5f7c0*/  F2FP.SATFINITE.E4M3.F32.PACK_AB_MERGE_C R17, RZ, R14, RZ ;  /* 0x0000000eff11723e */ /* 0x002fe200048070ff */
[----:B------:R-:W-:Y:S02]  /*5f7d0*/  FMUL R14, R86, UR60 ;  /* 0x0000003c560e7c20 */ /* 0x000fe40008400000 */
[----:B------:R-:W5:Y:S04]  /*5f7e0*/  LDL.LU R86, [R1+0xa40] ;  /* 0x000a400001567983 */ /* 0x000f680000300800 */
[----:B------:R1:W-:Y:S04]  /*5f7f0*/  @!P2 STG.E.U8 desc[UR4][R18.64+0xc0], R57 ;  /* 0x0000c0391200a986 */ /* 0x0003e8000c101104 */
[----:B------:R-:W-:Y:S01]  /*5f800*/  @!P1 STG.E.U8 desc[UR4][R20.64+0xc1], R59 ;  /* 0x0000c13b14009986 */ /* 0x000fe2000c101104 */
[----:B0-----:R-:W-:-:S02]  /*5f810*/  @!P3 IADD3 R10, P1, R51, R10, RZ ;  /* 0x0000000a330ab210 */ /* 0x001fc40007f3e0ff */
[----:B-1----:R-:W-:-:S03]  /*5f820*/  F2FP.SATFINITE.E4M3.F32.PACK_AB_MERGE_C R19, RZ, R14, RZ ;  /* 0x0000000eff13723e */ /* 0x002fc600048070ff */
[----:B------:R-:W-:-:S05]  /*5f830*/  @!P3 IMAD.X R11, R52, 0x1, R11, P1 ;  /* 0x00000001340bb824 */ /* 0x000fca00008e060b */
[----:B------:R0:W-:Y:S01]  /*5f840*/  @!P3 STG.E.U8 desc[UR4][R10.64+0xc0], R15 ;  /* 0x0000c00f0a00b986 */ /* 0x0001e2000c101104 */
[----:B------:R-:W-:Y:S02]  /*5f850*/  @!P0 IADD3 R12, P3, R49, R12, RZ ;  /* 0x0000000c310c8210 */ /* 0x000fe40007f7e0ff */
[----:B------:R-:W-:-:S03]  /*5f860*/  ISETP.NE.AND P6, PT, R67, RZ, PT ;  /* 0x000000ff4300720c */ /* 0x000fc60003fc5270 */
[----:B------:R-:W-:Y:S01]  /*5f870*/  @!P0 IMAD.X R13, R50, 0x1, R13, P3 ;  /* 0x00000001320d8824 */ /* 0x000fe200018e060d */
[----:B------:R-:W-:-:S04]  /*5f880*/  ISETP.NE.AND P3, PT, R36, RZ, PT ;  /* 0x000000ff2400720c */ /* 0x000fc80003f65270 */
[----:B------:R1:W-:Y:S09]  /*5f890*/  @!P0 STG.E.U8 desc[UR4][R12.64+0xc1], R17 ;  /* 0x0000c1110c008986 */ /* 0x0003f2000c101104 */
[----:B------:R-:W-:Y:S01]  /*5f8a0*/  @!P3 STG.E.U8 desc[UR4][R22.64+0xc8], R19 ;  /* 0x0000c8131600b986 */ /* 0x000fe2000c101104 */
[----:B--2---:R-:W-:-:S03]  /*5f8b0*/  FMUL R14, R85, UR60 ;  /* 0x0000003c550e7c20 */ /* 0x004fc60008400000 */
[----:B------:R-:W2:Y:S02]  /*5f8c0*/  LDL.LU R85, [R1+0xa44] ;  /* 0x000a440001557983 */ /* 0x000ea40000300800 */
[----:B0-----:R-:W-:-:S05]  /*5f8d0*/  F2FP.SATFINITE.E4M3.F32.PACK_AB_MERGE_C R15, RZ, R14, RZ ;  /* 0x0000000eff0f723e */ /* 0x001fca00048070ff */
[----:B------:R0:W-:Y:S01]  /*5f8e0*/  @!P6 STG.E.U8 desc[UR4][R24.64+0xc9], R15 ;  /* 0x0000c90f1800e986 */ /* 0x0001e2000c101104 */
[----:B---3--:R-:W-:-:S03]  /*5f8f0*/  FMUL R14, R81, UR60 ;  /* 0x0000003c510e7c20 */ /* 0x008fc60008400000 */
[----:B------:R-:W3:Y:S02]  /*5f900*/  LDL.LU R81, [R1+0xa48] ;  /* 0x000a480001517983 */ /* 0x000ee40000300800 */
[----:B-1----:R-:W-:Y:S01]  /*5f910*/  F2FP.SATFINITE.E4M3.F32.PACK_AB_MERGE_C R17, RZ, R14, RZ ;  /* 0x0000000eff11723e */ /* 0x002fe200048070ff */
[----:B----4-:R-:W-:-:S05]  /*5f920*/  FMUL R14, R88, UR60 ;  /* 0x0000003c580e7c20 */ /* 0x010fca0008400000 */
[----:B0-----:R-:W-:Y:S01]  /*5f930*/  F2FP.SATFINITE.E4M3.F32.PACK_AB_MERGE_C R15, RZ, R14, RZ ;  /* 0x0000000eff0f723e */ /* 0x001fe200048070ff */
[----:B-----5:R-:W-:Y:S02]  /*5f940*/  FMUL R14, R79, UR60 ;  /* 0x0000003c4f0e7c20 */ /* 0x020fe40008400000 */
[----:B------:R-:W4:Y:S01]  /*5f950*/  LDL.LU R79, [R1+0xa4c] ;  /* 0x000a4c00014f7983 */ /* 0x000f220000300800 */
[----:B------:R-:W-:Y:S02]  /*5f960*/  ISETP.NE.AND P5, PT, R77, RZ, PT ;  /* 0x000000ff4d00720c */ /* 0x000fe40003fa5270 */
[----:B------:R-:W-:Y:S01]  /*5f970*/  ISETP.NE.AND P4, PT, R78, RZ, PT ;  /* 0x000000ff4e00720c */ /* 0x000fe20003f85270 */
[----:B------:R-:W5:Y:S10]  /*5f980*/  LDL.LU R88, [R1+0xa50] ;  /* 0x000a500001587983 */ /* 0x000f740000300800 */
[----:B------:R-:W0:Y:S08]  /*5f990*/  @!P5 LDC.64 R10, c[0x0][0x5c0] ;  /* 0x00017000ff0adb82 */ /* 0x000e300000000a00 */
[----:B------:R-:W1:Y:S01]  /*5f9a0*/  @!P4 LDC.64 R12, c[0x0][0x5c0] ;  /* 0x00017000ff0ccb82 */ /* 0x000e620000000a00 */
[----:B0-----:R-:W-:-:S05]  /*5f9b0*/  @!P5 IADD3 R10, P6, R47, R10, RZ ;  /* 0x0000000a2f0ad210 */ /* 0x001fca0007fde0ff */
[----:B------:R-:W-:-:S05]  /*5f9c0*/  @!P5 IMAD.X R11, R48, 0x1, R11, P6 ;  /* 0x00000001300bd824 */ /* 0x000fca00030e060b */
[----:B------:R0:W-:Y:S01]  /*5f9d0*/  @!P5 STG.E.U8 desc[UR4][R10.64+0xc8], R17 ;  /* 0x0000c8110a00d986 */ /* 0x0001e2000c101104 */
[----:B-1----:R-:W-:-:S05]  /*5f9e0*/  @!P4 IADD3 R12, P5, R45, R12, RZ ;  /* 0x0000000c2d0cc210 */ /* 0x002fca0007fbe0ff */
[----:B------:R-:W-:-:S05]  /*5f9f0*/  @!P4 IMAD.X R13, R46, 0x1, R13, P5 ;  /* 0x000000012e0dc824 */ /* 0x000fca00028e060d */
[----:B------:R1:W-:Y:S01]  /*5fa00*/  @!P4 STG.E.U8 desc[UR4][R12.64+0xc9], R15 ;  /* 0x0000c90f0c00c986 */ /* 0x0003e2000c101104 */
[----:B------:R-:W-:Y:S02]  /*5fa10*/  ISETP.NE.AND P4, PT, R63, RZ, PT ;  /* 0x000000ff3f00720c */ /* 0x000fe40003f85270 */
[----:B------:R-:W-:Y:S02]  /*5fa20*/  ISETP.NE.AND P5, PT, R64, RZ, PT ;  /* 0x000000ff4000720c */ /* 0x000fe40003fa5270 */
[----:B------:R-:W-:-:S09]  /*5fa30*/  ISETP.NE.AND P2, PT, R65, RZ, PT ;  /* 0x000000ff4100720c */ /* 0x000fd20003f45270 */
[----:B0-----:R-:W0:Y:S01]  /*5fa40*/  @!P4 LDC.64 R10, c[0x0][0x5c0] ;  /* 0x00017000ff0acb82 */ /* 0x001e220000000a00 */
[----:B------:R-:W-:Y:S02]  /*5fa50*/  ISETP.NE.AND P1, PT, R66, RZ, PT ;  /* 0x000000ff4200720c */ /* 0x000fe40003f25270 */
[----:B------:R-:W-:Y:S01]  /*5fa60*/  F2FP.SATFINITE.E4M3.F32.PACK_AB_MERGE_C R19, RZ, R14, RZ ;  /* 0x0000000eff13723e */ /* 0x000fe200048070ff */
[----:B------:R-:W-:Y:S01]  /*5fa70*/  FMUL R14, R87, UR60 ;  /* 0x0000003c570e7c20 */ /* 0x000fe20008400000 */
[----:B------:R-:W-:Y:S01]  /*5fa80*/  ISETP.NE.AND P6, PT, R68, RZ, PT ;  /* 0x000000ff4400720c */ /* 0x000fe20003fc5270 */
[----:B------:R-:W5:Y:S02]  /*5fa90*/  LDL.LU R87, [R1+0xa54] ;  /* 0x000a540001577983 */ /* 0x000f640000300800 */
[----:B-1----:R-:W1:Y:S01]  /*5faa0*/  @!P5 LDC.64 R12, c[0x0][0x5c0] ;  /* 0x00017000ff0cdb82 */ /* 0x002e620000000a00 */
[----:B------:R-:W-:Y:S01]  /*5fab0*/  F2FP.SATFINITE.E4M3.F32.PACK_AB_MERGE_C R17, RZ, R14, RZ ;  /* 0x0000000eff11723e */ /* 0x000fe200048070ff */
[----:B------:R-:W-:Y:S04]  /*5fac0*/  @!P2 STG.E.U8 desc[UR4][R28.64+0xc0], R19 ;  /* 0x0000c0131c00a986 */ /* 0x000fe8000c101104 */
[----:B------:R-:W-:Y:S01]  /*5fad0*/  @!P1 STG.E.U8 desc[UR4][R30.64+0xc1], R17 ;  /* 0x0000c1111e009986 */ /* 0x000fe2000c101104 */
[----:B------:R-:W-:-:S03]  /*5fae0*/  ISETP.NE.AND P0, PT, R71, RZ, PT ;  /* 0x000000ff4700720c */ /* 0x000fc60003f05270 */
[----:B------:R-:W3:Y:S01]  /*5faf0*/  @!P6 LDC.64 R20, c[0x0][0x5c0] ;  /* 0x00017000ff14eb82 */ /* 0x000ee20000000a00 */
[----:B------:R-:W-:Y:S02]  /*5fb00*/  FMUL R14, R86, UR60 ;  /* 0x0000003c560e7c20 */ /* 0x000fe40008400000 */
[----:B------:R-:W5:Y:S01]  /*5fb10*/  LDL.LU R86, [R1+0xa58] ;  /* 0x000a580001567983 */ /* 0x000f620000300800 */
[----:B0-----:R-:W-:Y:S02]  /*5fb20*/  @!P4 IADD3 R10, P1, R43, R10, RZ ;  /* 0x0000000a2b0ac210 */ /* 0x001fe40007f3e0ff */
[----:B------:R-:W-:-:S03]  /*5fb30*/  F2FP.SATFINITE.E4M3.F32.PACK_AB_MERGE_C R15, RZ, R14, RZ ;  /* 0x0000000eff0f723e */ /* 0x000fc600048070ff */
[----:B------:R-:W-:-:S05]  /*5fb40*/  @!P4 IMAD.X R11, R44, 0x1, R11, P1 ;  /* 0x000000012c0bc824 */ /* 0x000fca00008e060b */
[----:B------:R0:W-:Y:S01]  /*5fb50*/  @!P4 STG.E.U8 desc[UR4][R10.64+0xc0], R15 ;  /* 0x0000c00f0a00c986 */ /* 0x0001e2000c101104 */
[----:B-1----:R-:W-:-:S05]  /*5fb60*/  @!P5 IADD3 R12, P4, R41, R12, RZ ;  /* 0x0000000c290cd210 */ /* 0x002fca0007f9e0ff */
[----:B------:R-:W-:Y:S01]  /*5fb70*/  @!P5 IMAD.X R13, R42, 0x1, R13, P4 ;  /* 0x000000012a0dd824 */ /* 0x000fe200020e060d */
[----:B0-----:R-:W0:Y:S01]  /*5fb80*/  @!P0 LDC.64 R10, c[0x0][0x5c0] ;  /* 0x00017000ff0a8b82 */ /* 0x001e220000000a00 */
[----:B--2---:R-:W-:Y:S02]  /*5fb90*/  FMUL R14, R85, UR60 ;  /* 0x0000003c550e7c20 */ /* 0x004fe40008400000 */
[----:B------:R-:W2:Y:S03]  /*5fba0*/  LDL.LU R85, [R1+0xa5c] ;  /* 0x000a5c0001557983 */ /* 0x000ea60000300800 */
[----:B------:R-:W-:-:S05]  /*5fbb0*/  F2FP.SATFINITE.E4M3.F32.PACK_AB_MERGE_C R17, RZ, R14, RZ ;  /* 0x0000000eff11723e */ /* 0x000fca00048070ff */
[----:B------:R-:W-:Y:S01]  /*5fbc0*/  @!P5 STG.E.U8 desc[UR4][R12.64+0xc1], R17 ;  /* 0x0000c1110c00d986 */ /* 0x000fe2000c101104 */
[----:B------:R-:W-:Y:S01]  /*5fbd0*/  ISETP.NE.AND P5, PT, R58, RZ, PT ;  /* 0x000000ff3a00720c */ /* 0x000fe20003fa5270 */
[----:B---3--:R-:W-:Y:S02]  /*5fbe0*/  FMUL R14, R81, UR60 ;  /* 0x0000003c510e7c20 */ /* 0x008fe40008400000 */
[----:B------:R-:W3:Y:S03]  /*5fbf0*/  LDL.LU R81, [R1+0xa60] ;  /* 0x000a600001517983 */ /* 0x000ee60000300800 */
[----:B------:R-:W-:-:S07]  /*5fc00*/  F2FP.SATFINITE.E4M3.F32.PACK_AB_MERGE_C R19, RZ, R14, RZ ;  /* 0x0000000eff13723e */ /* 0x000fce00048070ff */
[----:B------:R1:W-:Y:S01]  /*5fc10*/  @!P5 STG.E.U8 desc[UR4][R32.64+0xc8], R19 ;  /* 0x0000c8132000d986 */ /* 0x0003e2000c101104 */
[----:B------:R-:W-:-:S05]  /*5fc20*/  @!P6 IADD3 R14, P5, R39, R20, RZ ;  /* 0x00000014270ee210 */ /* 0x000fca0007fbe0ff */
[----:B------:R-:W-:Y:S01]  /*5fc30*/  @!P6 IMAD.X R15, R40, 0x1, R21, P5 ;  /* 0x00000001280fe824 */ /* 0x000fe200028e0615 */
[----:B0-----:R-:W-:Y:S01]  /*5fc40*/  @!P0 IADD3 R10, P5, R5, R10, RZ ;  /* 0x0000000a050a8210 */ /* 0x001fe20007fbe0ff */
[----:B----4-:R-:W-:Y:S02]  /*5fc50*/  FMUL R5, R79, UR60 ;  /* 0x0000003c4f057c20 */ /* 0x010fe40008400000 */
[----:B------:R-:W4:Y:S01]  /*5fc60*/  LDL.LU R79, [R1+0xa64] ;  /* 0x000a6400014f7983 */ /* 0x000f220000300800 */
[----:B------:R-:W-:Y:S01]  /*5fc70*/  ISETP.NE.AND P4, PT, R56, RZ, PT ;  /* 0x000000ff3800720c */ /* 0x000fe20003f85270 */
[----:B------:R-:W-:-:S03]  /*5fc80*/  @!P0 IMAD.X R11, R38, 0x1, R11, P5 ;  /* 0x00000001260b8824 */ /* 0x000fc600028e060b */
[----:B------:R-:W-:Y:S02]  /*5fc90*/  ISETP.LT.OR P5, PT, R26, 0xc1, !P4 ;  /* 0x000000c11a00780c */ /* 0x000fe400067a1670 */
[----:B------:R-:W-:-:S11]  /*5fca0*/  ISETP.NE.AND P1, PT, R60, RZ, PT ;  /* 0x000000ff3c00720c */ /* 0x000fd60003f25270 */
[----:B-1----:R-:W0:Y:S01]  /*5fcb0*/  @!P5 LDC.64 R18, c[0x0][0x5c0] ;  /* 0x00017000ff12db82 */ /* 0x002e220000000a00 */
        /* <DEDUP_REMOVED lines=8> */
[----:B-----5:R-:W-:-:S05]  /*5fd40*/  FMUL R5, R88, UR60 ;  /* 0x0000003c58057c20 */ /* 0x020fca0008400000 */
        /* <DEDUP_REMOVED lines=10> */
[----:B------:R-:W-:-:S05]  /*5fdf0*/  FMUL R5, R87, UR60 ;  /* 0x0000003c57057c20 */ /* 0x000fca0008400000 */
[----:B------:R-:W-:Y:S01]  /*5fe00*/  F2FP.SATFINITE.E4M3.F32.PACK_AB_MERGE_C R21, RZ, R5, RZ ;  /* 0x00000005ff15723e */ /* 0x000fe200048070ff */
[----:B------:R-:W-:-:S05]  /*5fe10*/  FMUL R5, R86, UR60 ;  /* 0x0000003c56057c20 */ /* 0x000fca0008400000 */
[----:B------:R-:W-:Y:S01]  /*5fe20*/  F2FP.SATFINITE.E4M3.F32.PACK_AB_MERGE_C R15, RZ, R5, RZ ;  /* 0x00000005ff0f723e */ /* 0x000fe200048070ff */
[----:B------:R0:W-:Y:S04]  /*5fe30*/  @!P0 STG.E.U8 desc[UR4][R10.64+0xc9], R21 ;  /* 0x0000c9150a008986 */ /* 0x0001e8000c101104 */
[----:B------:R0:W-:Y:S01]  /*5fe40*/  @!P5 STG.E.U8 desc[UR4][R12.64+0xc0], R15 ;  /* 0x0000c00f0c00d986 */ /* 0x0001e2000c101104 */
[----:B------:R-:W-:-:S04]  /*5fe50*/  LOP3.LUT P5, RZ, R0, 0x400000, RZ, 0xc0, !PT ;  /* 0x0040000000ff7812 */ /* 0x000fc800078ac0ff */
[----:B------:R-:W-:Y:S01]  /*5fe60*/  ISETP.LT.OR P5, PT, R26, 0xc1, !P5 ;  /* 0x000000c11a00780c */ /* 0x000fe20006fa1670 */
[----:B------:R-:W-:Y:S01]  /*5fe70*/  BSSY B1, `(.L_x_136) ;  /* 0x000001b000017945 */ /* 0x000fe20003800000 */
[----:B------:R-:W-:Y:S02]  /*5fe80*/  ISETP.NE.AND P3, PT, R70, RZ, PT ;  /* 0x000000ff4600720c */ /* 0x000fe40003f65270 */
[----:B------:R-:W-:Y:S02]  /*5fe90*/  ISETP.NE.AND P2, PT, R62, RZ, PT ;  /* 0x000000ff3e00720c */ /* 0x000fe40003f45270 */
[----:B------:R-:W-:Y:S02]  /*5fea0*/  ISETP.NE.AND P1, PT, R55, RZ, PT ;  /* 0x000000ff3700720c */ /* 0x000fe40003f25270 */
[----:B------:R-:W-:Y:S01]  /*5feb0*/  ISETP.NE.AND P0, PT, R54, RZ, PT ;  /* 0x000000ff3600720c */ /* 0x000fe20003f05270 */
[----:B--2---:R-:W-:-:S05]  /*5fec0*/  FMUL R5, R85, UR60 ;  /* 0x0000003c55057c20 */ /* 0x004fca0008400000 */
[----:B------:R-:W-:-:S05]  /*5fed0*/  F2FP.SATFINITE.E4M3.F32.PACK_AB_MERGE_C R19, RZ, R5, RZ ;  /* 0x00000005ff13723e */ /* 0x000fca00048070ff */
[----:B------:R0:W-:Y:S01]  /*5fee0*/  @!P6 STG.E.U8 desc[UR4][R16.64+0xc1], R19 ;  /* 0x0000c1131000e986 */ /* 0x0001e2000c101104 */
[----:B---3--:R-:W-:-:S05]  /*5fef0*/  FMUL R5, R81, UR60 ;  /* 0x0000003c51057c20 */ /* 0x008fca0008400000 */
[----:B------:R-:W-:Y:S01]  /*5ff00*/  F2FP.SATFINITE.E4M3.F32.PACK_AB_MERGE_C R5, RZ, R5, RZ ;  /* 0x00000005ff05723e */ /* 0x000fe200048070ff */
[----:B----4-:R-:W-:-:S05]  /*5ff10*/  FMUL R14, R79, UR60 ;  /* 0x0000003c4f0e7c20 */ /* 0x010fca0008400000 */
        /* <DEDUP_REMOVED lines=16> */
.L_x_137:
[----:B------:R-:W-:Y:S05]  /*60020*/  BSYNC B1 ;  /* 0x0000000000017941 */ /* 0x000fea0003800000 */
.L_x_136:
        /* <DEDUP_REMOVED lines=18> */
.L_x_139:
[----:B------:R-:W-:Y:S05]  /*60150*/  BSYNC B1 ;  /* 0x0000000000017941 */ /* 0x000fea0003800000 */
.L_x_138:
        /* <DEDUP_REMOVED lines=8> */
[----:B------:R-:W0:Y:S02]  /*601e0*/  @!P6 LDC.64 R12, c[0x0][0x5c0] ;  /* 0x00017000ff0ceb82 */ /* 0x000e240000000a00 */
[----:B01----:R-:W-:-:S02]  /*601f0*/  @!P6 IMAD.MOV.U32 R10, RZ, RZ, R8 ;  /* 0x000000ffff0ae224 */ /* 0x003fc400078e0008 */
[----:B------:R-:W-:Y:S02]  /*60200*/  @!P6 IMAD.MOV.U32 R11, RZ, RZ, R27 ;  /* 0x000000ffff0be224 */ /* 0x000fe400078e001b */
[----:B------:R-:W-:Y:S02]  /*60210*/  @!P6 IMAD R5, R7, 0x180, RZ ;  /* 0x000001800705e824 */ /* 0x000fe400078e02ff */
[----:B------:R-:W-:-:S03]  /*60220*/  @!P6 IMAD.WIDE.U32 R10, R6, 0x180, R10 ;  /* 0x00000180060ae825 */ /* 0x000fc600078e000a */
[----:B------:R-:W-:-:S04]  /*60230*/  @!P6 IADD3 R10, P5, R10, R12, RZ ;  /* 0x0000000c0a0ae210 */ /* 0x000fc80007fbe0ff */
        /* <DEDUP_REMOVED lines=37> */
.L_x_141:
[----:B------:R-:W-:Y:S05]  /*60490*/  BSYNC B1 ;  /* 0x0000000000017941 */ /* 0x000fea0003800000 */
.L_x_140:
        /* <DEDUP_REMOVED lines=18> */
.L_x_143:
[----:B------:R-:W-:Y:S05]  /*605c0*/  BSYNC B1 ;  /* 0x0000000000017941 */ /* 0x000fea0003800000 */
.L_x_142:
[----:B0-----:R-:W-:Y:S01]  /*605d0*/  P2R R5, PR, RZ, 0x8 ;  /* 0x00000008ff057803 */ /* 0x001fe20000000000 */
[----:B------:R-:W2:Y:S01]  /*605e0*/  LDL.LU R38, [R1+0xa78] ;  /* 0x000a780001267983 */ /* 0x000ea20000300800 */
[----:B------:R-:W-:Y:S02]  /*605f0*/  ISETP.LT.OR P3, PT, R26, 0xd1, !P0 ;  /* 0x000000d11a00780c */ /* 0x000fe40004761670 */
[----:B------:R-:W-:Y:S01]  /*60600*/  R2UR UR7, R4 ;  /* 0x00000000040772ca */ /* 0x000fe200000e0000 */
[----:B------:R-:W3:Y:S10]  /*60610*/  LDL.LU R47, [R1+0xa7c] ;  /* 0x000a7c00012f7983 */ /* 0x000ef40000300800 */
[----:B------:R-:W0:Y:S01]  /*60620*/  @!P3 LDC.64 R34, c[0x0][0x5c0] ;  /* 0x00017000ff22bb82 */ /* 0x000e220000000a00 */
        /* <DEDUP_REMOVED lines=18> */
[----:B------:R-:W5:Y:S01]  /*60750*/  LDL.LU R88, [R1+0xa8c] ;  /* 0x000a8c0001587983 */ /* 0x000f620000300800 */
[----:B------:R-:W-:Y:S01]  /*60760*/  IMAD.U32 R50, RZ, RZ, UR6 ;  /* 0x00000006ff327e24 */ /* 0x000fe2000f8e00ff */
[----:B------:R-:W-:Y:S01]  /*60770*/  P2R R68, PR, RZ, 0x4 ;  /* 0x00000004ff447803 */ /* 0x000fe20000000000 */
[----:B------:R-:W-:Y:S01]  /*60780*/  IMAD.U32 R55, RZ, RZ, UR7 ;  /* 0x00000007ff377e24 */ /* 0x000fe2000f8e00ff */
[----:B0-----:R-:W-:Y:S01]  /*60790*/  @!P3 IADD3 R34, P5, P6, R8, UR7, R34 ;  /* 0x000000070822bc10 */ /* 0x001fe2000febe022 */
[----:B------:R-:W-:Y:S01]  /*607a0*/  IMAD.U32 R52, RZ, RZ, UR6 ;  /* 0x00000006ff347e24 */ /* 0x000fe2000f8e00ff */
[----:B------:R-:W5:Y:S01]  /*607b0*/  LDL.LU R87, [R1+0xa90] ;  /* 0x000a900001577983 */ /* 0x000f620000300800 */
[----:B------:R-:W-:Y:S01]  /*607c0*/  IMAD.U32 R57, RZ, RZ, UR7 ;  /* 0x00000007ff397e24 */ /* 0x000fe2000f8e00ff */
[----:B------:R-:W-:Y:S01]  /*607d0*/  @!P3 IADD3.X R35, R27, UR6, R35, P5, P6 ;  /* 0x000000061b23bc10 */ /* 0x000fe2000afec423 */
[----:B------:R-:W-:Y:S01]  /*607e0*/  IMAD.U32 R56, RZ, RZ, UR6 ;  /* 0x00000006ff387e24 */ /* 0x000fe2000f8e00ff */
[----:B------:R-:W-:Y:S01]  /*607f0*/  ISETP.LT.OR P3, PT, R26, 0xd2, !P0 ;  /* 0x000000d21a00780c */ /* 0x000fe20004761670 */
[----:B------:R-:W-:-:S02]  /*60800*/  IMAD.U32 R59, RZ, RZ, UR7 ;  /* 0x00000007ff3b7e24 */ /* 0x000fc4000f8e00ff */
[----:B------:R-:W-:Y:S01]  /*60810*/  IMAD.U32 R44, RZ, RZ, UR6 ;  /* 0x00000006ff2c7e24 */ /* 0x000fe2000f8e00ff */
[----:B------:R-:W-:Y:S01]  /*60820*/  P2R R37, PR, RZ, 0x8 ;  /* 0x00000008ff257803 */ /* 0x000fe20000000000 */
[----:B------:R-:W-:Y:S02]  /*60830*/  IMAD.U32 R41, RZ, RZ, UR7 ;  /* 0x00000007ff297e24 */ /* 0x000fe4000f8e00ff */
[----:B------:R-:W-:Y:S02]  /*60840*/  IMAD.U32 R42, RZ, RZ, UR6 ;  /* 0x00000006ff2a7e24 */ /* 0x000fe4000f8e00ff */
        /* <DEDUP_REMOVED lines=96> */
[----:B------:R-:W-:Y:S01]  /*60e50*/  ISETP.NE.AND P5, PT, R43, RZ, PT ;  /* 0x000000ff2b00720c */ /* 0x000fe20003fa5270 */
[----:B---3--:R-:W-:Y:S01]  /*60e60*/  FMUL R43, R47, UR60 ;  /* 0x0000003c2f2b7c20 */ /* 0x008fe20008400000 */
[----:B------:R-:W-:-:S04]  /*60e70*/  ISETP.LT.OR P0, PT, R26, 0xd2, !P6 ;  /* 0x000000d21a00780c */ /* 0x000fc80007701670 */
[----:B------:R-:W-:Y:S01]  /*60e80*/  F2FP.SATFINITE.E4M3.F32.PACK_AB_MERGE_C R47, RZ, R43, RZ ;  /* 0x0000002bff2f723e */ /* 0x000fe200048070ff */
[----:B----4-:R-:W-:Y:S02]  /*60e90*/  FMUL R43, R86, UR60 ;  /* 0x0000003c562b7c20 */ /* 0x010fe40008400000 */
[----:B------:R-:W2:Y:S01]  /*60ea0*/  LDL.LU R86, [R1+0xa94] ;  /* 0x000a940001567983 */ /* 0x000ea20000300800 */
[----:B------:R-:W-:-:S03]  /*60eb0*/  F2FP.SATFINITE.E4M3.F32.PACK_AB_MERGE_C R45, RZ, R38, RZ ;  /* 0x00000026ff2d723e */ /* 0x000fc600048070ff */
[----:B------:R-:W3:Y:S02]  /*60ec0*/  LDL.LU R89, [R1+0xa98] ;  /* 0x000a980001597983 */ /* 0x000ee40000300800 */
[----:B------:R-:W1:Y:S01]  /*60ed0*/  @!P0 LDC.64 R38, c[0x0][0x5c0] ;  /* 0x00017000ff268b82 */ /* 0x000e620000000a00 */
[----:B0-----:R-:W-:-:S05]  /*60ee0*/  @!P3 IADD3 R36, P4, R8, R36, RZ ;  /* 0x000000240824b210 */ /* 0x001fca0007f9e0ff */
[----:B------:R-:W-:-:S05]  /*60ef0*/  @!P3 IMAD.X R37, R27, 0x1, R37, P4 ;  /* 0x000000011b25b824 */ /* 0x000fca00020e0625 */
[----:B------:R5:W-:Y:S02]  /*60f00*/  @!P3 STG.E.U8 desc[UR4][R36.64+0xd0], R45 ;  /* 0x0000d02d2400b986 */ /* 0x000be4000c101104 */
[----:B-----5:R-:W-:Y:S02]  /*60f10*/  FMUL R36, R85, UR60 ;  /* 0x0000003c55247c20 */ /* 0x020fe40008400000 */
[----:B------:R-:W4:Y:S01]  /*60f20*/  LDL.LU R85, [R1+0xa9c] ;  /* 0x000a9c0001557983 */ /* 0x000f220000300800 */
[----:B-1----:R-:W-:-:S05]  /*60f30*/  @!P0 IADD3 R38, P3, R8, R38, RZ ;  /* 0x0000002608268210 */ /* 0x002fca0007f7e0ff */
[----:B------:R-:W-:-:S05]  /*60f40*/  @!P0 IMAD.X R39, R27, 0x1, R39, P3 ;  /* 0x000000011b278824 */ /* 0x000fca00018e0627 */
[----:B------:R0:W-:Y:S02]  /*60f50*/  @!P0 STG.E.U8 desc[UR4][R38.64+0xd1], R47 ;  /* 0x0000d12f26008986 */ /* 0x0001e4000c101104 */
[----:B0-----:R-:W-:Y:S02]  /*60f60*/  FMUL R38, R81, UR60 ;  /* 0x0000003c51267c20 */ /* 0x001fe40008400000 */
[----:B------:R-:W5:Y:S01]  /*60f70*/  LDL.LU R81, [R1+0xaa0] ;  /* 0x000aa00001517983 */ /* 0x000f620000300800 */
[----:B------:R-:W-:Y:S02]  /*60f80*/  ISETP.LT.OR P0, PT, R26, 0xd9, !P6 ;  /* 0x000000d91a00780c */ /* 0x000fe40007701670 */
[----:B------:R-:W-:Y:S02]  /*60f90*/  F2FP.SATFINITE.E4M3.F32.PACK_AB_MERGE_C R43, RZ, R43, RZ ;  /* 0x0000002bff2b723e */ /* 0x000fe400048070ff */
[----:B------:R-:W-:-:S03]  /*60fa0*/  F2FP.SATFINITE.E4M3.F32.PACK_AB_MERGE_C R45, RZ, R36, RZ ;  /* 0x00000024ff2d723e */ /* 0x000fc600048070ff */
[----:B------:R-:W-:Y:S04]  /*60fb0*/  @!P2 STG.E.U8 desc[UR4][R34.64+0xd0], R43 ;  /* 0x0000d02b2200a986 */ /* 0x000fe8000c101104 */
[----:B------:R0:W-:Y:S02]  /*60fc0*/  @!P1 STG.E.U8 desc[UR4][R32.64+0xd1], R45 ;  /* 0x0000d12d20009986 */ /* 0x0001e4000c101104 */
[----:B------:R-:W1:Y:S01]  /*60fd0*/  @!P0 LDC.64 R36, c[0x0][0x5c0] ;  /* 0x00017000ff248b82 */ /* 0x000e620000000a00 */
[----:B0-----:R-:W-:Y:S02]  /*60fe0*/  FMUL R32, R88, UR60 ;  /* 0x0000003c58207c20 */ /* 0x001fe40008400000 */
[----:B------:R-:W5:Y:S03]  /*60ff0*/  LDL.LU R88, [R1+0xaa4] ;  /* 0x000aa40001587983 */ /* 0x000f660000300800 */
[----:B------:R-:W-:Y:S01]  /*61000*/  F2FP.SATFINITE.E4M3.F32.PACK_AB_MERGE_C R33, RZ, R32, RZ ;  /* 0x00000020ff21723e */ /* 0x000fe200048070ff */
[----:B------:R-:W-:Y:S01]  /*61010*/  FMUL R32, R87, UR60 ;  /* 0x0000003c57207c20 */ /* 0x000fe20008400000 */
[----:B------:R-:W-:Y:S01]  /*61020*/  F2FP.SATFINITE.E4M3.F32.PACK_AB_MERGE_C R39, RZ, R38, RZ ;  /* 0x00000026ff27723e */ /* 0x000fe200048070ff */
[----:B------:R-:W5:Y:S01]  /*61030*/  LDL.LU R87, [R1+0xaa8] ;  /* 0x000aa80001577983 */ /* 0x000f620000300800 */
[----:B-1----:R-:W-:-:S02]  /*61040*/  @!P0 IADD3 R36, P3, R8, R36, RZ ;  /* 0x0000002408248210 */ /* 0x002fc40007f7e0ff */
[----:B------:R-:W-:-:S03]  /*61050*/  F2FP.SATFINITE.E4M3.F32.PACK_AB_MERGE_C R43, RZ, R32, RZ ;  /* 0x00000020ff2b723e */ /* 0x000fc600048070ff */
[----:B------:R-:W-:Y:S01]  /*61060*/  @!P0 IMAD.X R37, R27, 0x1, R37, P3 ;  /* 0x000000011b258824 */ /* 0x000fe200018e0625 */
[----:B------:R-:W-:-:S04]  /*61070*/  ISETP.LT.OR P3, PT, R26, 0xda, !P6 ;  /* 0x000000da1a00780c */ /* 0x000fc80007761670 */
[----:B------:R0:W-:Y:S09]  /*61080*/  @!P0 STG.E.U8 desc[UR4][R36.64+0xd8], R39 ;  /* 0x0000d82724008986 */ /* 0x0001f2000c101104 */
[----:B------:R-:W1:Y:S02]  /*61090*/  @!P3 LDC.64 R34, c[0x0][0x5c0] ;  /* 0x00017000ff22bb82 */ /* 0x000e640000000a00 */
[----:B-1----:R-:W-:-:S05]  /*610a0*/  @!P3 IADD3 R34, P6, R8, R34, RZ ;  /* 0x000000220822b210 */ /* 0x002fca0007fde0ff */
        /* <DEDUP_REMOVED lines=8> */
[----:B------:R-:W3:Y:S03]  /*61130*/  LDL.LU R85, [R1+0xab0] ;  /* 0x000ab00001557983 */ /* 0x000ee60000300800 */
[----:B-1----:R-:W-:Y:S01]  /*61140*/  F2FP.SATFINITE.E4M3.F32.PACK_AB_MERGE_C R33, RZ, R32, RZ ;  /* 0x00000020ff21723e */ /* 0x002fe200048070ff */
[----:B------:R-:W4:Y:S01]  /*61150*/  LDL.LU R89, [R1+0xab4] ;  /* 0x000ab40001597983 */ /* 0x000f220000300800 */
[----:B-----5:R-:W-:-:S03]  /*61160*/  FMUL R32, R81, UR60 ;  /* 0x0000003c51207c20 */ /* 0x020fc60008400000 */
[----:B------:R-:W5:Y:S01]  /*61170*/  LDL.LU R81, [R1+0xab8] ;  /* 0x000ab80001517983 */ /* 0x000f620000300800 */
[----:B------:R-:W-:-:S04]  /*61180*/  ISETP.NE.AND P3, PT, R74, RZ, PT ;  /* 0x000000ff4a00720c */ /* 0x000fc80003f65270 */
[----:B------:R-:W-:Y:S02]  /*61190*/  P2R R36, PR, RZ, 0x8 ;  /* 0x00000008ff247803 */ /* 0x000fe40000000000 */
[----:B------:R-:W-:Y:S02]  /*611a0*/  ISETP.NE.AND P3, PT, R72, RZ, PT ;  /* 0x000000ff4800720c */ /* 0x000fe40003f65270 */
[----:B------:R-:W-:Y:S02]  /*611b0*/  ISETP.NE.AND P4, PT, R69, RZ, PT ;  /* 0x000000ff4500720c */ /* 0x000fe40003f85270 */
[----:B------:R-:W-:-:S09]  /*611c0*/  ISETP.NE.AND P2, PT, R70, RZ, PT ;  /* 0x000000ff4600720c */ /* 0x000fd20003f45270 */
[----:B------:R-:W0:Y:S01]  /*611d0*/  @!P3 LDC.64 R34, c[0x0][0x5c0] ;  /* 0x00017000ff22bb82 */ /* 0x000e220000000a00 */
[----:B------:R-:W-:Y:S01]  /*611e0*/  ISETP.NE.AND P1, PT, R71, RZ, PT ;  /* 0x000000ff4700720c */ /* 0x000fe20003f25270 */
[----:B------:R-:W-:Y:S01]  /*611f0*/  @!P5 STG.E.U8 desc[UR4][R30.64+0xd8], R43 ;  /* 0x0000d82b1e00d986 */ /* 0x000fe2000c101104 */
[----:B------:R-:W-:-:S03]  /*61200*/  ISETP.NE.AND P0, PT, R73, RZ, PT ;  /* 0x000000ff4900720c */ /* 0x000fc60003f05270 */
[----:B------:R1:W-:Y:S04]  /*61210*/  @!P4 STG.E.U8 desc[UR4][R28.64+0xd9], R37 ;  /* 0x0000d9251c00c986 */ /* 0x0003e8000c101104 */
[----:B------:R-:W-:Y:S04]  /*61220*/  @!P2 STG.E.U8 desc[UR4][R24.64+0xd0], R39 ;  /* 0x0000d0271800a986 */ /* 0x000fe8000c101104 */
[----:B------:R0:W-:Y:S01]  /*61230*/  @!P1 STG.E.U8 desc[UR4][R22.64+0xd1], R33 ;  /* 0x0000d12116009986 */ /* 0x0001e2000c101104 */
[----:B-1----:R-:W-:-:S03]  /*61240*/  FMUL R28, R88, UR60 ;  /* 0x0000003c581c7c20 */ /* 0x002fc60008400000 */
[----:B------:R-:W4:Y:S01]  /*61250*/  LDL.LU R88, [R1+0xabc] ;  /* 0x000abc0001587983 */ /* 0x000f220000300800 */
[----:B0-----:R-:W-:-:S05]  /*61260*/  @!P3 IADD3 R30, P1, R49, R34, RZ ;  /* 0x00000022311eb210 */ /* 0x001fca0007f3e0ff */
[----:B------:R-:W-:Y:S02]  /*61270*/  @!P3 IMAD.X R31, R46, 0x1, R35, P1 ;  /* 0x000000012e1fb824 */ /* 0x000fe400008e0623 */
[----:B------:R-:W0:Y:S01]  /*61280*/  @!P0 LDC.64 R34, c[0x0][0x5c0] ;  /* 0x00017000ff228b82 */ /* 0x000e220000000a00 */
[----:B------:R-:W-:Y:S01]  /*61290*/  F2FP.SATFINITE.E4M3.F32.PACK_AB_MERGE_C R29, RZ, R32, RZ ;  /* 0x00000020ff1d723e */ /* 0x000fe200048070ff */
[----:B------:R-:W-:Y:S02]  /*612a0*/  FMUL R22, R87, UR60 ;  /* 0x0000003c57167c20 */ /* 0x000fe40008400000 */
[----:B------:R-:W4:Y:S04]  /*612b0*/  LDL.LU R87, [R1+0xac0] ;  /* 0x000ac00001577983 */ /* 0x000f280000300800 */
[----:B------:R1:W-:Y:S01]  /*612c0*/  @!P3 STG.E.U8 desc[UR4][R30.64+0xd0], R29 ;  /* 0x0000d01d1e00b986 */ /* 0x0003e2000c101104 */
[----:B------:R-:W-:-:S02]  /*612d0*/  F2FP.SATFINITE.E4M3.F32.PACK_AB_MERGE_C R33, RZ, R28, RZ ;  /* 0x0000001cff21723e */ /* 0x000fc400048070ff */
[----:B0-----:R-:W-:-:S05]  /*612e0*/  @!P0 IADD3 R24, P3, R51, R34, RZ ;  /* 0x0000002233188210 */ /* 0x001fca0007f7e0ff */
[----:B------:R-:W-:Y:S01]  /*612f0*/  @!P0 IMAD.X R25, R48, 0x1, R35, P3 ;  /* 0x0000000130198824 */ /* 0x000fe200018e0623 */
[----:B------:R-:W-:Y:S02]  /*61300*/  F2FP.SATFINITE.E4M3.F32.PACK_AB_MERGE_C R35, RZ, R22, RZ ;  /* 0x00000016ff23723e */ /* 0x000fe400048070ff */
[----:B------:R-:W-:Y:S02]  /*61310*/  ISETP.NE.AND P3, PT, R36, RZ, PT ;  /* 0x000000ff2400720c */ /* 0x000fe40003f65270 */
[----:B------:R-:W-:Y:S01]  /*61320*/  ISETP.NE.AND P6, PT, R75, RZ, PT ;  /* 0x000000ff4b00720c */ /* 0x000fe20003fc5270 */
[----:B------:R-:W-:Y:S10]  /*61330*/  @!P0 STG.E.U8 desc[UR4][R24.64+0xd1], R33 ;  /* 0x0000d12118008986 */ /* 0x000ff4000c101104 */
[----:B------:R-:W-:Y:S01]  /*61340*/  @!P3 STG.E.U8 desc[UR4][R20.64+0xd8], R35 ;  /* 0x0000d8231400b986 */ /* 0x000fe2000c101104 */
[----:B--2---:R-:W-:-:S03]  /*61350*/  FMUL R22, R86, UR60 ;  /* 0x0000003c56167c20 */ /* 0x004fc60008400000 */
[----:B------:R-:W2:Y:S01]  /*61360*/  LDL.LU R86, [R1+0xac4] ;  /* 0x000ac40001567983 */ /* 0x000ea20000300800 */
[----:B---3--:R-:W-:-:S03]  /*61370*/  FMUL R28, R85, UR60 ;  /* 0x0000003c551c7c20 */ /* 0x008fc60008400000 */
[----:B------:R-:W3:Y:S01]  /*61380*/  LDL.LU R85, [R1+0xac8] ;  /* 0x000ac80001557983 */ /* 0x000ee20000300800 */
[----:B-1----:R-:W-:-:S05]  /*61390*/  F2FP.SATFINITE.E4M3.F32.PACK_AB_MERGE_C R29, RZ, R22, RZ ;  /* 0x00000016ff1d723e */ /* 0x002fca00048070ff */
[----:B------:R5:W-:Y:S02]  /*613a0*/  @!P6 STG.E.U8 desc[UR4][R18.64+0xd9], R29 ;  /* 0x0000d91d1200e986 */ /* 0x000be4000c101104 */
[----:B-----5:R-:W-:Y:S02]  /*613b0*/  FMUL R18, R81, UR60 ;  /* 0x0000003c51127c20 */ /* 0x020fe40008400000 */
[----:B------:R-:W5:Y:S01]  /*613c0*/  LDL.LU R81, [R1+0xacc] ;  /* 0x000acc0001517983 */ /* 0x000f620000300800 */
[----:B------:R-:W-:Y:S02]  /*613d0*/  ISETP.NE.AND P5, PT, R76, RZ, PT ;  /* 0x000000ff4c00720c */ /* 0x000fe40003fa5270 */
[----:B------:R-:W-:-:S11]  /*613e0*/  ISETP.NE.AND P4, PT, R77, RZ, PT ;  /* 0x000000ff4d00720c */ /* 0x000fd60003f85270 */
[----:B------:R-:W0:Y:S08]  /*613f0*/  @!P5 LDC.64 R22, c[0x0][0x5c0] ;  /* 0x00017000ff16db82 */ /* 0x000e300000000a00 */
[----:B------:R-:W1:Y:S01]  /*61400*/  @!P4 LDC.64 R30, c[0x0][0x5c0] ;  /* 0x00017000ff1ecb82 */ /* 0x000e620000000a00 */
[----:B------:R-:W-:Y:S01]  /*61410*/  F2FP.SATFINITE.E4M3.F32.PACK_AB_MERGE_C R25, RZ, R28, RZ ;  /* 0x0000001cff19723e */ /* 0x000fe200048070ff */
[----:B----4-:R-:W-:-:S02]  /*61420*/  FMUL R24, R89, UR60 ;  /* 0x0000003c59187c20 */ /* 0x010fc40008400000 */
[----:B------:R-:W4:Y:S01]  /*61430*/  LDL.LU R89, [R1+0xad0] ;  /* 0x000ad00001597983 */ /* 0x000f220000300800 */
[----:B0-----:R-:W-:-:S05]  /*61440*/  @!P5 IADD3 R22, P6, R53, R22, RZ ;  /* 0x000000163516d210 */ /* 0x001fca0007fde0ff */
[----:B------:R-:W-:-:S05]  /*61450*/  @!P5 IMAD.X R23, R50, 0x1, R23, P6 ;  /* 0x000000013217d824 */ /* 0x000fca00030e0617 */
[----:B------:R0:W-:Y:S01]  /*61460*/  @!P5 STG.E.U8 desc[UR4][R22.64+0xd8], R25 ;  /* 0x0000d8191600d986 */ /* 0x0001e2000c101104 */
[----:B-1----:R-:W-:Y:S02]  /*61470*/  @!P4 IADD3 R20, P5, R55, R30, RZ ;  /* 0x0000001e3714c210 */ /* 0x002fe40007fbe0ff */
[----:B------:R-:W-:-:S03]  /*61480*/  F2FP.SATFINITE.E4M3.F32.PACK_AB_MERGE_C R29, RZ, R24, RZ ;  /* 0x00000018ff1d723e */ /* 0x000fc600048070ff */
[----:B------:R-:W-:-:S05]  /*61490*/  @!P4 IMAD.X R21, R52, 0x1, R31, P5 ;  /* 0x000000013415c824 */ /* 0x000fca00028e061f */
[----:B------:R1:W-:Y:S01]  /*614a0*/  @!P4 STG.E.U8 desc[UR4][R20.64+0xd9], R29 ;  /* 0x0000d91d1400c986 */ /* 0x0003e2000c101104 */
[----:B------:R-:W-:Y:S02]  /*614b0*/  ISETP.NE.AND P4, PT, R67, RZ, PT ;  /* 0x000000ff4300720c */ /* 0x000fe40003f85270 */
[----:B------:R-:W-:Y:S01]  /*614c0*/  F2FP.SATFINITE.E4M3.F32.PACK_AB_MERGE_C R31, RZ, R18, RZ ;  /* 0x00000012ff1f723e */ /* 0x000fe200048070ff */
[----:B------:R-:W-:Y:S01]  /*614d0*/  FMUL R18, R88, UR60 ;  /* 0x0000003c58127c20 */ /* 0x000fe20008400000 */
[----:B------:R-:W-:Y:S02]  /*614e0*/  ISETP.NE.AND P5, PT, R66, RZ, PT ;  /* 0x000000ff4200720c */ /* 0x000fe40003fa5270 */
[----:B------:R-:W-:Y:S02]  /*614f0*/  ISETP.NE.AND P2, PT, R78, RZ, PT ;  /* 0x000000ff4e00720c */ /* 0x000fe40003f45270 */
[----:B------:R-:W-:Y:S01]  /*61500*/  ISETP.NE.AND P1, PT, R79, RZ, PT ;  /* 0x000000ff4f00720c */ /* 0x000fe20003f25270 */
[----:B0-----:R-:W-:Y:S01]  /*61510*/  FMUL R22, R87, UR60 ;  /* 0x0000003c57167c20 */ /* 0x001fe20008400000 */
[----:B------:R-:W-:Y:S01]  /*61520*/  F2FP.SATFINITE.E4M3.F32.PACK_AB_MERGE_C R23, RZ, R18, RZ ;  /* 0x00000012ff17723e */ /* 0x000fe200048070ff */
[----:B------:R-:W4:Y:S02]  /*61530*/  LDL.LU R88, [R1+0xad4] ;  /* 0x000ad40001587983 */ /* 0x000f240000300800 */
[----:B------:R-:W0:Y:S08]  /*61540*/  @!P4 LDC.64 R18, c[0x0][0x5c0] ;  /* 0x00017000ff12cb82 */ /* 0x000e300000000a00 */
[----:B------:R-:W0:Y:S01]  /*61550*/  @!P5 LDC.64 R24, c[0x0][0x5c0] ;  /* 0x00017000ff18db82 */ /* 0x000e220000000a00 */
[----:B------:R0:W-:Y:S04]  /*61560*/  @!P2 STG.E.U8 desc[UR4][R16.64+0xd0], R31 ;  /* 0x0000d01f1000a986 */ /* 0x0001e8000c101104 */
[----:B------:R-:W-:Y:S01]  /*61570*/  @!P1 STG.E.U8 desc[UR4][R14.64+0xd1], R23 ;  /* 0x0000d1170e009986 */ /* 0x000fe2000c101104 */
[----:B------:R-:W-:-:S02]  /*61580*/  ISETP.NE.AND P6, PT, R65, RZ, PT ;  /* 0x000000ff4100720c */ /* 0x000fc40003fc5270 */
[----:B-1----:R-:W-:Y:S01]  /*61590*/  F2FP.SATFINITE.E4M3.F32.PACK_AB_MERGE_C R21, RZ, R22, RZ ;  /* 0x00000016ff15723e */ /* 0x002fe200048070ff */
[----:B------:R-:W4:Y:S01]  /*615a0*/  LDL.LU R87, [R1+0xad8] ;  /* 0x000ad80001577983 */ /* 0x000f220000300800 */
[----:B0-----:R-:W-:-:S05]  /*615b0*/  @!P4 IADD3 R18, P1, R57, R18, RZ ;  /* 0x000000123912c210 */ /* 0x001fca0007f3e0ff */
[----:B------:R-:W-:Y:S01]  /*615c0*/  @!P4 IMAD.X R19, R56, 0x1, R19, P1 ;  /* 0x000000013813c824 */ /* 0x000fe200008e0613 */
[----:B------:R-:W-:-:S04]  /*615d0*/  ISETP.NE.AND P0, PT, R63, RZ, PT ;  /* 0x000000ff3f00720c */ /* 0x000fc80003f05270 */
[----:B------:R0:W-:Y:S01]  /*615e0*/  @!P4 STG.E.U8 desc[UR4][R18.64+0xd0], R21 ;  /* 0x0000d0151200c986 */ /* 0x0001e2000c101104 */
[----:B------:R-:W-:-:S05]  /*615f0*/  @!P5 IADD3 R16, P4, R59, R24, RZ ;  /* 0x000000183b10d210 */ /* 0x000fca0007f9e0ff */
[----:B------:R-:W-:-:S03]  /*61600*/  @!P5 IMAD.X R17, R44, 0x1, R25, P4 ;  /* 0x000000012c11d824 */ /* 0x000fc600020e0619 */
[----:B0-----:R-:W0:Y:S01]  /*61610*/  @!P0 LDC.64 R18, c[0x0][0x5c0] ;  /* 0x00017000ff128b82 */ /* 0x001e220000000a00 */
[----:B--2---:R-:W-:Y:S02]  /*61620*/  FMUL R20, R86, UR60 ;  /* 0x0000003c56147c20 */ /* 0x004fe40008400000 */
[----:B------:R-:W2:Y:S03]  /*61630*/  LDL.LU R86, [R1+0xadc] ;  /* 0x000adc0001567983 */ /* 0x000ea60000300800 */
[----:B------:R-:W-:-:S05]  /*61640*/  F2FP.SATFINITE.E4M3.F32.PACK_AB_MERGE_C R23, RZ, R20, RZ ;  /* 0x00000014ff17723e */ /* 0x000fca00048070ff */
[----:B------:R1:W-:Y:S01]  /*61650*/  @!P5 STG.E.U8 desc[UR4][R16.64+0xd1], R23 ;  /* 0x0000d1171000d986 */ /* 0x0003e2000c101104 */
[----:B------:R-:W-:Y:S01]  /*61660*/  ISETP.NE.AND P5, PT, R61, RZ, PT ;  /* 0x000000ff3d00720c */ /* 0x000fe20003fa5270 */
[----:B---3--:R-:W-:Y:S02]  /*61670*/  FMUL R14, R85, UR60 ;  /* 0x0000003c550e7c20 */ /* 0x008fe40008400000 */
[----:B------:R-:W3:Y:S03]  /*61680*/  LDL.LU R85, [R1+0xae0] ;  /* 0x000ae00001557983 */ /* 0x000ee60000300800 */
[----:B------:R-:W-:Y:S02]  /*61690*/  F2FP.SATFINITE.E4M3.F32.PACK_AB_MERGE_C R25, RZ, R14, RZ ;  /* 0x0000000eff19723e */ /* 0x000fe400048070ff */
[----:B------:R-:W0:Y:S05]  /*616a0*/  @!P6 LDC.64 R14, c[0x0][0x5c0] ;  /* 0x00017000ff0eeb82 */ /* 0x000e2a0000000a00 */
[----:B------:R-:W-:Y:S01]  /*616b0*/  @!P5 STG.E.U8 desc[UR4][R12.64+0xd8], R25 ;  /* 0x0000d8190c00d986 */ /* 0x000fe2000c101104 */
[----:B0-----:R-:W-:-:S05]  /*616c0*/  @!P6 IADD3 R14, P5, R41, R14, RZ ;  /* 0x0000000e290ee210 */ /* 0x001fca0007fbe0ff */
[----:B------:R-:W-:Y:S01]  /*616d0*/  @!P6 IMAD.X R15, R42, 0x1, R15, P5 ;  /* 0x000000012a0fe824 */ /* 0x000fe200028e060f */
[----:B------:R-:W-:Y:S01]  /*616e0*/  @!P0 IADD3 R18, P5, R5, R18, RZ ;  /* 0x0000001205128210 */ /* 0x000fe20007fbe0ff */
[----:B-----5:R-:W-:Y:S02]  /*616f0*/  FMUL R5, R81, UR60 ;  /* 0x0000003c51057c20 */ /* 0x020fe40008400000 */
[----:B------:R-:W5:Y:S01]  /*61700*/  LDL.LU R81, [R1+0xae4] ;  /* 0x000ae40001517983 */ /* 0x000f620000300800 */
[----:B------:R-:W-:Y:S01]  /*61710*/  ISETP.NE.AND P4, PT, R60, RZ, PT ;  /* 0x000000ff3c00720c */ /* 0x000fe20003f85270 */
[----:B------:R-:W-:-:S03]  /*61720*/  @!P0 IMAD.X R19, R40, 0x1, R19, P5 ;  /* 0x0000000128138824 */ /* 0x000fc600028e0613 */
[----:B------:R-:W-:Y:S02]  /*61730*/  ISETP.LT.OR P5, PT, R26, 0xd1, !P4 ;  /* 0x000000d11a00780c */ /* 0x000fe400067a1670 */
[----:B------:R-:W-:Y:S02]  /*61740*/  ISETP.NE.AND P1, PT, R62, RZ, PT ;  /* 0x000000ff3e00720c */ /* 0x000fe40003f25270 */
[----:B-1----:R-:W-:-:S09]  /*61750*/  F2FP.SATFINITE.E4M3.F32.PACK_AB_MERGE_C R17, RZ, R5, RZ ;  /* 0x00000005ff11723e */ /* 0x002fd200048070ff */
[----:B------:R-:W0:Y:S02]  /*61760*/  @!P5 LDC.64 R20, c[0x0][0x5c0] ;  /* 0x00017000ff14db82 */ /* 0x000e240000000a00 */
[----:B------:R1:W-:Y:S01]  /*61770*/  @!P1 STG.E.U8 desc[UR4][R10.64+0xd9], R17 ;  /* 0x0000d9110a009986 */ /* 0x0003e2000c101104 */
[----:B------:R-:W-:Y:S02]  /*61780*/  @!P5 IMAD R5, R7, 0x180, RZ ;  /* 0x000001800705d824 */ /* 0x000fe400078e02ff */
[----:B-1----:R-:W-:Y:S02]  /*61790*/  @!P5 IMAD.MOV.U32 R10, RZ, RZ, R8 ;  /* 0x000000ffff0ad224 */ /* 0x002fe400078e0008 */
[----:B------:R-:W-:Y:S02]  /*617a0*/  @!P5 IMAD.MOV.U32 R11, RZ, RZ, R27 ;  /* 0x000000ffff0bd224 */ /* 0x000fe400078e001b */
[----:B------:R-:W-:-:S03]  /*617b0*/  @!P5 IMAD.WIDE.U32 R12, R6, 0x180, R10 ;  /* 0x00000180060cd825 */ /* 0x000fc600078e000a */
[----:B0-----:R-:W-:-:S04]  /*617c0*/  @!P5 IADD3 R12, P1, R12, R20, RZ ;  /* 0x000000140c0cd210 */ /* 0x001fc80007f3e0ff */
[----:B------:R-:W-:Y:S01]  /*617d0*/  @!P5 IADD3.X R13, R21, R13, R5, P1, !PT ;  /* 0x0000000d150dd210 */ /* 0x000fe20000ffe405 */
[----:B----4-:R-:W-:-:S05]  /*617e0*/  FMUL R5, R89, UR60 ;  /* 0x0000003c59057c20 */ /* 0x010fca0008400000 */
        /* <DEDUP_REMOVED lines=13> */
[----:B0-----:R-:W-:Y:S01]  /*618c0*/  F2FP.SATFINITE.E4M3.F32.PACK_AB_MERGE_C R15, RZ, R5, RZ ;  /* 0x00000005ff0f723e */ /* 0x001fe200048070ff */
        /* <DEDUP_REMOVED lines=31> */
.L_x_145:
[----:B------:R-:W-:Y:S05]  /*61ac0*/  BSYNC B1 ;  /* 0x0000000000017941 */ /* 0x000fea0003800000 */
.L_x_144:
        /* <DEDUP_REMOVED lines=18> */
.L_x_147:
[----:B------:R-:W-:Y:S05]  /*61bf0*/  BSYNC B1 ;  /* 0x0000000000017941 */ /* 0x000fea0003800000 */
.L_x_146:
        /* <DEDUP_REMOVED lines=51> */
.L_x_149:
[----:B------:R-:W-:Y:S05]  /*61f30*/  BSYNC B1 ;  /* 0x0000000000017941 */ /* 0x000fea0003800000 */
.L_x_148:
        /* <DEDUP_REMOVED lines=18> */
.L_x_151:
[----:B------:R-:W-:Y:S05]  /*62060*/  BSYNC B1 ;  /* 0x0000000000017941 */ /* 0x000fea0003800000 */
.L_x_150:
[----:B------:R-:W-:Y:S01]  /*62070*/  P2R R67, PR, RZ, 0x10 ;  /* 0x00000010ff437803 */ /* 0x000fe20000000000 */
[----:B------:R-:W2:Y:S01]  /*62080*/  LDL.LU R38, [R1+0xaf8] ;  /* 0x000af80001267983 */ /* 0x000ea20000300800 */
[----:B------:R-:W-:Y:S02]  /*62090*/  ISETP.LT.OR P4, PT, R26, 0xe1, !P0 ;  /* 0x000000e11a00780c */ /* 0x000fe40004781670 */
[----:B------:R-:W-:Y:S02]  /*620a0*/  R2UR UR7, R4 ;  /* 0x00000000040772ca */ /* 0x000fe400000e0000 */
[----:B------:R-:W-:Y:S02]  /*620b0*/  R2UR UR6, R3 ;  /* 0x00000000030672ca */ /* 0x000fe400000e0000 */
[----:B------:R-:W-:Y:S02]  /*620c0*/  R2UR UR9, R84 ;  /* 0x00000000540972ca */ /* 0x000fe400000e0000 */
[----:B------:R-:W-:-:S02]  /*620d0*/  R2UR UR8, R83 ;  /* 0x00000000530872ca */ /* 0x000fc400000e0000 */
[----:B------:R-:W-:Y:S02]  /*620e0*/  R2UR UR4, R80 ;  /* 0x00000000500472ca */ /* 0x000fe400000e0000 */
[----:B------:R-:W-:Y:S01]  /*620f0*/  R2UR UR5, R82 ;  /* 0x00000000520572ca */ /* 0x000fe200000e0000 */
[----:B------:R-:W3:Y:S01]  /*62100*/  @!P4 LDC.64 R34, c[0x0][0x5c0] ;  /* 0x00017000ff22cb82 */ /* 0x000ee20000000a00 */
[----:B0-----:R-:W-:Y:S01]  /*62110*/  P2R R5, PR, RZ, 0x10 ;  /* 0x00000010ff057803 */ /* 0x001fe20000000000 */
[----:B------:R-:W4:Y:S04]  /*62120*/  LDL.LU R80, [R1+0xafc] ;  /* 0x000afc0001507983 */ /* 0x000f280000300800 */
[----:B------:R-:W5:Y:S04]  /*62130*/  LDL.LU R79, [R1+0xb00] ;  /* 0x000b0000014f7983 */ /* 0x000f680000300800 */
[----:B------:R-:W5:Y:S04]  /*62140*/  LDL.LU R78, [R1+0xb04] ;  /* 0x000b0400014e7983 */ /* 0x000f680000300800 */
[----:B------:R-:W5:Y:S04]  /*62150*/  LDL.LU R81, [R1+0xb08] ;  /* 0x000b080001517983 */ /* 0x000f680000300800 */
[----:B------:R-:W5:Y:S01]  /*62160*/  LDL.LU R77, [R1+0xb0c] ;  /* 0x000b0c00014d7983 */ /* 0x000f620000300800 */
[----:B---3--:R-:W-:-:S04]  /*62170*/  @!P4 IADD3 R34, P5, P6, R8, UR7, R34 ;  /* 0x000000070822cc10 */ /* 0x008fc8000febe022 */
[----:B------:R-:W-:Y:S02]  /*62180*/  @!P4 IADD3.X R35, R27, UR6, R35, P5, P6 ;  /* 0x000000061b23cc10 */ /* 0x000fe4000afec423 */
[----:B------:R-:W-:-:S13]  /*62190*/  ISETP.LT.OR P4, PT, R26, 0xe2, !P0 ;  /* 0x000000e21a00780c */ /* 0x000fda0004781670 */
[----:B------:R-:W0:Y:S01]  /*621a0*/  @!P4 LDC.64 R32, c[0x0][0x5c0] ;  /* 0x00017000ff20cb82 */ /* 0x000e220000000a00 */
[----:B------:R-:W-:Y:S02]  /*621b0*/  P2R R36, PR, RZ, 0x10 ;  /* 0x00000010ff247803 */ /* 0x000fe40000000000 */
[----:B0-----:R-:W-:-:S04]  /*621c0*/  @!P4 IADD3 R32, P5, P6, R8, UR7, R32 ;  /* 0x000000070820cc10 */ /* 0x001fc8000febe020 */
        /* <DEDUP_REMOVED lines=27> */
[----:B-1----:R-:W0:Y:S01]  /*62380*/  @!P4 LDC.64 R18, c[0x0][0x5c0] ;  /* 0x00017000ff12cb82 */ /* 0x002e220000000a00 */
[----:B------:R-:W-:Y:S02]  /*62390*/  LOP3.LUT P6, RZ, R0, 0x2000, RZ, 0xc0, !PT ;  /* 0x0000200000ff7812 */ /* 0x000fe400078cc0ff */
        /* <DEDUP_REMOVED lines=10> */
[----:B------:R-:W-:Y:S02]  /*62440*/  ISETP.LT.OR P5, PT, R26, 0xe9, !P6 ;  /* 0x000000e91a00780c */ /* 0x000fe400077a1670 */
[----:B------:R-:W-:-:S11]  /*62450*/  P2R R66, PR, RZ, 0x10 ;  /* 0x00000010ff427803 */ /* 0x000fd60000000000 */
[----:B------:R-:W1:Y:S01]  /*62460*/  @!P5 LDC.64 R12, c[0x0][0x5c0] ;  /* 0x00017000ff0cdb82 */ /* 0x000e620000000a00 */
[----:B0-----:R-:W-:-:S04]  /*62470*/  @!P4 IADD3 R14, P0, P1, R8, UR5, R14 ;  /* 0x00000005080ecc10 */ /* 0x001fc8000f91e00e */
[----:B------:R-:W-:Y:S02]  /*62480*/  @!P4 IADD3.X R15, R27, UR4, R15, P0, P1 ;  /* 0x000000041b0fcc10 */ /* 0x000fe400087e240f */
[----:B------:R-:W-:-:S13]  /*62490*/  ISETP.LT.OR P4, PT, R26, 0xea, !P6 ;  /* 0x000000ea1a00780c */ /* 0x000fda0007781670 */
[----:B------:R-:W0:Y:S01]  /*624a0*/  @!P4 LDC.64 R10, c[0x0][0x5c0] ;  /* 0x00017000ff0acb82 */ /* 0x000e220000000a00 */
[----:B-1----:R-:W-:-:S04]  /*624b0*/  @!P5 IADD3 R12, P0, P1, R8, UR5, R12 ;  /* 0x00000005080cdc10 */ /* 0x002fc8000f91e00c */
[----:B------:R-:W-:Y:S02]  /*624c0*/  @!P5 IADD3.X R13, R27, UR4, R13, P0, P1 ;  /* 0x000000041b0ddc10 */ /* 0x000fe400087e240d */
[----:B------:R-:W-:Y:S01]  /*624d0*/  P2R R76, PR, RZ, 0x10 ;  /* 0x00000010ff4c7803 */ /* 0x000fe20000000000 */
[----:B------:R-:W-:Y:S01]  /*624e0*/  IMAD.U32 R47, RZ, RZ, UR7 ;  /* 0x00000007ff2f7e24 */ /* 0x000fe2000f8e00ff */
[----:B0-----:R-:W-:-:S04]  /*624f0*/  @!P4 IADD3 R10, P0, P1, R8, UR5, R10 ;  /* 0x00000005080acc10 */ /* 0x001fc8000f91e00a */
[----:B------:R-:W-:Y:S02]  /*62500*/  @!P4 IADD3.X R11, R27, UR4, R11, P0, P1 ;  /* 0x000000041b0bcc10 */ /* 0x000fe400087e240b */
[----:B------:R-:W-:Y:S01]  /*62510*/  ISETP.LT.OR P4, PT, R26, 0xe1, !P2 ;  /* 0x000000e11a00780c */ /* 0x000fe20005781670 */
[----:B------:R-:W-:-:S03]  /*62520*/  IMAD.U32 R40, RZ, RZ, UR6 ;  /* 0x00000006ff287e24 */ /* 0x000fc6000f8e00ff */
[----:B------:R-:W-:-:S09]  /*62530*/  P2R R70, PR, RZ, 0x10 ;  /* 0x00000010ff467803 */ /* 0x000fd20000000000 */
[----:B------:R-:W-:-:S04]  /*62540*/  @!P4 IADD3 R47, P0, P1, R47, UR9, R8 ;  /* 0x000000092f2fcc10 */ /* 0x000fc8000f91e008 */
[----:B------:R-:W-:Y:S02]  /*62550*/  @!P4 IADD3.X R40, R40, UR8, R27, P0, P1 ;  /* 0x000000082828cc10 */ /* 0x000fe400087e241b */
[----:B------:R-:W-:Y:S01]  /*62560*/  ISETP.LT.OR P4, PT, R26, 0xe2, !P2 ;  /* 0x000000e21a00780c */ /* 0x000fe20005781670 */
[----:B------:R-:W-:Y:S02]  /*62570*/  IMAD.U32 R49, RZ, RZ, UR7 ;  /* 0x00000007ff317e24 */ /* 0x000fe4000f8e00ff */
[----:B------:R-:W-:Y:S01]  /*62580*/  IMAD.U32 R42, RZ, RZ, UR6 ;  /* 0x00000006ff2a7e24 */ /* 0x000fe2000f8e00ff */
[----:B------:R-:W-:-:S09]  /*62590*/  P2R R71, PR, RZ, 0x10 ;  /* 0x00000010ff477803 */ /* 0x000fd20000000000 */
[----:B------:R-:W-:-:S04]  /*625a0*/  @!P4 IADD3 R49, P0, P1, R49, UR9, R8 ;  /* 0x000000093131cc10 */ /* 0x000fc8000f91e008 */
[----:B------:R-:W-:Y:S02]  /*625b0*/  @!P4 IADD3.X R42, R42, UR8, R27, P0, P1 ;  /* 0x000000082a2acc10 */ /* 0x000fe400087e241b */
[C---:B------:R-:W-:Y:S02]  /*625c0*/  ISETP.LT.OR P4, PT, R26.reuse, 0xe9, !P2 ;  /* 0x000000e91a00780c */ /* 0x040fe40005781670 */
[----:B------:R-:W-:Y:S02]  /*625d0*/  P2R R75, PR, RZ, 0x20 ;  /* 0x00000020ff4b7803 */ /* 0x000fe40000000000 */
[C---:B------:R-:W-:Y:S01]  /*625e0*/  ISETP.LT.OR P5, PT, R26.reuse, 0xea, !P2 ;  /* 0x000000ea1a00780c */ /* 0x040fe200057a1670 */
[----:B------:R-:W-:Y:S01]  /*625f0*/  IMAD.U32 R51, RZ, RZ, UR7 ;  /* 0x00000007ff337e24 */ /* 0x000fe2000f8e00ff */
[----:B------:R-:W-:Y:S01]  /*62600*/  ISETP.LT.OR P2, PT, R26, 0xe1, !P3 ;  /* 0x000000e11a00780c */ /* 0x000fe20005f41670 */
[----:B------:R-:W-:Y:S02]  /*62610*/  IMAD.U32 R44, RZ, RZ, UR6 ;  /* 0x00000006ff2c7e24 */ /* 0x000fe4000f8e00ff */
[----:B------:R-:W-:-:S04]  /*62620*/  IMAD.U32 R53, RZ, RZ, UR7 ;  /* 0x00000007ff357e24 */ /* 0x000fc8000f8e00ff */
[--C-:B------:R-:W-:Y:S01]  /*62630*/  @!P4 IADD3 R51, P1, P0, R51, UR9, R8.reuse ;  /* 0x000000093333cc10 */ /* 0x100fe2000f83e008 */
[----:B------:R-:W-:Y:S02]  /*62640*/  IMAD.U32 R46, RZ, RZ, UR6 ;  /* 0x00000006ff2e7e24 */ /* 0x000fe4000f8e00ff */
[----:B------:R-:W-:Y:S01]  /*62650*/  IMAD.U32 R55, RZ, RZ, UR7 ;  /* 0x00000007ff377e24 */ /* 0x000fe2000f8e00ff */
[----:B------:R-:W-:Y:S02]  /*62660*/  @!P4 IADD3.X R44, R44, UR8, R27, P1, P0 ;  /* 0x000000082c2ccc10 */ /* 0x000fe40008fe041b */
[----:B------:R-:W-:Y:S01]  /*62670*/  @!P5 IADD3 R53, P1, P0, R53, UR9, R8 ;  /* 0x000000093535dc10 */ /* 0x000fe2000f83e008 */
[----:B------:R-:W-:-:S03]  /*62680*/  IMAD.U32 R48, RZ, RZ, UR6 ;  /* 0x00000006ff307e24 */ /* 0x000fc6000f8e00ff */
[----:B------:R-:W-:Y:S02]  /*62690*/  @!P5 IADD3.X R46, R46, UR8, R27, P1, P0 ;  /* 0x000000082e2edc10 */ /* 0x000fe40008fe041b */
[----:B------:R-:W-:-:S04]  /*626a0*/  @!P2 IADD3 R55, P1, P0, R55, UR5, R8 ;  /* 0x000000053737ac10 */ /* 0x000fc8000f83e008 */
[----:B------:R-:W-:Y:S02]  /*626b0*/  @!P2 IADD3.X R48, R48, UR4, R27, P1, P0 ;  /* 0x000000043030ac10 */ /* 0x000fe40008fe041b */
[----:B------:R-:W-:Y:S01]  /*626c0*/  ISETP.LT.OR P1, PT, R26, 0xe2, !P3 ;  /* 0x000000e21a00780c */ /* 0x000fe20005f21670 */
[----:B------:R-:W-:Y:S02]  /*626d0*/  IMAD.U32 R57, RZ, RZ, UR7 ;  /* 0x00000007ff397e24 */ /* 0x000fe4000f8e00ff */
[----:B------:R-:W-:-:S10]  /*626e0*/  IMAD.U32 R50, RZ, RZ, UR6 ;  /* 0x00000006ff327e24 */ /* 0x000fd4000f8e00ff */
[----:B------:R-:W-:-:S04]  /*626f0*/  @!P1 IADD3 R57, P6, P0, R57, UR5, R8 ;  /* 0x0000000539399c10 */ /* 0x000fc8000f8de008 */
[----:B------:R-:W-:Y:S02]  /*62700*/  @!P1 IADD3.X R50, R50, UR4, R27, P6, P0 ;  /* 0x0000000432329c10 */ /* 0x000fe4000b7e041b */
[C---:B------:R-:W-:Y:S02]  /*62710*/  ISETP.LT.OR P0, PT, R26.reuse, 0xe9, !P3 ;  /* 0x000000e91a00780c */ /* 0x040fe40005f01670 */
[----:B------:R-:W-:Y:S01]  /*62720*/  ISETP.LT.OR P3, PT, R26, 0xea, !P3 ;  /* 0x000000ea1a00780c */ /* 0x000fe20005f61670 */
[----:B------:R-:W-:Y:S01]  /*62730*/  IMAD.U32 R59, RZ, RZ, UR7 ;  /* 0x00000007ff3b7e24 */ /* 0x000fe2000f8e00ff */
[----:B------:R-:W-:Y:S01]  /*62740*/  P2R R64, PR, RZ, 0x20 ;  /* 0x00000020ff407803 */ /* 0x000fe20000000000 */
[----:B------:R-:W-:Y:S02]  /*62750*/  IMAD.U32 R52, RZ, RZ, UR6 ;  /* 0x00000006ff347e24 */ /* 0x000fe4000f8e00ff */
[----:B------:R-:W-:Y:S01]  /*62760*/  IMAD.U32 R61, RZ, RZ, UR7 ;  /* 0x00000007ff3d7e24 */ /* 0x000fe2000f8e00ff */
[----:B------:R-:W-:Y:S01]  /*62770*/  P2R R62, PR, RZ, 0x2 ;  /* 0x00000002ff3e7803 */ /* 0x000fe20000000000 */
[----:B------:R-:W-:-:S04]  /*62780*/  IMAD.U32 R54, RZ, RZ, UR6 ;  /* 0x00000006ff367e24 */ /* 0x000fc8000f8e00ff */
[--C-:B------:R-:W-:Y:S02]  /*62790*/  @!P0 IADD3 R59, P5, P6, R59, UR5, R8.reuse ;  /* 0x000000053b3b8c10 */ /* 0x100fe4000febe008 */
[----:B------:R-:W-:Y:S02]  /*627a0*/  P2R R65, PR, RZ, 0x10 ;  /* 0x00000010ff417803 */ /* 0x000fe40000000000 */
[--C-:B------:R-:W-:Y:S02]  /*627b0*/  @!P0 IADD3.X R52, R52, UR4, R27.reuse, P5, P6 ;  /* 0x0000000434348c10 */ /* 0x100fe4000afec41b */
[----:B------:R-:W-:Y:S02]  /*627c0*/  @!P3 IADD3 R61, P1, P6, R61, UR5, R8 ;  /* 0x000000053d3dbc10 */ /* 0x000fe4000fe3e008 */
[----:B------:R-:W-:Y:S02]  /*627d0*/  LOP3.LUT P4, RZ, R0, 0x20000, RZ, 0xc0, !PT ;  /* 0x0002000000ff7812 */ /* 0x000fe4000788c0ff */
[----:B------:R-:W-:-:S02]  /*627e0*/  @!P3 IADD3.X R54, R54, UR4, R27, P1, P6 ;  /* 0x000000043636bc10 */ /* 0x000fc40008fec41b */
[----:B------:R-:W-:Y:S02]  /*627f0*/  ISETP.LT.OR P6, PT, R26, 0xe1, !P4 ;  /* 0x000000e11a00780c */ /* 0x000fe400067c1670 */
[----:B------:R-:W-:-:S11]  /*62800*/  ISETP.NE.AND P5, PT, R36, RZ, PT ;  /* 0x000000ff2400720c */ /* 0x000fd60003fa5270 */
[----:B------:R-:W0:Y:S01]  /*62810*/  @!P6 LDC.64 R36, c[0x0][0x5c0] ;  /* 0x00017000ff24eb82 */ /* 0x000e220000000a00 */
[----:B------:R-:W-:Y:S02]  /*62820*/  P2R R63, PR, RZ, 0x4 ;  /* 0x00000004ff3f7803 */ /* 0x000fe40000000000 */
[----:B------:R-:W-:Y:S01]  /*62830*/  ISETP.NE.AND P2, PT, R5, RZ, PT ;  /* 0x000000ff0500720c */ /* 0x000fe20003f45270 */
[----:B--2---:R-:W-:Y:S01]  /*62840*/  FMUL R5, R38, UR60 ;  /* 0x0000003c26057c20 */ /* 0x004fe20008400000 */
[----:B------:R-:W-:Y:S01]  /*62850*/  P2R R60, PR, RZ, 0x1 ;  /* 0x00000001ff3c7803 */ /* 0x000fe20000000000 */
[----:B------:R-:W-:-:S03]  /*62860*/  ULDC.64 UR4, c[0x0][0x208] ;  /* 0x0000820000047ab9 */ /* 0x000fc60000000a00 */
[----:B------:R-:W-:Y:S01]  /*62870*/  F2FP.SATFINITE.E4M3.F32.PACK_AB_MERGE_C R41, RZ, R5, RZ ;  /* 0x00000005ff29723e */ /* 0x000fe200048070ff */
[----:B----4-:R-:W-:Y:S02]  /*62880*/  FMUL R5, R80, UR60 ;  /* 0x0000003c50057c20 */ /* 0x010fe40008400000 */
[----:B------:R-:W2:Y:S01]  /*62890*/  LDL.LU R80, [R1+0xb10] ;  /* 0x000b100001507983 */ /* 0x000ea20000300800 */
[----:B0-----:R-:W-:-:S05]  /*628a0*/  @!P6 IADD3 R36, P0, R8, R36, RZ ;  /* 0x000000240824e210 */ /* 0x001fca0007f1e0ff */
[----:B------:R-:W-:-:S05]  /*628b0*/  @!P6 IMAD.X R37, R27, 0x1, R37, P0 ;  /* 0x000000011b25e824 */ /* 0x000fca00000e0625 */
[----:B------:R0:W-:Y:S01]  /*628c0*/  @!P6 STG.E.U8 desc[UR4][R36.64+0xe0], R41 ;  /* 0x0000e0292400e986 */ /* 0x0001e2000c101104 */
[----:B------:R-:W-:-:S13]  /*628d0*/  ISETP.LT.OR P6, PT, R26, 0xe2, !P4 ;  /* 0x000000e21a00780c */ /* 0x000fda00067c1670 */
[----:B------:R-:W1:Y:S01]  /*628e0*/  @!P6 LDC.64 R38, c[0x0][0x5c0] ;  /* 0x00017000ff26eb82 */ /* 0x000e620000000a00 */
[----:B------:R-:W-:Y:S02]  /*628f0*/  P2R R58, PR, RZ, 0x8 ;  /* 0x00000008ff3a7803 */ /* 0x000fe40000000000 */
[----:B------:R-:W-:Y:S02]  /*62900*/  ISETP.NE.AND P3, PT, R43, RZ, PT ;  /* 0x000000ff2b00720c */ /* 0x000fe40003f65270 */
[----:B------:R-:W-:Y:S01]  /*62910*/  F2FP.SATFINITE.E4M3.F32.PACK_AB_MERGE_C R43, RZ, R5, RZ ;  /* 0x00000005ff2b723e */ /* 0x000fe200048070ff */
[----:B-----5:R-:W-:Y:S02]  /*62920*/  FMUL R5, R79, UR60 ;  /* 0x0000003c4f057c20 */ /* 0x020fe40008400000 */
[----:B------:R-:W3:Y:S04]  /*62930*/  LDL.LU R79, [R1+0xb14] ;  /* 0x000b1400014f7983 */ /* 0x000ee80000300800 */
[----:B------:R-:W4:Y:S01]  /*62940*/  LDL.LU R82, [R1+0xb18] ;  /* 0x000b180001527983 */ /* 0x000f220000300800 */
[----:B-1----:R-:W-:-:S05]  /*62950*/  @!P6 IADD3 R38, P0, R8, R38, RZ ;  /* 0x000000260826e210 */ /* 0x002fca0007f1e0ff */
[----:B------:R-:W-:Y:S01]  /*62960*/  @!P6 IMAD.X R39, R27, 0x1, R39, P0 ;  /* 0x000000011b27e824 */ /* 0x000fe200000e0627 */
[----:B------:R-:W-:Y:S02]  /*62970*/  ISETP.NE.AND P0, PT, R45, RZ, PT ;  /* 0x000000ff2d00720c */ /* 0x000fe40003f05270 */
[----:B------:R-:W-:Y:S01]  /*62980*/  F2FP.SATFINITE.E4M3.F32.PACK_AB_MERGE_C R45, RZ, R5, RZ ;  /* 0x00000005ff2d723e */ /* 0x000fe200048070ff */
[----:B------:R-:W-:Y:S02]  /*62990*/  FMUL R5, R78, UR60 ;  /* 0x0000003c4e057c20 */ /* 0x000fe40008400000 */
[----:B------:R-:W5:Y:S03]  /*629a0*/  LDL.LU R78, [R1+0xb1c] ;  /* 0x000b1c00014e7983 */ /* 0x000f660000300800 */
[----:B0-----:R-:W-:Y:S01]  /*629b0*/  F2FP.SATFINITE.E4M3.F32.PACK_AB_MERGE_C R41, RZ, R5, RZ ;  /* 0x00000005ff29723e */ /* 0x001fe200048070ff */
[----:B------:R-:W-:-:S02]  /*629c0*/  FMUL R5, R81, UR60 ;  /* 0x0000003c51057c20 */ /* 0x000fc40008400000 */
[----:B------:R-:W5:Y:S04]  /*629d0*/  LDL.LU R81, [R1+0xb20] ;  /* 0x000b200001517983 */ /* 0x000f680000300800 */
[----:B------:R0:W-:Y:S02]  /*629e0*/  @!P6 STG.E.U8 desc[UR4][R38.64+0xe1], R43 ;  /* 0x0000e12b2600e986 */ /* 0x0001e4000c101104 */
[----:B0-----:R-:W-:Y:S01]  /*629f0*/  F2FP.SATFINITE.E4M3.F32.PACK_AB_MERGE_C R39, RZ, R5, RZ ;  /* 0x00000005ff27723e */ /* 0x001fe200048070ff */
[----:B------:R-:W-:Y:S02]  /*62a00*/  FMUL R5, R77, UR60 ;  /* 0x0000003c4d057c20 */ /* 0x000fe40008400000 */
[----:B------:R-:W5:Y:S01]  /*62a10*/  LDL.LU R77, [R1+0xb24] ;  /* 0x000b2400014d7983 */ /* 0x000f620000300800 */
[----:B------:R-:W-:-:S13]  /*62a20*/  ISETP.LT.OR P6, PT, R26, 0xe9, !P4 ;  /* 0x000000e91a00780c */ /* 0x000fda00067c1670 */
[----:B------:R-:W0:Y:S01]  /*62a30*/  @!P6 LDC.64 R36, c[0x0][0x5c0] ;  /* 0x00017000ff24eb82 */ /* 0x000e220000000a00 */
[----:B------:R-:W-:Y:S01]  /*62a40*/  P2R R56, PR, RZ, 0x8 ;  /* 0x00000008ff387803 */ /* 0x000fe20000000000 */
[----:B------:R-:W-:Y:S04]  /*62a50*/  @!P2 STG.E.U8 desc[UR4][R34.64+0xe0], R45 ;  /* 0x0000e02d2200a986 */ /* 0x000fe8000c101104 */
[----:B------:R1:W-:Y:S02]  /*62a60*/  @!P5 STG.E.U8 desc[UR4][R32.64+0xe1], R41 ;  /* 0x0000e1292000d986 */ /* 0x0003e4000c101104 */
[----:B-1----:R-:W-:Y:S02]  /*62a70*/  F2FP.SATFINITE.E4M3.F32.PACK_AB_MERGE_C R33, RZ, R5, RZ ;  /* 0x00000005ff21723e */ /* 0x002fe400048070ff */
[----:B0-----:R-:W-:-:S05]  /*62a80*/  @!P6 IADD3 R36, P3, R8, R36, RZ ;  /* 0x000000240824e210 */ /* 0x001fca0007f7e0ff */
[----:B------:R-:W-:-:S05]  /*62a90*/  @!P6 IMAD.X R37, R27, 0x1, R37, P3 ;  /* 0x000000011b25e824 */ /* 0x000fca00018e0625 */
[----:B------:R0:W-:Y:S01]  /*62aa0*/  @!P6 STG.E.U8 desc[UR4][R36.64+0xe8], R39 ;  /* 0x0000e8272400e986 */ /* 0x0001e2000c101104 */
[----:B------:R-:W-:-:S13]  /*62ab0*/  ISETP.LT.OR P6, PT, R26, 0xea, !P4 ;  /* 0x000000ea1a00780c */ /* 0x000fda00067c1670 */
[----:B------:R-:W1:Y:S01]  /*62ac0*/  @!P6 LDC.64 R34, c[0x0][0x5c0] ;  /* 0x00017000ff22eb82 */ /* 0x000e620000000a00 */
[----:B------:R-:W-:Y:S02]  /*62ad0*/  ISETP.NE.AND P3, PT, R56, RZ, PT ;  /* 0x000000ff3800720c */ /* 0x000fe40003f65270 */
[----:B-1----:R-:W-:-:S05]  /*62ae0*/  @!P6 IADD3 R34, P4, R8, R34, RZ ;  /* 0x000000220822e210 */ /* 0x002fca0007f9e0ff */
[----:B------:R-:W-:-:S05]  /*62af0*/  @!P6 IMAD.X R35, R27, 0x1, R35, P4 ;  /* 0x000000011b23e824 */ /* 0x000fca00020e0623 */
[----:B------:R1:W-:Y:S01]  /*62b00*/  @!P6 STG.E.U8 desc[UR4][R34.64+0xe9], R33 ;  /* 0x0000e9212200e986 */ /* 0x0003e2000c101104 */
[----:B--2---:R-:W-:-:S03]  /*62b10*/  FMUL R5, R80, UR60 ;  /* 0x0000003c50057c20 */ /* 0x004fc60008400000 */
[----:B------:R-:W2:Y:S02]  /*62b20*/  LDL.LU R80, [R1+0xb28] ;  /* 0x000b280001507983 */ /* 0x000ea40000300800 */
[----:B------:R-:W-:-:S05]  /*62b30*/  F2FP.SATFINITE.E4M3.F32.PACK_AB_MERGE_C R41, RZ, R5, RZ ;  /* 0x00000005ff29723e */ /* 0x000fca00048070ff */
[----:B------:R-:W-:Y:S01]  /*62b40*/  @!P3 STG.E.U8 desc[UR4][R30.64+0xe8], R41 ;  /* 0x0000e8291e00b986 */ /* 0x000fe2000c101104 */
[----:B---3--:R-:W-:-:S03]  /*62b50*/  FMUL R5, R79, UR60 ;  /* 0x0000003c4f057c20 */ /* 0x008fc60008400000 */
[----:B------:R-:W3:Y:S02]  /*62b60*/  LDL.LU R79, [R1+0xb2c] ;  /* 0x000b2c00014f7983 */ /* 0x000ee40000300800 */
[----:B0-----:R-:W-:Y:S01]  /*62b70*/  F2FP.SATFINITE.E4M3.F32.PACK_AB_MERGE_C R37, RZ, R5, RZ ;  /* 0x00000005ff25723e */ /* 0x001fe200048070ff */
[----:B----4-:R-:W-:-:S05]  /*62b80*/  FMUL R5, R82, UR60 ;  /* 0x0000003c52057c20 */ /* 0x010fca0008400000 */
[----:B------:R-:W-:Y:S01]  /*62b90*/  F2FP.SATFINITE.E4M3.F32.PACK_AB_MERGE_C R39, RZ, R5, RZ ;  /* 0x00000005ff27723e */ /* 0x000fe200048070ff */
[----:B-----5:R-:W-:Y:S02]  /*62ba0*/  FMUL R5, R78, UR60 ;  /* 0x0000003c4e057c20 */ /* 0x020fe40008400000 */
[----:B------:R-:W4:Y:S04]  /*62bb0*/  LDL.LU R78, [R1+0xb30] ;  /* 0x000b3000014e7983 */ /* 0x000f280000300800 */
[----:B------:R-:W5:Y:S01]  /*62bc0*/  LDL.LU R83, [R1+0xb34] ;  /* 0x000b340001537983 */ /* 0x000f620000300800 */
[----:B-1----:R-:W-:Y:S01]  /*62bd0*/  F2FP.SATFINITE.E4M3.F32.PACK_AB_MERGE_C R33, RZ, R5, RZ ;  /* 0x00000005ff21723e */ /* 0x002fe200048070ff */
[----:B------:R-:W-:Y:S02]  /*62be0*/  FMUL R5, R81, UR60 ;  /* 0x0000003c51057c20 */ /* 0x000fe40008400000 */
[----:B------:R-:W5:Y:S04]  /*62bf0*/  LDL.LU R82, [R1+0xb38] ;  /* 0x000b380001527983 */ /* 0x000f680000300800 */
[----:B------:R0:W-:Y:S02]  /*62c00*/  @!P0 STG.E.U8 desc[UR4][R28.64+0xe9], R37 ;  /* 0x0000e9251c008986 */ /* 0x0001e4000c101104 */
[----:B0-----:R-:W-:Y:S01]  /*62c10*/  F2FP.SATFINITE.E4M3.F32.PACK_AB_MERGE_C R29, RZ, R5, RZ ;  /* 0x00000005ff1d723e */ /* 0x001fe200048070ff */
[----:B------:R-:W-:-:S02]  /*62c20*/  FMUL R5, R77, UR60 ;  /* 0x0000003c4d057c20 */ /* 0x000fc40008400000 */
[----:B------:R-:W5:Y:S01]  /*62c30*/  LDL.LU R77, [R1+0xb3c] ;  /* 0x000b3c00014d7983 */ /* 0x000f620000300800 */
[----:B------:R-:W-:Y:S02]  /*62c40*/  ISETP.NE.AND P2, PT, R70, RZ, PT ;  /* 0x000000ff4600720c */ /* 0x000fe40003f45270 */
[----:B------:R-:W-:-:S11]  /*62c50*/  ISETP.NE.AND P1, PT, R68, RZ, PT ;  /* 0x000000ff4400720c */ /* 0x000fd60003f25270 */
[----:B------:R-:W0:Y:S01]  /*62c60*/  @!P2 LDC.64 R34, c[0x0][0x5c0] ;  /* 0x00017000ff22ab82 */ /* 0x000e220000000a00 */
[----:B------:R-:W-:Y:S02]  /*62c70*/  ISETP.NE.AND P6, PT, R69, RZ, PT ;  /* 0x000000ff4500720c */ /* 0x000fe40003fc5270 */
[----:B------:R-:W-:Y:S01]  /*62c80*/  ISETP.NE.AND P5, PT, R71, RZ, PT ;  /* 0x000000ff4700720c */ /* 0x000fe20003fa5270 */
[----:B------:R-:W-:Y:S10]  /*62c90*/  @!P1 STG.E.U8 desc[UR4][R24.64+0xe0], R39 ;  /* 0x0000e02718009986 */ /* 0x000ff4000c101104 */
[----:B------:R1:W-:Y:S01]  /*62ca0*/  @!P6 STG.E.U8 desc[UR4][R22.64+0xe1], R33 ;  /* 0x0000e1211600e986 */ /* 0x0003e2000c101104 */
[----:B0-----:R-:W-:-:S05]  /*62cb0*/  @!P2 IADD3 R30, P6, R47, R34, RZ ;  /* 0x000000222f1ea210 */ /* 0x001fca0007fde0ff */
[----:B------:R-:W-:Y:S02]  /*62cc0*/  @!P2 IMAD.X R31, R40, 0x1, R35, P6 ;  /* 0x00000001281fa824 */ /* 0x000fe400030e0623 */
[----:B------:R-:W0:Y:S01]  /*62cd0*/  @!P5 LDC.64 R34, c[0x0][0x5c0] ;  /* 0x00017000ff22db82 */ /* 0x000e220000000a00 */
[----:B------:R-:W-:Y:S02]  /*62ce0*/  ISETP.NE.AND P4, PT, R72, RZ, PT ;  /* 0x000000ff4800720c */ /* 0x000fe40003f85270 */
[----:B-1----:R-:W-:Y:S01]  /*62cf0*/  F2FP.SATFINITE.E4M3.F32.PACK_AB_MERGE_C R33, RZ, R5, RZ ;  /* 0x00000005ff21723e */ /* 0x002fe200048070ff */
[----:B------:R1:W-:Y:S01]  /*62d00*/  @!P2 STG.E.U8 desc[UR4][R30.64+0xe0], R29 ;  /* 0x0000e01d1e00a986 */ /* 0x0003e2000c101104 */
[----:B0-----:R-:W-:-:S05]  /*62d10*/  @!P5 IADD3 R24, P6, R49, R34, RZ ;  /* 0x000000223118d210 */ /* 0x001fca0007fde0ff */
[----:B------:R-:W-:-:S05]  /*62d20*/  @!P5 IMAD.X R25, R42, 0x1, R35, P6 ;  /* 0x000000012a19d824 */ /* 0x000fca00030e0623 */
[----:B------:R-:W-:Y:S01]  /*62d30*/  @!P5 STG.E.U8 desc[UR4][R24.64+0xe1], R33 ;  /* 0x0000e1211800d986 */ /* 0x000fe2000c101104 */
[----:B------:R-:W-:Y:S02]  /*62d40*/  ISETP.NE.AND P5, PT, R64, RZ, PT ;  /* 0x000000ff4000720c */ /* 0x000fe40003fa5270 */
[----:B------:R-:W-:-:S11]  /*62d50*/  ISETP.NE.AND P6, PT, R73, RZ, PT ;  /* 0x000000ff4900720c */ /* 0x000fd60003fc5270 */
[----:B-1----:R-:W0:Y:S01]  /*62d60*/  @!P5 LDC.64 R30, c[0x0][0x5c0] ;  /* 0x00017000ff1edb82 */ /* 0x002e220000000a00 */
[----:B--2---:R-:W-:Y:S02]  /*62d70*/  FMUL R5, R80, UR60 ;  /* 0x0000003c50057c20 */ /* 0x004fe40008400000 */
[----:B------:R-:W2:Y:S03]  /*62d80*/  LDL.LU R80, [R1+0xb40] ;  /* 0x000b400001507983 */ /* 0x000ea60000300800 */
[----:B------:R-:W-:-:S05]  /*62d90*/  F2FP.SATFINITE.E4M3.F32.PACK_AB_MERGE_C R35, RZ, R5, RZ ;  /* 0x00000005ff23723e */ /* 0x000fca00048070ff */
[----:B------:R0:W-:Y:S01]  /*62da0*/  @!P4 STG.E.U8 desc[UR4][R20.64+0xe8], R35 ;  /* 0x0000e8231400c986 */ /* 0x0001e2000c101104 */
[----:B------:R-:W-:-:S13]  /*62db0*/  ISETP.NE.AND P4, PT, R65, RZ, PT ;  /* 0x000000ff4100720c */ /* 0x000fda0003f85270 */
[----:B------:R-:W1:Y:S01]  /*62dc0*/  @!P4 LDC.64 R22, c[0x0][0x5c0] ;  /* 0x00017000ff16cb82 */ /* 0x000e620000000a00 */
[----:B---3--:R-:W-:Y:S02]  /*62dd0*/  FMUL R5, R79, UR60 ;  /* 0x0000003c4f057c20 */ /* 0x008fe40008400000 */
[----:B------:R-:W3:Y:S03]  /*62de0*/  LDL.LU R79, [R1+0xb44] ;  /* 0x000b4400014f7983 */ /* 0x000ee60000300800 */
[----:B------:R-:W-:Y:S01]  /*62df0*/  F2FP.SATFINITE.E4M3.F32.PACK_AB_MERGE_C R29, RZ, R5, RZ ;  /* 0x00000005ff1d723e */ /* 0x000fe200048070ff */
[----:B------:R-:W3:Y:S04]  /*62e00*/  LDL.LU R81, [R1+0xb48] ;  /* 0x000b480001517983 */ /* 0x000ee80000300800 */
[----:B------:R5:W-:Y:S01]  /*62e10*/  @!P6 STG.E.U8 desc[UR4][R18.64+0xe9], R29 ;  /* 0x0000e91d1200e986 */ /* 0x000be2000c101104 */
[----:B-1----:R-:W-:-:S05]  /*62e20*/  @!P4 IADD3 R22, P6, R51, R22, RZ ;  /* 0x000000163316c210 */ /* 0x002fca0007fde0ff */
[----:B------:R-:W-:Y:S02]  /*62e30*/  @!P4 IMAD.X R23, R44, 0x1, R23, P6 ;  /* 0x000000012c17c824 */ /* 0x000fe400030e0617 */
[----:B----4-:R-:W-:Y:S01]  /*62e40*/  FMUL R5, R78, UR60 ;  /* 0x0000003c4e057c20 */ /* 0x010fe20008400000 */
[----:B0-----:R-:W-:Y:S01]  /*62e50*/  @!P5 IADD3 R20, P6, R53, R30, RZ ;  /* 0x0000001e3514d210 */ /* 0x001fe20007fde0ff */
[----:B------:R-:W4:Y:S03]  /*62e60*/  LDL.LU R78, [R1+0xb4c] ;  /* 0x000b4c00014e7983 */ /* 0x000f260000300800 */
[----:B------:R-:W-:Y:S01]  /*62e70*/  F2FP.SATFINITE.E4M3.F32.PACK_AB_MERGE_C R25, RZ, R5, RZ ;  /* 0x00000005ff19723e */ /* 0x000fe200048070ff */
[----:B-----5:R-:W-:-:S05]  /*62e80*/  FMUL R5, R83, UR60 ;  /* 0x0000003c53057c20 */ /* 0x020fca0008400000 */
[----:B------:R-:W-:Y:S01]  /*62e90*/  F2FP.SATFINITE.E4M3.F32.PACK_AB_MERGE_C R29, RZ, R5, RZ ;  /* 0x00000005ff1d723e */ /* 0x000fe200048070ff */
[----:B------:R-:W-:Y:S01]  /*62ea0*/  FMUL R5, R82, UR60 ;  /* 0x0000003c52057c20 */ /* 0x000fe20008400000 */
[----:B------:R-:W-:-:S04]  /*62eb0*/  @!P5 IMAD.X R21, R46, 0x1, R31, P6 ;  /* 0x000000012e15d824 */ /* 0x000fc800030e061f */
[----:B------:R-:W-:Y:S01]  /*62ec0*/  F2FP.SATFINITE.E4M3.F32.PACK_AB_MERGE_C R31, RZ, R5, RZ ;  /* 0x00000005ff1f723e */ /* 0x000fe200048070ff */
[----:B------:R-:W-:Y:S02]  /*62ed0*/  FMUL R5, R77, UR60 ;  /* 0x0000003c4d057c20 */ /* 0x000fe40008400000 */
[----:B------:R-:W5:Y:S01]  /*62ee0*/  LDL.LU R77, [R1+0xb50] ;  /* 0x000b5000014d7983 */ /* 0x000f620000300800 */
[----:B------:R-:W-:-:S03]  /*62ef0*/  ISETP.NE.AND P2, PT, R63, RZ, PT ;  /* 0x000000ff3f00720c */ /* 0x000fc60003f45270 */
[----:B------:R0:W-:Y:S10]  /*62f00*/  @!P4 STG.E.U8 desc[UR4][R22.64+0xe8], R25 ;  /* 0x0000e8191600c986 */ /* 0x0001f4000c101104 */
[----:B------:R-:W1:Y:S01]  /*62f10*/  @!P2 LDC.64 R18, c[0x0][0x5c0] ;  /* 0x00017000ff12ab82 */ /* 0x000e620000000a00 */
[----:B0-----:R-:W-:Y:S01]  /*62f20*/  F2FP.SATFINITE.E4M3.F32.PACK_AB_MERGE_C R23, RZ, R5, RZ ;  /* 0x00000005ff17723e */ /* 0x001fe200048070ff */
[----:B------:R0:W-:Y:S01]  /*62f30*/  @!P5 STG.E.U8 desc[UR4][R20.64+0xe9], R29 ;  /* 0x0000e91d1400d986 */ /* 0x0001e2000c101104 */
[----:B------:R-:W-:-:S02]  /*62f40*/  ISETP.NE.AND P5, PT, R74, RZ, PT ;  /* 0x000000ff4a00720c */ /* 0x000fc40003fa5270 */
[----:B------:R-:W-:-:S11]  /*62f50*/  ISETP.NE.AND P4, PT, R66, RZ, PT ;  /* 0x000000ff4200720c */ /* 0x000fd60003f85270 */
[----:B------:R-:W-:Y:S04]  /*62f60*/  @!P5 STG.E.U8 desc[UR4][R16.64+0xe0], R31 ;  /* 0x0000e01f1000d986 */ /* 0x000fe8000c101104 */
[----:B------:R3:W-:Y:S01]  /*62f70*/  @!P4 STG.E.U8 desc[UR4][R14.64+0xe1], R23 ;  /* 0x0000e1170e00c986 */ /* 0x0007e2000c101104 */
[----:B-1----:R-:W-:-:S05]  /*62f80*/  @!P2 IADD3 R18, P5, R55, R18, RZ ;  /* 0x000000123712a210 */ /* 0x002fca0007fbe0ff */
[----:B------:R-:W-:Y:S02]  /*62f90*/  @!P2 IMAD.X R19, R48, 0x1, R19, P5 ;  /* 0x000000013013a824 */ /* 0x000fe400028e0613 */
[----:B--2---:R-:W-:Y:S02]  /*62fa0*/  FMUL R5, R80, UR60 ;  /* 0x0000003c50057c20 */ /* 0x004fe40008400000 */
[----:B------:R-:W2:Y:S03]  /*62fb0*/  LDL.LU R80, [R1+0xb54] ;  /* 0x000b540001507983 */ /* 0x000ea60000300800 */
[----:B0-----:R-:W-:-:S05]  /*62fc0*/  F2FP.SATFINITE.E4M3.F32.PACK_AB_MERGE_C R21, RZ, R5, RZ ;  /* 0x00000005ff15723e */ /* 0x001fca00048070ff */
[----:B------:R0:W-:Y:S01]  /*62fd0*/  @!P2 STG.E.U8 desc[UR4][R18.64+0xe0], R21 ;  /* 0x0000e0151200a986 */ /* 0x0001e2000c101104 */
[----:B---3--:R-:W-:-:S03]  /*62fe0*/  FMUL R5, R79, UR60 ;  /* 0x0000003c4f057c20 */ /* 0x008fc60008400000 */
[----:B------:R-:W3:Y:S02]  /*62ff0*/  LDL.LU R79, [R1+0xb58] ;  /* 0x000b5800014f7983 */ /* 0x000ee40000300800 */
[----:B------:R-:W-:Y:S01]  /*63000*/  F2FP.SATFINITE.E4M3.F32.PACK_AB_MERGE_C R23, RZ, R5, RZ ;  /* 0x00000005ff17723e */ /* 0x000fe200048070ff */
[----:B------:R-:W-:-:S05]  /*63010*/  FMUL R5, R81, UR60 ;  /* 0x0000003c51057c20 */ /* 0x000fca0008400000 */
[----:B0-----:R-:W-:Y:S01]  /*63020*/  F2FP.SATFINITE.E4M3.F32.PACK_AB_MERGE_C R19, RZ, R5, RZ ;  /* 0x00000005ff13723e */ /* 0x001fe200048070ff */
[----:B----4-:R-:W-:Y:S02]  /*63030*/  FMUL R14, R78, UR60 ;  /* 0x0000003c4e0e7c20 */ /* 0x010fe40008400000 */
[----:B------:R-:W4:Y:S01]  /*63040*/  LDL.LU R78, [R1+0xb5c] ;  /* 0x000b5c00014e7983 */ /* 0x000f220000300800 */
[----:B-----5:R-:W-:-:S03]  /*63050*/  FMUL R5, R77, UR60 ;  /* 0x0000003c4d057c20 */ /* 0x020fc60008400000 */
[----:B------:R-:W5:Y:S01]  /*63060*/  LDL.LU R77, [R1+0xb60] ;  /* 0x000b6000014d7983 */ /* 0x000f620000300800 */
[----:B------:R-:W-:-:S13]  /*63070*/  ISETP.NE.AND P1, PT, R62, RZ, PT ;  /* 0x000000ff3e00720c */ /* 0x000fda0003f25270 */
[----:B------:R-:W0:Y:S01]  /*63080*/  @!P1 LDC.64 R24, c[0x0][0x5c0] ;  /* 0x00017000ff189b82 */ /* 0x000e220000000a00 */
[----:B------:R-:W-:Y:S02]  /*63090*/  ISETP.NE.AND P0, PT, R60, RZ, PT ;  /* 0x000000ff3c00720c */ /* 0x000fe40003f05270 */
[----:B------:R-:W-:Y:S02]  /*630a0*/  ISETP.NE.AND P3, PT, R58, RZ, PT ;  /* 0x000000ff3a00720c */ /* 0x000fe40003f65270 */
[----:B------:R-:W-:Y:S02]  /*630b0*/  ISETP.NE.AND P4, PT, R67, RZ, PT ;  /* 0x000000ff4300720c */ /* 0x000fe40003f85270 */
[----:B------:R-:W-:-:S09]  /*630c0*/  ISETP.NE.AND P5, PT, R75, RZ, PT ;  /* 0x000000ff4b00720c */ /* 0x000fd20003fa5270 */
[----:B------:R-:W1:Y:S01]  /*630d0*/  @!P3 LDC.64 R28, c[0x0][0x5c0] ;  /* 0x00017000ff1cbb82 */ /* 0x000e620000000a00 */
[----:B0-----:R-:W-:-:S05]  /*630e0*/  @!P1 IADD3 R16, P2, R57, R24, RZ ;  /* 0x0000001839109210 */ /* 0x001fca0007f5e0ff */
[----:B------:R-:W-:Y:S02]  /*630f0*/  @!P1 IMAD.X R17, R50, 0x1, R25, P2 ;  /* 0x0000000132119824 */ /* 0x000fe400010e0619 */
[----:B------:R-:W0:Y:S03]  /*63100*/  @!P0 LDC.64 R24, c[0x0][0x5c0] ;  /* 0x00017000ff188b82 */ /* 0x000e260000000a00 */
[----:B------:R1:W-:Y:S01]  /*63110*/  @!P1 STG.E.U8 desc[UR4][R16.64+0xe1], R23 ;  /* 0x0000e11710009986 */ /* 0x0003e2000c101104 */
[----:B------:R-:W-:Y:S02]  /*63120*/  ISETP.LT.OR P1, PT, R26, 0xe1, !P4 ;  /* 0x000000e11a00780c */ /* 0x000fe40006721670 */
[----:B------:R-:W-:Y:S02]  /*63130*/  ISETP.NE.AND P6, PT, R76, RZ, PT ;  /* 0x000000ff4c00720c */ /* 0x000fe40003fc5270 */
[----:B------:R-:W-:Y:S01]  /*63140*/  F2FP.SATFINITE.E4M3.F32.PACK_AB_MERGE_C R21, RZ, R14, RZ ;  /* 0x0000000eff15723e */ /* 0x000fe200048070ff */
[----:B------:R-:W-:Y:S01]  /*63150*/  @!P5 STG.E.U8 desc[UR4][R12.64+0xe8], R19 ;  /* 0x0000e8130c00d986 */ /* 0x000fe2000c101104 */
[----:B-1----:R-:W-:-:S02]  /*63160*/  F2FP.SATFINITE.E4M3.F32.PACK_AB_MERGE_C R23, RZ, R5, RZ ;  /* 0x00000005ff17723e */ /* 0x002fc400048070ff */
[----:B0-----:R-:W-:-:S05]  /*63170*/  @!P0 IADD3 R14, P2, R59, R24, RZ ;  /* 0x000000183b0e8210 */ /* 0x001fca0007f5e0ff */
[----:B------:R-:W-:Y:S01]  /*63180*/  @!P0 IMAD.X R15, R52, 0x1, R25, P2 ;  /* 0x00000001340f8824 */ /* 0x000fe200010e0619 */
[----:B------:R-:W-:Y:S01]  /*63190*/  ISETP.LT.OR P2, PT, R26, 0xe2, !P4 ;  /* 0x000000e21a00780c */ /* 0x000fe20006741670 */
[----:B------:R-:W0:Y:S01]  /*631a0*/  @!P1 LDC.64 R24, c[0x0][0x5c0] ;  /* 0x00017000ff189b82 */ /* 0x000e220000000a00 */
[----:B------:R1:W-:Y:S04]  /*631b0*/  @!P6 STG.E.U8 desc[UR4][R10.64+0xe9], R21 ;  /* 0x0000e9150a00e986 */ /* 0x0003e8000c101104 */
[----:B------:R1:W-:Y:S01]  /*631c0*/  @!P0 STG.E.U8 desc[UR4][R14.64+0xe8], R23 ;  /* 0x0000e8170e008986 */ /* 0x0003e2000c101104 */
[----:B------:R-:W-:-:S05]  /*631d0*/  @!P3 IADD3 R16, P0, R61, R28, RZ ;  /* 0x0000001c3d10b210 */ /* 0x000fca0007f1e0ff */
[----:B------:R-:W-:Y:S02]  /*631e0*/  @!P3 IMAD.X R17, R54, 0x1, R29, P0 ;  /* 0x000000013611b824 */ /* 0x000fe400000e061d */
[----:B------:R-:W0:Y:S01]  /*631f0*/  @!P2 LDC.64 R28, c[0x0][0x5c0] ;  /* 0x00017000ff1cab82 */ /* 0x000e220000000a00 */
[C---:B------:R-:W-:Y:S01]  /*63200*/  ISETP.LT.OR P0, PT, R26.reuse, 0xe9, !P4 ;  /* 0x000000e91a00780c */ /* 0x040fe20006701670 */
[----:B-1----:R-:W-:Y:S01]  /*63210*/  @!P1 IMAD.MOV.U32 R10, RZ, RZ, R8 ;  /* 0x000000ffff0a9224 */ /* 0x002fe200078e0008 */
[----:B------:R-:W-:Y:S01]  /*63220*/  ISETP.LT.OR P4, PT, R26, 0xea, !P4 ;  /* 0x000000ea1a00780c */ /* 0x000fe20006781670 */
[----:B------:R-:W-:Y:S02]  /*63230*/  @!P1 IMAD.MOV.U32 R11, RZ, RZ, R27 ;  /* 0x000000ffff0b9224 */ /* 0x000fe400078e001b */
[----:B------:R-:W-:-:S04]  /*63240*/  @!P1 IMAD.WIDE.U32 R10, R6, 0x180, R10 ;  /* 0x00000180060a9825 */ /* 0x000fc800078e000a */
[----:B------:R-:W-:Y:S02]  /*63250*/  @!P1 IMAD R14, R7, 0x180, RZ ;  /* 0x00000180070e9824 */ /* 0x000fe400078e02ff */
[----:B------:R-:W-:Y:S02]  /*63260*/  @!P2 IMAD.MOV.U32 R12, RZ, RZ, R8 ;  /* 0x000000ffff0ca224 */ /* 0x000fe400078e0008 */
[----:B------:R-:W1:Y:S01]  /*63270*/  @!P0 LDC.64 R20, c[0x0][0x5c0] ;  /* 0x00017000ff148b82 */ /* 0x000e620000000a00 */
[----:B------:R-:W-:Y:S01]  /*63280*/  @!P2 IMAD.MOV.U32 R13, RZ, RZ, R27 ;  /* 0x000000ffff0da224 */ /* 0x000fe200078e001b */
[----:B------:R-:W-:Y:S01]  /*63290*/  LOP3.LUT P6, RZ, R0, 0x400000, RZ, 0xc0, !PT ;  /* 0x0040000000ff7812 */ /* 0x000fe200078cc0ff */
[----:B------:R-:W-:-:S05]  /*632a0*/  @!P2 IMAD.WIDE.U32 R12, R6, 0x180, R12 ;  /* 0x00000180060ca825 */ /* 0x000fca00078e000c */
[----:B------:R-:W1:Y:S01]  /*632b0*/  @!P4 LDC.64 R22, c[0x0][0x5c0] ;  /* 0x00017000ff16cb82 */ /* 0x000e620000000a00 */
[----:B------:R-:W-:Y:S01]  /*632c0*/  BSSY B1, `(.L_x_152) ;  /* 0x0000021000017945 */ /* 0x000fe20003800000 */
[----:B--2---:R-:W-:-:S05]  /*632d0*/  FMUL R5, R80, UR60 ;  /* 0x0000003c50057c20 */ /* 0x004fca0008400000 */
[----:B------:R-:W-:-:S05]  /*632e0*/  F2FP.SATFINITE.E4M3.F32.PACK_AB_MERGE_C R19, RZ, R5, RZ ;  /* 0x00000005ff13723e */ /* 0x000fca00048070ff */
[----:B------:R2:W-:Y:S01]  /*632f0*/  @!P3 STG.E.U8 desc[UR4][R16.64+0xe9], R19 ;  /* 0x0000e9131000b986 */ /* 0x0005e2000c101104 */
[----:B0-----:R-:W-:-:S04]  /*63300*/  @!P1 IADD3 R10, P3, R10, R24, RZ ;  /* 0x000000180a0a9210 */ /* 0x001fc80007f7e0ff */
[----:B------:R-:W-:Y:S01]  /*63310*/  @!P1 IADD3.X R11, R25, R11, R14, P3, !PT ;  /* 0x0000000b190b9210 */ /* 0x000fe20001ffe40e */
[----:B------:R-:W-:Y:S01]  /*63320*/  @!P2 IMAD R14, R7, 0x180, RZ ;  /* 0x00000180070ea824 */ /* 0x000fe200078e02ff */
[----:B------:R-:W-:-:S04]  /*63330*/  @!P2 IADD3 R12, P3, R12, R28, RZ ;  /* 0x0000001c0c0ca210 */ /* 0x000fc80007f7e0ff */
[----:B------:R-:W-:Y:S01]  /*63340*/  @!P2 IADD3.X R13, R29, R13, R14, P3, !PT ;  /* 0x0000000d1d0da210 */ /* 0x000fe20001ffe40e */
[----:B---3--:R-:W-:-:S05]  /*63350*/  FMUL R5, R79, UR60 ;  /* 0x0000003c4f057c20 */ /* 0x008fca0008400000 */
[----:B------:R-:W-:-:S05]  /*63360*/  F2FP.SATFINITE.E4M3.F32.PACK_AB_MERGE_C R15, RZ, R5, RZ ;  /* 0x00000005ff0f723e */ /* 0x000fca00048070ff */
[----:B------:R0:W-:Y:S01]  /*63370*/  @!P1 STG.E.U8 desc[UR4][R10.64+0xe0], R15 ;  /* 0x0000e00f0a009986 */ /* 0x0001e2000c101104 */
[----:B------:R-:W-:Y:S01]  /*63380*/  ISETP.LT.OR P1, PT, R26, 0xe1, !P6 ;  /* 0x000000e11a00780c */ /* 0x000fe20007721670 */
[----:B----4-:R-:W-:-:S05]  /*63390*/  FMUL R5, R78, UR60 ;  /* 0x0000003c4e057c20 */ /* 0x010fca0008400000 */
[----:B--2---:R-:W-:-:S05]  /*633a0*/  F2FP.SATFINITE.E4M3.F32.PACK_AB_MERGE_C R17, RZ, R5, RZ ;  /* 0x00000005ff11723e */ /* 0x004fca00048070ff */
[----:B------:R0:W-:Y:S01]  /*633b0*/  @!P2 STG.E.U8 desc[UR4][R12.64+0xe1], R17 ;  /* 0x0000e1110c00a986 */ /* 0x0001e2000c101104 */
[----:B-----5:R-:W-:-:S05]  /*633c0*/  FMUL R5, R77, UR60 ;  /* 0x0000003c4d057c20 */ /* 0x020fca0008400000 */
[----:B------:R-:W-:Y:S01]  /*633d0*/  F2FP.SATFINITE.E4M3.F32.PACK_AB_MERGE_C R5, RZ, R5, RZ ;  /* 0x00000005ff05723e */ /* 0x000fe200048070ff */
[----:B01----:R-:W-:Y:S06]  /*633e0*/  @P1 BRA `(.L_x_153) ;  /* 0x0000000000381947 */ /* 0x003fec0003800000 */
        /* <DEDUP_REMOVED lines=14> */
.L_x_153:
[----:B------:R-:W-:Y:S05]  /*634d0*/  BSYNC B1 ;  /* 0x0000000000017941 */ /* 0x000fea0003800000 */
.L_x_152:
[----:B0-----:R-:W2:Y:S04]  /*634e0*/  LDL.LU R10, [R1+0xb68] ;  /* 0x000b6800010a7983 */ /* 0x001ea80000300800 */
[----:B------:R-:W3:Y:S04]  /*634f0*/  LDL.LU R18, [R1+0xb6c] ;  /* 0x000b6c0001127983 */ /* 0x000ee80000300800 */
[----:B------:R-:W4:Y:S01]  /*63500*/  LDL.LU R5, [R1+0xb64] ;  /* 0x000b640001057983 */ /* 0x000f220000300800 */
[--C-:B------:R-:W-:Y:S01]  /*63510*/  @!P0 IMAD.MOV.U32 R11, RZ, RZ, R27.reuse ;  /* 0x000000ffff0b8224 */ /* 0x100fe200078e001b */
[----:B------:R-:W-:Y:S01]  /*63520*/  ISETP.LT.OR P1, PT, R26, 0xe2, !P6 ;  /* 0x000000e21a00780c */ /* 0x000fe20007721670 */
[----:B------:R-:W-:Y:S01]  /*63530*/  @!P4 IMAD.MOV.U32 R12, RZ, RZ, R8 ;  /* 0x000000ffff0cc224 */ /* 0x000fe200078e0008 */
[----:B------:R-:W-:Y:S01]  /*63540*/  BSSY B1, `(.L_x_154) ;  /* 0x0000020000017945 */ /* 0x000fe20003800000 */
[----:B------:R-:W-:-:S02]  /*63550*/  @!P4 IMAD.MOV.U32 R13, RZ, RZ, R27 ;  /* 0x000000ffff0dc224 */ /* 0x000fc400078e001b */
[----:B------:R-:W-:Y:S02]  /*63560*/  @!P4 IMAD R17, R7, 0x180, RZ ;  /* 0x000001800711c824 */ /* 0x000fe400078e02ff */
[----:B------:R-:W-:-:S04]  /*63570*/  @!P4 IMAD.WIDE.U32 R14, R6, 0x180, R12 ;  /* 0x00000180060ec825 */ /* 0x000fc800078e000c */
[----:B------:R-:W-:Y:S01]  /*63580*/  @!P0 IMAD R13, R7, 0x180, RZ ;  /* 0x00000180070d8824 */ /* 0x000fe200078e02ff */
[----:B------:R-:W-:-:S04]  /*63590*/  @!P4 IADD3 R14, P3, R14, R22, RZ ;  /* 0x000000160e0ec210 */ /* 0x000fc80007f7e0ff */
[----:B------:R-:W-:Y:S01]  /*635a0*/  @!P4 IADD3.X R15, R23, R15, R17, P3, !PT ;  /* 0x0000000f170fc210 */ /* 0x000fe20001ffe411 */
[----:B--2---:R-:W-:Y:S01]  /*635b0*/  FMUL R16, R10, UR60 ;  /* 0x0000003c0a107c20 */ /* 0x004fe20008400000 */
[----:B------:R-:W-:-:S04]  /*635c0*/  @!P0 IMAD.MOV.U32 R10, RZ, RZ, R8 ;  /* 0x000000ffff0a8224 */ /* 0x000fc800078e0008 */
[----:B------:R-:W-:Y:S01]  /*635d0*/  @!P0 IMAD.WIDE.U32 R10, R6, 0x180, R10 ;  /* 0x00000180060a8825 */ /* 0x000fe200078e000a */
[----:B------:R-:W-:-:S03]  /*635e0*/  F2FP.SATFINITE.E4M3.F32.PACK_AB_MERGE_C R17, RZ, R16, RZ ;  /* 0x00000010ff11723e */ /* 0x000fc600048070ff */
[----:B----4-:R-:W-:Y:S01]  /*635f0*/  FMUL R5, R5, UR60 ;  /* 0x0000003c05057c20 */ /* 0x010fe20008400000 */
[----:B------:R-:W-:Y:S01]  /*63600*/  @!P0 IADD3 R12, P2, R10, R20, RZ ;  /* 0x000000140a0c8210 */ /* 0x000fe20007f5e0ff */
[----:B---3--:R-:W-:-:S03]  /*63610*/  FMUL R10, R18, UR60 ;  /* 0x0000003c120a7c20 */ /* 0x008fc60008400000 */
[----:B------:R-:W-:Y:S02]  /*63620*/  F2FP.SATFINITE.E4M3.F32.PACK_AB_MERGE_C R5, RZ, R5, RZ ;  /* 0x00000005ff05723e */ /* 0x000fe400048070ff */
[----:B------:R-:W-:Y:S02]  /*63630*/  @!P0 IADD3.X R13, R21, R11, R13, P2, !PT ;  /* 0x0000000b150d8210 */ /* 0x000fe400017fe40d */
        /* <DEDUP_REMOVED lines=16> */
.L_x_155:
[----:B------:R-:W-:Y:S05]  /*63740*/  BSYNC B1 ;  /* 0x0000000000017941 */ /* 0x000fea0003800000 */
.L_x_154:
[----:B0-----:R-:W2:Y:S04]  /*63750*/  LDL.LU R5, [R1+0xb70] ;  /* 0x000b700001057983 */ /* 0x001ea80000300800 */
[----:B------:R-:W3:Y:S01]  /*63760*/  LDL.LU R10, [R1+0xb74] ;  /* 0x000b7400010a7983 */ /* 0x000ee20000300800 */
[C---:B------:R-:W-:Y:S01]  /*63770*/  ISETP.LT.OR P1, PT, R26.reuse, 0xe9, !P6 ;  /* 0x000000e91a00780c */ /* 0x040fe20007721670 */
[----:B------:R-:W-:Y:S01]  /*63780*/  ULDC.64 UR4, c[0x0][0x208] ;  /* 0x0000820000047ab9 */ /* 0x000fe20000000a00 */
[----:B------:R-:W-:Y:S01]  /*63790*/  BSSY B1, `(.L_x_156) ;  /* 0x0000015000017945 */ /* 0x000fe20003800000 */
[----:B------:R0:W-:Y:S01]  /*637a0*/  @!P0 STG.E.U8 desc[UR4][R12.64+0xe8], R17 ;  /* 0x0000e8110c008986 */ /* 0x0001e2000c101104 */
[----:B------:R-:W-:-:S03]  /*637b0*/  ISETP.LT.OR P0, PT, R26, 0xea, !P6 ;  /* 0x000000ea1a00780c */ /* 0x000fc60007701670 */
[----:B------:R0:W-:Y:S01]  /*637c0*/  @!P4 STG.E.U8 desc[UR4][R14.64+0xe9], R19 ;  /* 0x0000e9130e00c986 */ /* 0x0001e2000c101104 */
[----:B--2---:R-:W-:Y:S01]  /*637d0*/  FMUL R5, R5, UR60 ;  /* 0x0000003c05057c20 */ /* 0x004fe20008400000 */
[----:B---3--:R-:W-:-:S04]  /*637e0*/  FMUL R16, R10, UR60 ;  /* 0x0000003c0a107c20 */ /* 0x008fc80008400000 */
[----:B------:R-:W-:Y:S01]  /*637f0*/  F2FP.SATFINITE.E4M3.F32.PACK_AB_MERGE_C R5, RZ, R5, RZ ;  /* 0x00000005ff05723e */ /* 0x000fe200048070ff */
[----:B0-----:R-:W-:Y:S06]  /*63800*/  @P1 BRA `(.L_x_157) ;  /* 0x0000000000341947 */ /* 0x001fec0003800000 */
[----:B------:R-:W-:Y:S01]  /*63810*/  R2UR UR9, R4 ;  /* 0x00000000040972ca */ /* 0x000fe200000e0000 */
[----:B------:R-:W-:Y:S01]  /*63820*/  IMAD.MOV.U32 R26, RZ, RZ, R8 ;  /* 0x000000ffff1a7224 */ /* 0x000fe200078e0008 */
[----:B------:R-:W-:Y:S01]  /*63830*/  R2UR UR8, R3 ;  /* 0x00000000030872ca */ /* 0x000fe200000e0000 */
        /* <DEDUP_REMOVED lines=10> */
.L_x_157:
[----:B------:R-:W-:Y:S05]  /*638e0*/  BSYNC B1 ;  /* 0x0000000000017941 */ /* 0x000fea0003800000 */
.L_x_156:
[----:B0-----:R-:W-:Y:S01]  /*638f0*/  F2FP.SATFINITE.E4M3.F32.PACK_AB_MERGE_C R5, RZ, R16, RZ ;  /* 0x00000010ff05723e */ /* 0x001fe200048070ff */
[----:B------:R-:W-:Y:S06]  /*63900*/  @P0 BRA `(.L_x_39) ;  /* 0x0000000000340947 */ /* 0x000fec0003800000 */
        /* <DEDUP_REMOVED lines=13> */
.L_x_39:
[----:B------:R-:W-:Y:S05]  /*639e0*/  BSYNC B0 ;  /* 0x0000000000007941 */ /* 0x000fea0003800000 */
.L_x_35:
[----:B------:R-:W3:Y:S04]  /*639f0*/  LDL.LU R7, [R1+0xbac] ;  /* 0x000bac0001077983 */ /* 0x000ee80000300800 */
[----:B------:R-:W3:Y:S01]  /*63a00*/  LDL.LU R6, [R1+0xbb0] ;  /* 0x000bb00001067983 */ /* 0x000ee20000300800 */
[----:B------:R-:W-:Y:S01]  /*63a10*/  ULDC UR4, c[0x0][0xc] ;  /* 0x0000030000047ab9 */ /* 0x000fe20000000800 */
[----:B------:R-:W-:Y:S01]  /*63a20*/  ULDC UR5, c[0x0][0x10] ;  /* 0x0000040000057ab9 */ /* 0x000fe20000000800 */
[----:B0-2--5:R-:W3:Y:S01]  /*63a30*/  LDC R5, c[0x0][0x14] ;  /* 0x00000500ff057b82 */ /* 0x025ee20000000800 */
[----:B------:R-:W-:Y:S01]  /*63a40*/  UIMAD.WIDE.U32 UR4, UR4, UR5, URZ ;  /* 0x00000005040472a5 */ /* 0x000fe2000f8e003f */
[----:B------:R0:W5:Y:S05]  /*63a50*/  LDL R30, [R1+0xa4] ;  /* 0x0000a400011e7983 */ /* 0x00016a0000100800 */
[----:B---3--:R-:W-:-:S04]  /*63a60*/  IMAD.WIDE.U32 R6, R5, UR4, R6 ;  /* 0x0000000405067c25 */ /* 0x008fc8000f8e0006 */
[----:B------:R-:W-:Y:S01]  /*63a70*/  IMAD R5, R5, UR5, RZ ;  /* 0x0000000505057c24 */ /* 0x000fe2000f8e02ff */
[----:B------:R-:W-:Y:S01]  /*63a80*/  ULDC.64 UR4, c[0x0][0x650] ;  /* 0x0001940000047ab9 */ /* 0x000fe20000000a00 */
[----:B------:R-:W-:Y:S01]  /*63a90*/  IMAD.MOV.U32 R23, RZ, RZ, R6 ;  /* 0x000000ffff177224 */ /* 0x000fe200078e0006 */
[----:B------:R-:W-:Y:S01]  /*63aa0*/  ISETP.GE.U32.AND P0, PT, R6, UR4, PT ;  /* 0x0000000406007c0c */ /* 0x000fe2000bf06070 */
[--C-:B-1----:R-:W-:Y:S01]  /*63ab0*/  IMAD.IADD R24, R7, 0x1, R5.reuse ;  /* 0x0000000107187824 */ /* 0x102fe200078e0205 */
[----:B------:R-:W-:Y:S01]  /*63ac0*/  UMOV UR4, 0xffffffff ;  /* 0xffffffff00047882 */ /* 0x000fe20000000000 */
[----:B------:R-:W-:Y:S01]  /*63ad0*/  IMAD.MOV.U32 R7, RZ, RZ, -0x1 ;  /* 0xffffffffff077424 */ /* 0x000fe200078e00ff */
[----:B------:R-:W-:Y:S01]  /*63ae0*/  PRMT R5, RZ, 0x7610, R5 ;  /* 0x00007610ff057816 */ /* 0x000fe20000000005 */
[----:B------:R-:W-:Y:S01]  /*63af0*/  IMAD.U32 R6, RZ, RZ, UR4 ;  /* 0x00000004ff067e24 */ /* 0x000fe2000f8e00ff */
[----:B------:R0:W-:Y:S01]  /*63b00*/  STL [R1+0xbac], R24 ;  /* 0x000bac1801007387 */ /* 0x0001e20000100800 */
[----:B------:R-:W-:-:S03]  /*63b10*/  ISETP.GE.U32.AND.EX P0, PT, R24, UR5, PT, P0 ;  /* 0x0000000518007c0c */ /* 0x000fc6000bf06100 */
[----:B------:R0:W-:Y:S04]  /*63b20*/  STL [R1+0xb88], R7 ;  /* 0x000b880701007387 */ /* 0x0001e80000100800 */
[----:B------:R0:W-:Y:S04]  /*63b30*/  STL [R1+0xbb0], R23 ;  /* 0x000bb01701007387 */ /* 0x0001e80000100800 */
[----:B------:R0:W-:Y:S02]  /*63b40*/  STL [R1+0xb80], R6 ;  /* 0x000b800601007387 */ /* 0x0001e40000100800 */
[----:B------:R-:W-:Y:S05]  /*63b50*/  @P0 BRA `(.L_x_158) ;  /* 0x0000000400840947 */ /* 0x000fea0003800000 */
[----:B------:R-:W1:Y:S01]  /*63b60*/  S2R R18, SR_CTAID.X ;  /* 0x0000000000127919 */ /* 0x000e620000002500 */
[----:B------:R-:W2:Y:S01]  /*63b70*/  LDC.64 R12, c[0x0][0x628] ;  /* 0x00018a00ff0c7b82 */ /* 0x000ea20000000a00 */
[----:B------:R-:W-:Y:S01]  /*63b80*/  ULDC UR4, c[0x0][0x150] ;  /* 0x0000540000047ab9 */ /* 0x000fe20000000800 */
[----:B------:R-:W-:Y:S01]  /*63b90*/  IMAD.MOV.U32 R10, RZ, RZ, R23 ;  /* 0x000000ffff0a7224 */ /* 0x000fe200078e0017 */
[----:B------:R-:W3:Y:S01]  /*63ba0*/  S2R R20, SR_CTAID.Y ;  /* 0x0000000000147919 */ /* 0x000ee20000002600 */
[----:B------:R-:W-:-:S04]  /*63bb0*/  IMAD.MOV.U32 R11, RZ, RZ, R24 ;  /* 0x000000ffff0b7224 */ /* 0x000fc800078e0018 */
[----:B------:R-:W4:Y:S08]  /*63bc0*/  LDC R21, c[0x0][0x144] ;  /* 0x00005100ff157b82 */ /* 0x000f300000000800 */
[----:B------:R-:W0:Y:S08]  /*63bd0*/  LDC R14, c[0x0][0x630] ;  /* 0x00018c00ff0e7b82 */ /* 0x000e300000000800 */
[----:B------:R-:W0:Y:S01]  /*63be0*/  LDC.64 R16, c[0x0][0x620] ;  /* 0x00018800ff107b82 */ /* 0x000e220000000a00 */
[----:B--2---:R-:W-:-:S04]  /*63bf0*/  ISETP.NE.U32.AND P0, PT, R12, RZ, PT ;  /* 0x000000ff0c00720c */ /* 0x004fc80003f05070 */
[----:B------:R-:W-:Y:S02]  /*63c00*/  ISETP.NE.AND.EX P0, PT, R13, RZ, PT, P0 ;  /* 0x000000ff0d00720c */ /* 0x000fe40003f05300 */
[----:B-1----:R-:W-:-:S05]  /*63c10*/  I2FP.F32.U32 R5, R18 ;  /* 0x0000001200057245 */ /* 0x002fca0000201000 */
[----:B------:R-:W-:-:S04]  /*63c20*/  FMUL R5, R5, UR4 ;  /* 0x0000000405057c20 */ /* 0x000fc80008400000 */
[----:B------:R1:W2:Y:S02]  /*63c30*/  F2I.U32.TRUNC.NTZ R19, R5 ;  /* 0x0000000500137305 */ /* 0x0002a4000020f000 */
[----:B---34-:R-:W-:Y:S05]  /*63c40*/  @!P0 BRA `(.L_x_159) ;  /* 0x0000000000288947 */ /* 0x018fea0003800000 */
[----:B-1----:R-:W1:Y:S02]  /*63c50*/  LDC R5, c[0x0][0x634] ;  /* 0x00018d00ff057b82 */ /* 0x002e640000000800 */
[----:B-1----:R-:W-:-:S05]  /*63c60*/  IADD3 R5, P0, R23, R5, RZ ;  /* 0x0000000517057210 */ /* 0x002fca0007f1e0ff */
[----:B------:R-:W-:-:S04]  /*63c70*/  IMAD.X R15, RZ, RZ, R24, P0 ;  /* 0x000000ffff0f7224 */ /* 0x000fc800000e0618 */
[----:B0-----:R-:W-:-:S04]  /*63c80*/  IMAD.WIDE.U32 R6, R15, R12, RZ ;  /* 0x0000000c0f067225 */ /* 0x001fc800078e00ff */
[----:B------:R-:W-:-:S04]  /*63c90*/  IMAD.WIDE.U32 R8, P0, R5, R13, R6 ;  /* 0x0000000d05087225 */ /* 0x000fc80007800006 */
[----:B------:R-:W-:-:S04]  /*63ca0*/  IMAD.WIDE.U32 R6, R5, R12, RZ ;  /* 0x0000000c05067225 */ /* 0x000fc800078e00ff */
[----:B------:R-:W-:Y:S01]  /*63cb0*/  IMAD.X R11, RZ, RZ, RZ, P0 ;  /* 0x000000ffff0b7224 */ /* 0x000fe200000e06ff */
[----:B------:R-:W-:Y:S01]  /*63cc0*/  IADD3 RZ, P0, R7, R8, RZ ;  /* 0x0000000807ff7210 */ /* 0x000fe20007f1e0ff */
[----:B------:R-:W-:-:S04]  /*63cd0*/  IMAD.MOV.U32 R10, RZ, RZ, R9 ;  /* 0x000000ffff0a7224 */ /* 0x000fc800078e0009 */
[----:B------:R-:W-:-:S08]  /*63ce0*/  IMAD.WIDE.U32.X R10, R15, R13, R10, P0 ;  /* 0x0000000d0f0a7225 */ /* 0x000fd000000e040a */
.L_x_159:
[-CC-:B0-----:R-:W-:Y:S01]  /*63cf0*/  SHF.R.U64 R27, R10, R14.reuse, R11.reuse ;  /* 0x0000000e0a1b7219 */ /* 0x181fe2000000120b */
[----:B------:R-:W0:Y:S01]  /*63d00*/  LDC.64 R28, c[0x0][0x640] ;  /* 0x00019000ff1c7b82 */ /* 0x000e220000000a00 */
[----:B-1----:R-:W-:Y:S01]  /*63d10*/  SHF.R.U32.HI R5, RZ, R14, R11 ;  /* 0x0000000eff057219 */ /* 0x002fe2000001160b */
[----:B------:R-:W-:Y:S01]  /*63d20*/  IMAD.MOV.U32 R6, RZ, RZ, R23 ;  /* 0x000000ffff067224 */ /* 0x000fe200078e0017 */
[----:B------:R-:W-:Y:S01]  /*63d30*/  IADD3 R9, P0, RZ, -R27, RZ ;  /* 0x8000001bff097210 */ /* 0x000fe20007f1e0ff */
[----:B------:R-:W-:Y:S01]  /*63d40*/  IMAD.MOV.U32 R7, RZ, RZ, R24 ;  /* 0x000000ffff077224 */ /* 0x000fe200078e0018 */
[----:B------:R-:W-:Y:S01]  /*63d50*/  ULDC UR4, c[0x0][0x154] ;  /* 0x0000550000047ab9 */ /* 0x000fe20000000800 */
[----:B--2---:R-:W-:Y:S02]  /*63d60*/  IMAD.MOV R19, RZ, RZ, -R19 ;  /* 0x000000ffff137224 */ /* 0x004fe400078e0a13 */
[----:B------:R-:W1:Y:S01]  /*63d70*/  LDC R10, c[0x0][0x618] ;  /* 0x00018600ff0a7b82 */ /* 0x000e620000000800 */
[----:B------:R-:W-:-:S02]  /*63d80*/  IMAD.X R5, RZ, RZ, ~R5, P0 ;  /* 0x000000ffff057224 */ /* 0x000fc400000e0e05 */
[----:B------:R-:W-:-:S04]  /*63d90*/  IMAD.WIDE.U32 R6, R9, R16, R6 ;  /* 0x0000001009067225 */ /* 0x000fc800078e0006 */
[----:B------:R-:W-:Y:S01]  /*63da0*/  IMAD R8, R5, R16, RZ ;  /* 0x0000001005087224 */ /* 0x000fe200078e02ff */
[----:B------:R-:W2:Y:S01]  /*63db0*/  LDC R22, c[0x0][0x608] ;  /* 0x00018200ff167b82 */ /* 0x000ea20000000800 */
[----:B------:R-:W-:Y:S02]  /*63dc0*/  IMAD R24, R21, R19, R18 ;  /* 0x0000001315187224 */ /* 0x000fe400078e0212 */
[----:B------:R-:W-:Y:S02]  /*63dd0*/  IMAD R5, R9, R17, R8 ;  /* 0x0000001109057224 */ /* 0x000fe400078e0208 */
[----:B------:R-:W-:Y:S02]  /*63de0*/  IMAD.MOV.U32 R9, RZ, RZ, 0x1 ;  /* 0x00000001ff097424 */ /* 0x000fe400078e00ff */
[----:B------:R-:W-:Y:S01]  /*63df0*/  IMAD.IADD R5, R7, 0x1, R5 ;  /* 0x0000000107057824 */ /* 0x000fe200078e0205 */
[----:B------:R-:W3:Y:S01]  /*63e00*/  LDC R26, c[0x0][0x658] ;  /* 0x00019600ff1a7b82 */ /* 0x000ee20000000800 */
[----:B------:R-:W-:-:S02]  /*63e10*/  I2FP.F32.U32 R7, R20 ;  /* 0x0000001400077245 */ /* 0x000fc40000201000 */
[----:B0-----:R-:W-:-:S03]  /*63e20*/  ISETP.NE.U32.AND P0, PT, R28, RZ, PT ;  /* 0x000000ff1c00720c */ /* 0x001fc60003f05070 */
[----:B------:R-:W-:Y:S01]  /*63e30*/  FMUL R8, R7, UR4 ;  /* 0x0000000407087c20 */ /* 0x000fe20008400000 */
[----:B------:R-:W-:Y:S01]  /*63e40*/  ISETP.NE.AND.EX P0, PT, R29, RZ, PT, P0 ;  /* 0x000000ff1d00720c */ /* 0x000fe20003f05300 */
[----:B------:R-:W0:Y:S01]  /*63e50*/  LDC R17, c[0x0][0x148] ;  /* 0x00005200ff117b82 */ /* 0x000e220000000800 */
[-CC-:B-1----:R-:W-:Y:S01]  /*63e60*/  SHF.R.U64 R14, R6, R10.reuse, R5.reuse ;  /* 0x0000000a060e7219 */ /* 0x182fe20000001205 */
[----:B------:R1:W4:Y:S01]  /*63e70*/  F2I.U32.TRUNC.NTZ R16, R8 ;  /* 0x0000000800107305 */ /* 0x000322000020f000 */
[----:B------:R-:W-:Y:S01]  /*63e80*/  SHF.R.U32.HI R5, RZ, R10, R5 ;  /* 0x0000000aff057219 */ /* 0x000fe20000011605 */
[----:B------:R-:W-:-:S04]  /*63e90*/  IMAD.MOV.U32 R7, RZ, RZ, -0x1 ;  /* 0xffffffffff077424 */ /* 0x000fc800078e00ff */
[----:B------:R-:W0:Y:S01]  /*63ea0*/  LDC R18, c[0x0][0x600] ;  /* 0x00018000ff127b82 */ /* 0x000e220000000800 */
[-CC-:B--2---:R-:W-:Y:S02]  /*63eb0*/  SHF.R.U64 R12, R14, R22.reuse, R5.reuse ;  /* 0x000000160e0c7219 */ /* 0x184fe40000001205 */
[----:B------:R-:W-:-:S05]  /*63ec0*/  SHF.R.U32.HI R5, RZ, R22, R5 ;  /* 0x00000016ff057219 */ /* 0x000fca0000011605 */
[----:B------:R-:W2:Y:S01]  /*63ed0*/  LDC R21, c[0x0][0x648] ;  /* 0x00019200ff157b82 */ /* 0x000ea20000000800 */
[-C--:B---3--:R-:W-:Y:S02]  /*63ee0*/  SHF.L.U32 R6, R7, R26.reuse, RZ ;  /* 0x0000001a07067219 */ /* 0x088fe400000006ff */
[-CC-:B------:R-:W-:Y:S02]  /*63ef0*/  SHF.R.U64 R15, R12, R26.reuse, R5.reuse ;  /* 0x0000001a0c0f7219 */ /* 0x180fe40000001205 */
[----:B------:R-:W-:Y:S02]  /*63f00*/  SHF.R.U32.HI R7, RZ, R26, R5 ;  /* 0x0000001aff077219 */ /* 0x000fe40000011605 */
[----:B------:R-:W-:Y:S01]  /*63f10*/  LOP3.LUT R19, RZ, R6, RZ, 0x33, !PT ;  /* 0x00000006ff137212 */ /* 0x000fe200078e33ff */
[----:B------:R-:W3:Y:S01]  /*63f20*/  LDC R23, c[0x0][0x638] ;  /* 0x00018e00ff177b82 */ /* 0x000ee20000000800 */
[----:B------:R-:W-:Y:S01]  /*63f30*/  SHF.L.U32 R26, R9, R26, RZ ;  /* 0x0000001a091a7219 */ /* 0x000fe200000006ff */
[----:B------:R-:W-:-:S06]  /*63f40*/  IMAD.MOV.U32 R6, RZ, RZ, R15 ;  /* 0x000000ffff067224 */ /* 0x000fcc00078e000f */
[----:B------:R-:W0:Y:S01]  /*63f50*/  LDC R25, c[0x0][0x610] ;  /* 0x00018400ff197b82 */ /* 0x000e220000000800 */
[----:B-1--4-:R-:W-:Y:S05]  /*63f60*/  @!P0 BRA `(.L_x_160) ;  /* 0x0000000000288947 */ /* 0x012fea0003800000 */
        /* <DEDUP_REMOVED lines=10> */
.L_x_160:
[----:B------:R-:W1:Y:S01]  /*64010*/  LDC R8, c[0x0][0x65c] ;  /* 0x00019700ff087b82 */ /* 0x000e620000000800 */
[----:B--2---:R-:W-:Y:S01]  /*64020*/  SHF.R.U64 R5, R6, R21, R7 ;  /* 0x0000001506057219 */ /* 0x004fe20000001207 */
[----:B0-----:R-:W-:Y:S01]  /*64030*/  VIADD R7, R18, 0xffffffff ;  /* 0xffffffff12077836 */ /* 0x001fe20000000000 */
[----:B------:R-:W-:Y:S01]  /*64040*/  LOP3.LUT R12, R12, R19, RZ, 0xc0, !PT ;  /* 0x000000130c0c7212 */ /* 0x000fe200078ec0ff */
[----:B------:R-:W-:Y:S01]  /*64050*/  IMAD.MOV R16, RZ, RZ, -R16 ;  /* 0x000000ffff107224 */ /* 0x000fe200078e0a10 */
[----:B------:R-:W-:Y:S01]  /*64060*/  R2UR UR4, R27 ;  /* 0x000000001b0472ca */ /* 0x000fe200000e0000 */
[----:B------:R-:W-:Y:S01]  /*64070*/  IMAD.MOV R6, RZ, RZ, -R5 ;  /* 0x000000ffff067224 */ /* 0x000fe200078e0a05 */
[----:B------:R-:W-:Y:S01]  /*64080*/  LOP3.LUT R7, R14, R7, RZ, 0xc0, !PT ;  /* 0x000000070e077212 */ /* 0x000fe200078ec0ff */
[----:B------:R-:W-:Y:S02]  /*64090*/  IMAD R5, R26, R5, R12 ;  /* 0x000000051a057224 */ /* 0x000fe400078e020c */
[----:B---3--:R-:W-:-:S04]  /*640a0*/  IMAD R6, R6, R23, R15 ;  /* 0x0000001706067224 */ /* 0x008fc800078e020f */
[----:B------:R-:W-:Y:S02]  /*640b0*/  IMAD R6, R6, R18, R7 ;  /* 0x0000001206067224 */ /* 0x000fe400078e0207 */
[----:B------:R-:W-:Y:S02]  /*640c0*/  IMAD.MOV.U32 R7, RZ, RZ, 0x1 ;  /* 0x00000001ff077424 */ /* 0x000fe400078e00ff */
[----:B------:R-:W-:-:S05]  /*640d0*/  IMAD.U32 R9, RZ, RZ, UR4 ;  /* 0x00000004ff097e24 */ /* 0x000fca000f8e00ff */
[----:B------:R2:W-:Y:S01]  /*640e0*/  STL [R1+0xb80], R9 ;  /* 0x000b800901007387 */ /* 0x0005e20000100800 */
[----:B-1----:R-:W-:-:S13]  /*640f0*/  ISETP.NE.AND P0, PT, R8, 0x1, PT ;  /* 0x000000010800780c */ /* 0x002fda0003f05270 */
[----:B------:R-:W-:-:S04]  /*64100*/  @P0 IMAD R24, R17, R16, R20 ;  /* 0x0000001011180224 */ /* 0x000fc800078e0214 */
[----:B------:R-:W-:-:S05]  /*64110*/  IMAD R5, R5, R25, R24 ;  /* 0x0000001905057224 */ /* 0x000fca00078e0218 */
[----:B------:R-:W-:Y:S02]  /*64120*/  SEL R8, R6, R5, !P0 ;  /* 0x0000000506087207 */ /* 0x000fe40004000000 */
[----:B-----5:R-:W-:Y:S02]  /*64130*/  SEL R30, R5, R6, !P0 ;  /* 0x00000006051e7207 */ /* 0x020fe40004000000 */
[----:B------:R-:W-:Y:S01]  /*64140*/  PRMT R5, R7, 0x7610, R5 ;  /* 0x0000761007057816 */ /* 0x000fe20000000005 */
[----:B------:R2:W-:Y:S04]  /*64150*/  STL [R1+0xb88], R8 ;  /* 0x000b880801007387 */ /* 0x0005e80000100800 */
[----:B------:R2:W-:Y:S02]  /*64160*/  STL [R1+0xa4], R30 ;  /* 0x0000a41e01007387 */ /* 0x0005e40000100800 */
.L_x_158:
[----:B--2---:R-:W2:Y:S04]  /*64170*/  LDL.LU R8, [R1+0xbb4] ;  /* 0x000bb40001087983 */ /* 0x004ea80000300800 */
[----:B0-----:R-:W3:Y:S04]  /*64180*/  LDL R7, [R1+0xbbc] ;  /* 0x000bbc0001077983 */ /* 0x001ee80000100800 */
[----:B------:R-:W4:Y:S01]  /*64190*/  LDL.LU R6, [R1+0xbb8] ;  /* 0x000bb80001067983 */ /* 0x000f220000300800 */
[----:B------:R-:W-:Y:S02]  /*641a0*/  LOP3.LUT P0, RZ, R5, 0xff, RZ, 0xc0, !PT ;  /* 0x000000ff05ff7812 */ /* 0x000fe4000780c0ff */
[----:B--2---:R-:W-:-:S02]  /*641b0*/  R2UR UR4, R8 ;  /* 0x00000000080472ca */ /* 0x004fc400000e0000 */
[----:B---3--:R-:W-:Y:S02]  /*641c0*/  R2UR UR6, R7 ;  /* 0x00000000070672ca */ /* 0x008fe400000e0000 */
[----:B----4-:R-:W-:Y:S01]  /*641d0*/  R2UR UR7, R6 ;  /* 0x00000000060772ca */ /* 0x010fe200000e0000 */
[----:B-----5:R-:W-:-:S10]  /*641e0*/  IMAD.MOV.U32 R6, RZ, RZ, R30 ;  /* 0x000000ffff067224 */ /* 0x020fd400078e001e */
[----:B------:R-:W-:-:S04]  /*641f0*/  UIADD3 UR4, UR6, UR4, URZ ;  /* 0x0000000406047290 */ /* 0x000fc8000fffe03f */
[----:B------:R-:W-:Y:S02]  /*64200*/  USHF.R.U32.HI UR5, URZ, 0x2, UR4 ;  /* 0x000000023f057899 */ /* 0x000fe40008011604 */
[----:B------:R-:W-:Y:S02]  /*64210*/  UISETP.GT.U32.AND UP1, UPT, UR4, 0x3, UPT ;  /* 0x000000030400788c */ /* 0x000fe4000bf24070 */
[----:B------:R-:W-:Y:S02]  /*64220*/  ULOP3.LUT UR5, UR5, 0x1, URZ, 0xc0, !UPT ;  /* 0x0000000105057892 */ /* 0x000fe4000f8ec03f */
[----:B------:R-:W-:Y:S02]  /*64230*/  UISETP.LT.U32.AND UP1, UPT, UR6, 0x4, UP1 ;  /* 0x000000040600788c */ /* 0x000fe40008f21070 */
[----:B------:R-:W-:Y:S02]  /*64240*/  UISETP.NE.U32.AND UP0, UPT, UR5, 0x1, UPT ;  /* 0x000000010500788c */ /* 0x000fe4000bf05070 */
[----:B------:R-:W-:-:S02]  /*64250*/  ULOP3.LUT UR4, UR4, 0x3, URZ, 0xc0, !UPT ;  /* 0x0000000304047892 */ /* 0x000fc4000f8ec03f */
[----:B------:R-:W-:Y:S02]  /*64260*/  UISETP.GT.U32.AND UP0, UPT, UR6, 0x3, !UP0 ;  /* 0x000000030600788c */ /* 0x000fe4000c704070 */
[----:B------:R-:W-:Y:S02]  /*64270*/  USEL UR6, URZ, 0x1, !UP1 ;  /* 0x000000013f067887 */ /* 0x000fe4000c800000 */
[----:B------:R-:W-:Y:S01]  /*64280*/  USEL UR5, URZ, 0x1, !UP0 ;  /* 0x000000013f057887 */ /* 0x000fe2000c000000 */
[----:B------:R-:W-:-:S03]  /*64290*/  IMAD.U32 R7, RZ, RZ, UR4 ;  /* 0x00000004ff077e24 */ /* 0x000fc6000f8e00ff */
[----:B------:R-:W-:Y:S02]  /*642a0*/  ULOP3.LUT UR7, UR5, UR7, UR6, 0x96, !UPT ;  /* 0x0000000705077292 */ /* 0x000fe4000f8e9606 */
[----:B------:R1:W-:Y:S04]  /*642b0*/  STL [R1+0xbb4], R7 ;  /* 0x000bb40701007387 */ /* 0x0003e80000100800 */
[----:B------:R-:W-:-:S05]  /*642c0*/  IMAD.U32 R5, RZ, RZ, UR7 ;  /* 0x00000007ff057e24 */ /* 0x000fca000f8e00ff */
[----:B------:R1:W-:Y:S04]  /*642d0*/  STL [R1+0xbb8], R5 ;  /* 0x000bb80501007387 */ /* 0x0003e80000100800 */
[----:B------:R1:W-:Y:S01]  /*642e0*/  STL [R1+0xb84], R6 ;  /* 0x000b840601007387 */ /* 0x0003e20000100800 */
[----:B------:R-:W-:Y:S05]  /*642f0*/  @P0 BRA `(.L_x_161) ;  /* 0xfffff9d000a00947 */ /* 0x000fea000383ffff */
[----:B------:R-:W-:Y:S05]  /*64300*/  EXIT ;  /* 0x000000000000794d */ /* 0x000fea0003800000 */
.L_x_7:
[----:B------:R-:W2:Y:S01]  /*64310*/  LDL R17, [R1+0xbb0] ;  /* 0x000bb00001117983 */ /* 0x000ea20000100800 */
[----:B------:R-:W-:-:S03]  /*64320*/  ULDC.64 UR4, c[0x0][0x650] ;  /* 0x0001940000047ab9 */ /* 0x000fc60000000a00 */
[----:B------:R-:W3:Y:S01]  /*64330*/  LDL R20, [R1+0xbac] ;  /* 0x000bac0001147983 */ /* 0x000ee20000100800 */
[----:B------:R-:W-:Y:S01]  /*64340*/  PRMT R6, RZ, 0x7610, R6 ;  /* 0x00007610ff067816 */ /* 0x000fe20000000006 */
[----:B------:R-:W-:Y:S02]  /*64350*/  IMAD.MOV.U32 R2, RZ, RZ, -0x1 ;  /* 0xffffffffff027424 */ /* 0x000fe400078e00ff */
[----:B------:R-:W-:Y:S02]  /*64360*/  IMAD.MOV.U32 R3, RZ, RZ, -0x1 ;  /* 0xffffffffff037424 */ /* 0x000fe400078e00ff */
[----:B------:R-:W-:Y:S01]  /*64370*/  IMAD.MOV.U32 R11, RZ, RZ, -0x1 ;  /* 0xffffffffff0b7424 */ /* 0x000fe200078e00ff */
[----:B--2---:R-:W-:-:S04]  /*64380*/  ISETP.GE.U32.AND P0, PT, R17, UR4, PT ;  /* 0x0000000411007c0c */ /* 0x004fc8000bf06070 */
[----:B---3--:R-:W-:-:S13]  /*64390*/  ISETP.GE.U32.AND.EX P0, PT, R20, UR5, PT, P0 ;  /* 0x0000000514007c0c */ /* 0x008fda000bf06100 */
[----:B------:R-:W-:Y:S05]  /*643a0*/  @P0 BRA `(.L_x_162) ;  /* 0x0000000400340947 */ /* 0x000fea0003800000 */
[----:B------:R-:W1:Y:S01]  /*643b0*/  LDC.64 R10, c[0x0][0x628] ;  /* 0x00018a00ff0a7b82 */ /* 0x000e620000000a00 */
[----:B------:R-:W-:Y:S02]  /*643c0*/  IMAD.MOV.U32 R8, RZ, RZ, R17 ;  /* 0x000000ffff087224 */ /* 0x000fe400078e0011 */
        /* <DEDUP_REMOVED lines=16> */
.L_x_163:
[----:B------:R-:W1:Y:S01]  /*644d0*/  LDC.64 R22, c[0x0][0x640] ;  /* 0x00019000ff167b82 */ /* 0x000e620000000a00 */
[-CC-:B------:R-:W-:Y:S02]  /*644e0*/  SHF.R.U64 R12, R8, R16.reuse, R9.reuse ;  /* 0x00000010080c7219 */ /* 0x180fe40000001209 */
[----:B------:R-:W-:Y:S02]  /*644f0*/  SHF.R.U32.HI R2, RZ, R16, R9 ;  /* 0x00000010ff027219 */ /* 0x000fe40000011609 */
[----:B------:R-:W-:-:S03]  /*64500*/  IADD3 R7, P0, RZ, -R12, RZ ;  /* 0x8000000cff077210 */ /* 0x000fc60007f1e0ff */
[----:B------:R-:W2:Y:S02]  /*64510*/  LDC R8, c[0x0][0x618] ;  /* 0x00018600ff087b82 */ /* 0x000ea40000000800 */
[----:B------:R-:W-:Y:S02]  /*64520*/  IMAD.X R3, RZ, RZ, ~R2, P0 ;  /* 0x000000ffff037224 */ /* 0x000fe400000e0e02 */
[----:B------:R-:W-:Y:S02]  /*64530*/  IMAD.MOV.U32 R2, RZ, RZ, R17 ;  /* 0x000000ffff027224 */ /* 0x000fe400078e0011 */
[----:B------:R-:W-:Y:S02]  /*64540*/  IMAD R6, R3, R18, RZ ;  /* 0x0000001203067224 */ /* 0x000fe400078e02ff */
[----:B------:R-:W3:Y:S01]  /*64550*/  LDC R16, c[0x0][0x608] ;  /* 0x00018200ff107b82 */ /* 0x000ee20000000800 */
[----:B------:R-:W-:Y:S02]  /*64560*/  IMAD.MOV.U32 R3, RZ, RZ, R20 ;  /* 0x000000ffff037224 */ /* 0x000fe400078e0014 */
[----:B------:R-:W-:-:S02]  /*64570*/  IMAD.MOV.U32 R20, RZ, RZ, 0x1 ;  /* 0x00000001ff147424 */ /* 0x000fc400078e00ff */
[----:B------:R-:W-:-:S03]  /*64580*/  IMAD.WIDE.U32 R2, R7, R18, R2 ;  /* 0x0000001207027225 */ /* 0x000fc600078e0002 */
[----:B0-----:R-:W0:Y:S01]  /*64590*/  LDC R21, c[0x0][0x658] ;  /* 0x00019600ff157b82 */ /* 0x001e220000000800 */
[----:B------:R-:W-:Y:S01]  /*645a0*/  IMAD R7, R7, R19, R6 ;  /* 0x0000001307077224 */ /* 0x000fe200078e0206 */
[----:B-1----:R-:W-:Y:S01]  /*645b0*/  ISETP.NE.U32.AND P0, PT, R22, RZ, PT ;  /* 0x000000ff1600720c */ /* 0x002fe20003f05070 */
[----:B------:R-:W-:Y:S02]  /*645c0*/  IMAD.MOV.U32 R6, RZ, RZ, -0x1 ;  /* 0xffffffffff067424 */ /* 0x000fe400078e00ff */
[----:B------:R-:W-:Y:S01]  /*645d0*/  IMAD.IADD R3, R3, 0x1, R7 ;  /* 0x0000000103037824 */ /* 0x000fe200078e0207 */
[----:B------:R-:W-:Y:S02]  /*645e0*/  ISETP.NE.AND.EX P0, PT, R23, RZ, PT, P0 ;  /* 0x000000ff1700720c */ /* 0x000fe40003f05300 */
[----:B------:R-:W1:Y:S02]  /*645f0*/  LDC R17, c[0x0][0x600] ;  /* 0x00018000ff117b82 */ /* 0x000e640000000800 */
[----:B--2---:R-:W-:-:S02]  /*64600*/  SHF.R.U64 R10, R2, R8, R3 ;  /* 0x00000008020a7219 */ /* 0x004fc40000001203 */
[----:B------:R-:W-:-:S04]  /*64610*/  SHF.R.U32.HI R3, RZ, R8, R3 ;  /* 0x00000008ff037219 */ /* 0x000fc80000011603 */
[----:B------:R-:W2:Y:S01]  /*64620*/  LDC R18, c[0x0][0x648] ;  /* 0x00019200ff127b82 */ /* 0x000ea20000000800 */
[-CC-:B---3--:R-:W-:Y:S02]  /*64630*/  SHF.R.U64 R15, R10, R16.reuse, R3.reuse ;  /* 0x000000100a0f7219 */ /* 0x188fe40000001203 */
[----:B------:R-:W-:-:S05]  /*64640*/  SHF.R.U32.HI R2, RZ, R16, R3 ;  /* 0x00000010ff027219 */ /* 0x000fca0000011603 */
[----:B------:R-:W3:Y:S01]  /*64650*/  LDC R19, c[0x0][0x638] ;  /* 0x00018e00ff137b82 */ /* 0x000ee20000000800 */
[-CC-:B0-----:R-:W-:Y:S02]  /*64660*/  SHF.R.U64 R16, R15, R21.reuse, R2.reuse ;  /* 0x000000150f107219 */ /* 0x181fe40000001202 */
[-C--:B------:R-:W-:Y:S02]  /*64670*/  SHF.L.U32 R6, R6, R21.reuse, RZ ;  /* 0x0000001506067219 */ /* 0x080fe400000006ff */
[----:B------:R-:W-:Y:S01]  /*64680*/  SHF.R.U32.HI R3, RZ, R21, R2 ;  /* 0x00000015ff037219 */ /* 0x000fe20000011602 */
[----:B------:R-:W-:Y:S01]  /*64690*/  IMAD.MOV.U32 R2, RZ, RZ, R16 ;  /* 0x000000ffff027224 */ /* 0x000fe200078e0010 */
[----:B------:R-:W-:Y:S01]  /*646a0*/  LOP3.LUT R24, RZ, R6, RZ, 0x33, !PT ;  /* 0x00000006ff187212 */ /* 0x000fe200078e33ff */
[----:B------:R-:W0:Y:S01]  /*646b0*/  LDC R25, c[0x0][0x610] ;  /* 0x00018400ff197b82 */ /* 0x000e220000000800 */
        /* <DEDUP_REMOVED lines=11> */
.L_x_164:
[----:B------:R-:W4:Y:S01]  /*64770*/  LDC R6, c[0x0][0x65c] ;  /* 0x00019700ff067b82 */ /* 0x000f220000000800 */
[----:B--2---:R-:W-:Y:S01]  /*64780*/  SHF.R.U64 R3, R2, R18, R3 ;  /* 0x0000001202037219 */ /* 0x004fe20000001203 */
[----:B-1----:R-:W-:Y:S01]  /*64790*/  VIADD R7, R17, 0xffffffff ;  /* 0xffffffff11077836 */ /* 0x002fe20000000000 */
[----:B------:R-:W-:Y:S01]  /*647a0*/  SHF.L.U32 R20, R20, R21, RZ ;  /* 0x0000001514147219 */ /* 0x000fe200000006ff */
[----:B------:R-:W-:Y:S01]  /*647b0*/  IMAD.MOV.U32 R11, RZ, RZ, R12 ;  /* 0x000000ffff0b7224 */ /* 0x000fe200078e000c */
[----:B------:R-:W-:Y:S01]  /*647c0*/  LOP3.LUT R2, R15, R24, RZ, 0xc0, !PT ;  /* 0x000000180f027212 */ /* 0x000fe200078ec0ff */
[----:B------:R-:W-:Y:S01]  /*647d0*/  IMAD.MOV R5, RZ, RZ, -R3 ;  /* 0x000000ffff057224 */ /* 0x000fe200078e0a03 */
[----:B------:R-:W-:-:S03]  /*647e0*/  LOP3.LUT R7, R10, R7, RZ, 0xc0, !PT ;  /* 0x000000070a077212 */ /* 0x000fc600078ec0ff */
[----:B------:R-:W-:Y:S02]  /*647f0*/  IMAD R3, R20, R3, R2 ;  /* 0x0000000314037224 */ /* 0x000fe400078e0202 */
[----:B---3--:R-:W-:-:S04]  /*64800*/  IMAD R2, R5, R19, R16 ;  /* 0x0000001305027224 */ /* 0x008fc800078e0210 */
[----:B------:R-:W-:Y:S01]  /*64810*/  IMAD R5, R2, R17, R7 ;  /* 0x0000001102057224 */ /* 0x000fe200078e0207 */
[----:B----4-:R-:W-:Y:S01]  /*64820*/  ISETP.NE.AND P0, PT, R6, 0x1, PT ;  /* 0x000000010600780c */ /* 0x010fe20003f05270 */
[----:B------:R-:W-:-:S12]  /*64830*/  IMAD.MOV.U32 R6, RZ, RZ, 0x1 ;  /* 0x00000001ff067424 */ /* 0x000fd800078e00ff */
[----:B------:R-:W-:-:S04]  /*64840*/  @P0 IMAD R0, R13, R14, R4 ;  /* 0x0000000e0d000224 */ /* 0x000fc800078e0204 */
[----:B0-----:R-:W-:-:S05]  /*64850*/  IMAD R0, R3, R25, R0 ;  /* 0x0000001903007224 */ /* 0x001fca00078e0200 */
[----:B------:R-:W-:Y:S02]  /*64860*/  SEL R3, R5, R0, !P0 ;  /* 0x0000000005037207 */ /* 0x000fe40004000000 */
[----:B------:R-:W-:-:S07]  /*64870*/  SEL R2, R0, R5, !P0 ;  /* 0x0000000500027207 */ /* 0x000fce0004000000 */
.L_x_162:
[----:B------:R-:W-:-:S08]  /*64880*/  NOP ;  /* 0x0000000000007918 */ /* 0x000fd00000000000 */
[----:B0-----:R-:W0:-:S00]  /*64890*/  USETMAXREG.DEALLOC.CTAPOOL 0x18 ;  /* 0x00000018000079c8 */ /* 0x001e0000080e0500 */
[----:B------:R-:W-:-:S13]  /*648a0*/  ISETP.NE.AND P0, PT, RZ, UR8, PT ;  /* 0x00000008ff007c0c */ /* 0x000fda000bf05270 */
[----:B------:R-:W-:Y:S05]  /*648b0*/  @P0 EXIT ;  /* 0x000000000000094d */ /* 0x000fea0003800000 */
[----:B0-----:R-:W-:Y:S01]  /*648c0*/  LOP3.LUT P0, RZ, R6, 0xff, RZ, 0xc0, !PT ;  /* 0x000000ff06ff7812 */ /* 0x001fe2000780c0ff */
[----:B------:R-:W-:Y:S02]  /*648d0*/  IMAD.MOV.U32 R0, RZ, RZ, 0x1 ;  /* 0x00000001ff007424 */ /* 0x000fe400078e00ff */
[----:B------:R-:W-:-:S10]  /*648e0*/  IMAD.MOV.U32 R6, RZ, RZ, RZ ;  /* 0x000000ffff067224 */ /* 0x000fd400078e00ff */
[----:B------:R-:W-:Y:S05]  /*648f0*/  @!P0 BRA `(.L_x_165) ;  /* 0x0000000c00608947 */ /* 0x000fea0003800000 */
[----:B------:R-:W2:Y:S01]  /*64900*/  LDL R4, [R1+0xba4] ;  /* 0x000ba40001047983 */ /* 0x000ea20000100800 */
[----:B------:R-:W0:Y:S01]  /*64910*/  LDC R0, c[0x0][0x28c] ;  /* 0x0000a300ff007b82 */ /* 0x000e220000000800 */
[----:B------:R-:W-:Y:S01]  /*64920*/  ULDC UR5, c[0x0][0x658] ;  /* 0x0001960000057ab9 */ /* 0x000fe20000000800 */
[----:B------:R-:W-:Y:S01]  /*64930*/  UMOV UR7, 0xffffffff ;  /* 0xffffffff00077882 */ /* 0x000fe20000000000 */
[----:B------:R-:W1:Y:S01]  /*64940*/  S2R R10, SR_CgaCtaId ;  /* 0x00000000000a7919 */ /* 0x000e620000008800 */
[----:B------:R-:W-:Y:S01]  /*64950*/  ULDC UR6, c[0x0][0xc] ;  /* 0x0000030000067ab9 */ /* 0x000fe20000000800 */
[----:B------:R-:W-:Y:S01]  /*64960*/  UMOV UR9, 0x1 ;  /* 0x0000000100097882 */ /* 0x000fe20000000000 */
[----:B------:R-:W-:Y:S01]  /*64970*/  BSSY B0, `(.L_x_165) ;  /* 0x00000d0000007945 */ /* 0x000fe20003800000 */
[----:B------:R-:W-:Y:S01]  /*64980*/  USHF.L.U32 UR18, UR9, UR5, URZ ;  /* 0x0000000509127299 */ /* 0x000fe2000800063f */
[----:B------:R-:W-:Y:S01]  /*64990*/  IMAD.MOV.U32 R9, RZ, RZ, 0x1 ;  /* 0x00000001ff097424 */ /* 0x000fe200078e00ff */
[----:B------:R-:W-:Y:S01]  /*649a0*/  ULDC UR4, c[0x0][0x600] ;  /* 0x0001800000047ab9 */ /* 0x000fe20000000800 */
[----:B------:R-:W-:Y:S01]  /*649b0*/  IMAD.MOV.U32 R6, RZ, RZ, RZ ;  /* 0x000000ffff067224 */ /* 0x000fe200078e00ff */
[----:B------:R-:W-:Y:S01]  /*649c0*/  UIADD3 UR4, UR4, -0x1, URZ ;  /* 0xffffffff04047890 */ /* 0x000fe2000fffe03f */
[----:B------:R-:W-:Y:S01]  /*649d0*/  ULDC.64 UR22, c[0x0][0x198] ;  /* 0x0000660000167ab9 */ /* 0x000fe20000000a00 */
[----:B0-----:R-:W-:-:S05]  /*649e0*/  VIADD R0, R0, 0x3f ;  /* 0x0000003f00007836 */ /* 0x001fca0000000000 */
[----:B------:R-:W-:-:S04]  /*649f0*/  SHF.R.S32.HI R5, RZ, 0x1f, R0 ;  /* 0x0000001fff057819 */ /* 0x000fc80000011400 */
[----:B------:R-:W-:Y:S01]  /*64a00*/  LEA.HI R5, R5, R0, RZ, 0x6 ;  /* 0x0000000005057211 */ /* 0x000fe200078f30ff */
[----:B------:R-:W-:Y:S01]  /*64a10*/  IMAD.MOV.U32 R0, RZ, RZ, 0x1 ;  /* 0x00000001ff007424 */ /* 0x000fe200078e00ff */
[----:B-1----:R-:W-:Y:S02]  /*64a20*/  LOP3.LUT R10, R10, 0x1, RZ, 0xc0, !PT ;  /* 0x000000010a0a7812 */ /* 0x002fe400078ec0ff */
[----:B------:R-:W-:-:S05]  /*64a30*/  SHF.R.S32.HI R7, RZ, 0x6, R5 ;  /* 0x00000006ff077819 */ /* 0x000fca0000011405 */
[----:B------:R-:W-:Y:S01]  /*64a40*/  VIADD R16, R7, 0x1 ;  /* 0x0000000107107836 */ /* 0x000fe20000000000 */
[----:B--2---:R-:W-:-:S13]  /*64a50*/  R2UR UR8, R4 ;  /* 0x00000000040872ca */ /* 0x004fda00000e0000 */
[----:B------:R-:W-:Y:S02]  /*64a60*/  ULOP3.LUT UR24, UR8, 0x2, URZ, 0xfc, !UPT ;  /* 0x0000000208187892 */ /* 0x000fe4000f8efc3f */
[----:B------:R-:W-:-:S03]  /*64a70*/  USHF.L.U32 UR8, UR7, UR5, URZ ;  /* 0x0000000507087299 */ /* 0x000fc6000800063f */
[----:B------:R-:W-:Y:S01]  /*64a80*/  ULDC UR7, c[0x0][0x10] ;  /* 0x0000040000077ab9 */ /* 0x000fe20000000800 */
[----:B------:R-:W-:Y:S01]  /*64a90*/  ULDC UR5, c[0x0][0x14] ;  /* 0x0000050000057ab9 */ /* 0x000fe20000000800 */
[----:B------:R-:W-:Y:S02]  /*64aa0*/  UIMAD.WIDE.U32 UR6, UR6, UR7, URZ ;  /* 0x00000007060672a5 */ /* 0x000fe4000f8e003f */
[----:B------:R-:W-:Y:S02]  /*64ab0*/  ULOP3.LUT UR17, URZ, UR8, URZ, 0x33, !UPT ;  /* 0x000000083f117292 */ /* 0x000fe4000f8e333f */
[----:B------:R-:W-:Y:S02]  /*64ac0*/  UIMAD.WIDE.U32 UR20, UR6, UR5, URZ ;  /* 0x00000005061472a5 */ /* 0x000fe4000f8e003f */
[----:B------:R-:W-:-:S04]  /*64ad0*/  UIMAD UR13, UR7, UR5, URZ ;  /* 0x00000005070d72a4 */ /* 0x000fc8000f8e023f */
[----:B------:R-:W-:-:S12]  /*64ae0*/  UIADD3 UR13, UR21, UR13, URZ ;  /* 0x0000000d150d7290 */ /* 0x000fd8000fffe03f */
.L_x_176:
[----:B------:R-:W-:-:S03]  /*64af0*/  UMOV UR5, 0xffffffff ;  /* 0xffffffff00057882 */ /* 0x000fc60000000000 */
[----:B------:R-:W-:Y:S05]  /*64b00*/  BRA.DIV UR5, `(.L_x_166) ;  /* 0x0000000e05e07947 */ /* 0x000fea000b800000 */
[----:B------:R-:W-:-:S13]  /*64b10*/  ELECT P0, URZ, PT ;  /* 0x00000000003f782f */ /* 0x000fda0003800000 */
.L_x_187:
[----:B------:R-:W0:Y:S01]  /*64b20*/  LDC R4, c[0x0][0x28c] ;  /* 0x0000a300ff047b82 */ /* 0x000e220000000800 */
[----:B------:R-:W-:Y:S01]  /*64b30*/  BSSY B1, `(.L_x_167) ;  /* 0x000003b000017945 */ /* 0x000fe20003800000 */
[----:B0-----:R-:W-:-:S13]  /*64b40*/  ISETP.LT.OR P0, PT, R4, 0x1, !P0 ;  /* 0x000000010400780c */ /* 0x001fda0004701670 */
[----:B------:R-:W-:Y:S05]  /*64b50*/  @P0 BRA `(.L_x_168) ;  /* 0x0000000000e00947 */ /* 0x000fea0003800000 */
[----:B------:R-:W-:Y:S02]  /*64b60*/  IMAD R3, R3, 0x2, R10 ;  /* 0x0000000203037824 */ /* 0x000fe400078e020a */
[----:B------:R-:W-:Y:S02]  /*64b70*/  IMAD.SHL.U32 R2, R2, 0x200, RZ ;  /* 0x0000020002027824 */ /* 0x000fe400078e00ff */
[----:B------:R-:W-:Y:S02]  /*64b80*/  IMAD R3, R3, 0x78, RZ ;  /* 0x0000007803037824 */ /* 0x000fe400078e02ff */
[----:B------:R-:W-:Y:S02]  /*64b90*/  IMAD.MOV.U32 R14, RZ, RZ, RZ ;  /* 0x000000ffff0e7224 */ /* 0x000fe400078e00ff */
[----:B------:R-:W-:Y:S02]  /*64ba0*/  IMAD.MOV.U32 R4, RZ, RZ, R16 ;  /* 0x000000ffff047224 */ /* 0x000fe400078e0010 */
[----:B------:R-:W-:-:S02]  /*64bb0*/  IMAD.MOV.U32 R5, RZ, RZ, R0 ;  /* 0x000000ffff057224 */ /* 0x000fc400078e0000 */
[----:B------:R-:W-:-:S07]  /*64bc0*/  IMAD.MOV.U32 R13, RZ, RZ, R6 ;  /* 0x000000ffff0d7224 */ /* 0x000fce00078e0006 */
.L_x_171:
[----:B------:R-:W0:Y:S01]  /*64bd0*/  S2R R15, SR_CgaCtaId ;  /* 0x00000000000f7919 */ /* 0x000e220000008800 */
[----:B------:R-:W-:-:S04]  /*64be0*/  MOV R8, 0x400 ;  /* 0x0000040000087802 */ /* 0x000fc80000000f00 */
[----:B0-----:R-:W-:Y:S02]  /*64bf0*/  LEA R8, R15, R8, 0x18 ;  /* 0x000000080f087211 */ /* 0x001fe400078ec0ff */
[----:B------:R-:W-:-:S03]  /*64c00*/  SHF.L.U32 R15, R5, 0x1f, RZ ;  /* 0x0000001f050f7819 */ /* 0x000fc600000006ff */
[----:B------:R-:W-:-:S04]  /*64c10*/  IMAD R12, R13, 0x8, R8 ;  /* 0x000000080d0c7824 */ /* 0x000fc800078e0208 */
[----:B------:R-:W0:Y:S02]  /*64c20*/  SYNCS.PHASECHK.TRANS64.TRYWAIT P0, [R12+URZ+0x20], R15 ;  /* 0x0000200f0c0075a7 */ /* 0x000e24000800017f */
[----:B0-----:R-:W-:Y:S05]  /*64c30*/  @!P0 BRA `(.L_x_169) ;  /* 0x0000000c00b48947 */ /* 0x001fea0003800000 */
.L_x_188:
[----:B------:R-:W1:Y:S01]  /*64c40*/  S2R R17, SR_TID.X ;  /* 0x0000000000117919 */ /* 0x000e620000002100 */
[----:B------:R-:W-:-:S04]  /*64c50*/  UPRMT UR5, UR24, 0x9910, URZ ;  /* 0x0000991018057896 */ /* 0x000fc8000800003f */
[----:B------:R-:W-:Y:S01]  /*64c60*/  UISETP.NE.AND UP0, UPT, UR5, 0x2, UPT ;  /* 0x000000020500788c */ /* 0x000fe2000bf05270 */
[----:B-1----:R-:W-:-:S13]  /*64c70*/  LOP3.LUT P0, RZ, R17, 0x7f, RZ, 0xc0, !PT ;  /* 0x0000007f11ff7812 */ /* 0x002fda000780c0ff */
[----:B0-----:R-:W0:Y:S02]  /*64c80*/  @!P0 LDC R15, c[0x0][0x500] ;  /* 0x00014000ff0f8b82 */ /* 0x001e240000000800 */
[----:B0-----:R0:W-:Y:S01]  /*64c90*/  @!P0 SYNCS.ARRIVE.TRANS64 RZ, [R12+URZ], R15 ;  /* 0x0000000f0cff89a7 */ /* 0x0011e2000800003f */
[----:B------:R-:W-:-:S13]  /*64ca0*/  PLOP3.LUT P0, PT, PT, PT, UP0, 0x80, 0x0 ;  /* 0x000000000000781c */ /* 0x000fda0003f0f008 */
[----:B0-----:R-:W-:Y:S05]  /*64cb0*/  @P0 BRA `(.L_x_170) ;  /* 0x0000000000040947 */ /* 0x001fea0003800000 */
[----:B------:R-:W-:Y:S01]  /*64cc0*/  BPT.TRAP 0x1 ;  /* 0x000000040000795c */ /* 0x000fe20000300000 */
.L_x_170:
[----:B------:R-:W-:Y:S01]  /*64cd0*/  R2UR UR9, R12 ;  /* 0x000000000c0972ca */ /* 0x000fe200000e0000 */
[C---:B------:R-:W-:Y:S01]  /*64ce0*/  IMAD R15, R13.reuse, 0x2, R10 ;  /* 0x000000020d0f7824 */ /* 0x040fe200078e020a */
[----:B------:R-:W-:Y:S01]  /*64cf0*/  UIADD3 UR6, UP0, UR22, 0xf0, URZ ;  /* 0x000000f016067890 */ /* 0x000fe2000ff1e03f */
[--C-:B------:R-:W-:Y:S01]  /*64d00*/  IMAD R12, R13, 0x8000, R8.reuse ;  /* 0x000080000d0c7824 */ /* 0x100fe200078e0208 */
[----:B------:R-:W-:Y:S01]  /*64d10*/  R2UR UR11, R2 ;  /* 0x00000000020b72ca */ /* 0x000fe200000e0000 */
[----:B------:R-:W-:Y:S01]  /*64d20*/  IMAD R15, R15, 0x1e00, R8 ;  /* 0x00001e000f0f7824 */ /* 0x000fe200078e0208 */
[----:B------:R-:W-:Y:S01]  /*64d30*/  R2UR UR10, R14 ;  /* 0x000000000e0a72ca */ /* 0x000fe200000e0000 */
[----:B------:R-:W-:Y:S01]  /*64d40*/  VIADD R4, R4, 0xffffffff ;  /* 0xffffffff04047836 */ /* 0x000fe20000000000 */
[----:B------:R-:W-:Y:S01]  /*64d50*/  R2UR UR5, R12 ;  /* 0x000000000c0572ca */ /* 0x000fe200000e0000 */
[----:B------:R-:W-:Y:S01]  /*64d60*/  UIADD3 UR26, UP1, UR22, 0x1f0, URZ ;  /* 0x000001f0161a7890 */ /* 0x000fe2000ff3e03f */
[----:B------:R-:W-:Y:S01]  /*64d70*/  R2UR UR8, R15 ;  /* 0x000000000f0872ca */ /* 0x000fe200000e0000 */
[----:B------:R-:W-:Y:S01]  /*64d80*/  UIADD3.X UR7, URZ, UR23, URZ, UP0, !UPT ;  /* 0x000000173f077290 */ /* 0x000fe200087fe43f */
[----:B------:R-:W-:Y:S01]  /*64d90*/  R2UR UR12, R11 ;  /* 0x000000000b0c72ca */ /* 0x000fe200000e0000 */
[----:B------:R-:W-:Y:S01]  /*64da0*/  VIADD R13, R13, 0x1 ;  /* 0x000000010d0d7836 */ /* 0x000fe20000000000 */
[----:B------:R-:W-:Y:S01]  /*64db0*/  R2UR UR19, R3 ;  /* 0x00000000031372ca */ /* 0x000fe200000e0000 */
[----:B------:R-:W-:Y:S01]  /*64dc0*/  UIADD3.X UR27, URZ, UR23, URZ, UP1, !UPT ;  /* 0x000000173f1b7290 */ /* 0x000fe20008ffe43f */
[----:B------:R-:W-:Y:S01]  /*64dd0*/  ISETP.GT.AND P1, PT, R4, 0x1, PT ;  /* 0x000000010400780c */ /* 0x000fe20003f24270 */
[----:B------:R-:W-:Y:S01]  /*64de0*/  UMOV UR14, 0x0 ;  /* 0x00000000000e7882 */ /* 0x000fe20000000000 */
[----:B------:R-:W-:Y:S01]  /*64df0*/  UMOV UR15, 0x10000000 ;  /* 0x10000000000f7882 */ /* 0x000fe20000000000 */
[----:B------:R-:W-:Y:S01]  /*64e00*/  ISETP.NE.AND P0, PT, R13, 0x4, PT ;  /* 0x000000040d00780c */ /* 0x000fe20003f05270 */
[----:B------:R-:W-:Y:S01]  /*64e10*/  UMOV UR25, 0x30000 ;  /* 0x0003000000197882 */ /* 0x000fe20000000000 */
[----:B------:R-:W-:Y:S01]  /*64e20*/  UIADD3 UR5, UR5, 0x100, URZ ;  /* 0x0000010005057890 */ /* 0x000fe2000fffe03f */
[----:B------:R-:W-:Y:S01]  /*64e30*/  VIADD R14, R14, 0x40 ;  /* 0x000000400e0e7836 */ /* 0x000fe20000000000 */
[----:B------:R-:W-:Y:S01]  /*64e40*/  UIADD3 UR16, UR8, 0x20100, URZ ;  /* 0x0002010008107890 */ /* 0x000fe2000fffe03f */
[----:B------:R-:W-:-:S02]  /*64e50*/  SEL R8, RZ, 0x1, P0 ;  /* 0x00000001ff087807 */ /* 0x000fc40000000000 */
[----:B------:R-:W-:Y:S02]  /*64e60*/  SEL R13, R13, RZ, P0 ;  /* 0x000000ff0d0d7207 */ /* 0x000fe40000000000 */
[----:B------:R-:W-:Y:S01]  /*64e70*/  UMOV UR8, UR5 ;  /* 0x0000000500087c82 */ /* 0x000fe20008000000 */
[----:B------:R-:W-:Y:S01]  /*64e80*/  LOP3.LUT R5, R5, R8, RZ, 0x3c, !PT ;  /* 0x0000000805057212 */ /* 0x000fe200078e3cff */
[----:B------:R0:W-:Y:S02]  /*64e90*/  UTMALDG.3D [UR8], [UR6], desc[UR14] ;  /* 0x00000e08060075b4 */ /* 0x0001e40008011000 */
[----:B0-----:R-:W-:Y:S01]  /*64ea0*/  UMOV UR8, UR16 ;  /* 0x0000001000087c82 */ /* 0x001fe20008000000 */
[----:B------:R-:W-:Y:S02]  /*64eb0*/  UMOV UR11, UR19 ;  /* 0x00000013000b7c82 */ /* 0x000fe40008000000 */
[----:B------:R0:W-:Y:S02]  /*64ec0*/  UTMALDG.3D.MULTICAST [UR8], [UR26], UR25, desc[UR14] ;  /* 0x00000e081a0073b4 */ /* 0x0001e40008011819 */
[----:B0-----:R-:W-:Y:S05]  /*64ed0*/  @P1 BRA `(.L_x_171) ;  /* 0xfffffffc003c1947 */ /* 0x001fea000383ffff */
.L_x_168:
[----:B------:R-:W-:Y:S05]  /*64ee0*/  BSYNC B1 ;  /* 0x0000000000017941 */ /* 0x000fea0003800000 */
.L_x_167:
[----:B------:R-:W2:Y:S01]  /*64ef0*/  LDL.LU R15, [R1+0xbac] ;  /* 0x000bac00010f7983 */ /* 0x000ea20000300800 */
[----:B------:R-:W-:Y:S01]  /*64f00*/  LOP3.LUT P2, RZ, R9, 0xff, RZ, 0xc0, !PT ;  /* 0x000000ff09ff7812 */ /* 0x000fe2000784c0ff */
[----:B------:R-:W-:Y:S01]  /*64f10*/  IMAD.IADD R6, R7, 0x1, R6 ;  /* 0x0000000107067824 */ /* 0x000fe200078e0206 */
[----:B------:R-:W-:Y:S01]  /*64f20*/  ULDC.64 UR6, c[0x0][0x650] ;  /* 0x0001940000067ab9 */ /* 0x000fe20000000a00 */
[----:B------:R-:W3:Y:S01]  /*64f30*/  LDL.LU R12, [R1+0xbb0] ;  /* 0x000bb000010c7983 */ /* 0x000ee20000300800 */
[----:B------:R-:W-:Y:S01]  /*64f40*/  BSSY B1, `(.L_x_172) ;  /* 0x0000070000017945 */ /* 0x000fe20003800000 */
[----:B------:R-:W-:Y:S01]  /*64f50*/  IMAD.MOV.U32 R11, RZ, RZ, -0x1 ;  /* 0xffffffffff0b7424 */ /* 0x000fe200078e00ff */
[----:B------:R-:W-:Y:S02]  /*64f60*/  SHF.R.U32.HI R2, RZ, 0x2, R6 ;  /* 0x00000002ff027819 */ /* 0x000fe40000011606 */
[----:B------:R-:W-:Y:S02]  /*64f70*/  ISETP.GT.U32.AND P0, PT, R6, 0x3, PT ;  /* 0x000000030600780c */ /* 0x000fe40003f04070 */
[----:B------:R-:W-:-:S02]  /*64f80*/  LOP3.LUT R2, R2, 0x1, RZ, 0xc0, !PT ;  /* 0x0000000102027812 */ /* 0x000fc400078ec0ff */
[C---:B------:R-:W-:Y:S01]  /*64f90*/  ISETP.LT.U32.AND P0, PT, R7.reuse, 0x4, P0 ;  /* 0x000000040700780c */ /* 0x040fe20000701070 */
[----:B------:R-:W0:Y:S01]  /*64fa0*/  @P2 S2R R3, SR_CgaCtaId ;  /* 0x0000000000032919 */ /* 0x000e220000008800 */
[----:B------:R-:W-:Y:S02]  /*64fb0*/  ISETP.NE.U32.AND P1, PT, R2, 0x1, PT ;  /* 0x000000010200780c */ /* 0x000fe40003f25070 */
[----:B------:R-:W-:Y:S02]  /*64fc0*/  @P2 MOV R2, 0x400 ;  /* 0x0000040000022802 */ /* 0x000fe40000000f00 */
[----:B------:R-:W-:Y:S02]  /*64fd0*/  ISETP.GT.U32.AND P1, PT, R7, 0x3, !P1 ;  /* 0x000000030700780c */ /* 0x000fe40004f24070 */
[----:B------:R-:W-:Y:S02]  /*64fe0*/  LOP3.LUT R6, R6, 0x3, RZ, 0xc0, !PT ;  /* 0x0000000306067812 */ /* 0x000fe400078ec0ff */
[----:B------:R-:W-:-:S02]  /*64ff0*/  PRMT R4, RZ, 0x7610, R4 ;  /* 0x00007610ff047816 */ /* 0x000fc40000000004 */
[----:B------:R-:W-:Y:S02]  /*65000*/  PRMT R9, RZ, 0x7610, R9 ;  /* 0x00007610ff097816 */ /* 0x000fe40000000009 */
[----:B0-----:R-:W-:Y:S02]  /*65010*/  @P2 LEA R2, R3, R2, 0x18 ;  /* 0x0000000203022211 */ /* 0x001fe400078ec0ff */
[----:B------:R-:W-:Y:S02]  /*65020*/  SEL R3, RZ, 0x1, !P0 ;  /* 0x00000001ff037807 */ /* 0x000fe40004000000 */
[----:B------:R0:W-:Y:S02]  /*65030*/  @P2 SYNCS.ARRIVE.TRANS64.A1T0 RZ, [R2+URZ+0x58], RZ ;  /* 0x000058ff02ff29a7 */ /* 0x0001e4000810003f */
[----:B0-----:R-:W-:-:S04]  /*65040*/  SEL R2, RZ, 0x1, !P1 ;  /* 0x00000001ff027807 */ /* 0x001fc80004800000 */
[----:B------:R-:W-:Y:S01]  /*65050*/  LOP3.LUT R0, R2, R0, R3, 0x96, !PT ;  /* 0x0000000002007212 */ /* 0x000fe200078e9603 */
[----:B------:R-:W-:Y:S02]  /*65060*/  IMAD.MOV.U32 R2, RZ, RZ, -0x1 ;  /* 0xffffffffff027424 */ /* 0x000fe400078e00ff */
[----:B------:R-:W-:Y:S01]  /*65070*/  IMAD.MOV.U32 R3, RZ, RZ, -0x1 ;  /* 0xffffffffff037424 */ /* 0x000fe200078e00ff */
[----:B---3--:R-:W-:-:S04]  /*65080*/  IADD3 R12, P0, R12, UR20, RZ ;  /* 0x000000140c0c7c10 */ /* 0x008fc8000ff1e0ff */
[----:B--2---:R-:W-:Y:S01]  /*65090*/  IADD3.X R15, R15, UR13, RZ, P0, !PT ;  /* 0x0000000d0f0f7c10 */ /* 0x004fe200087fe4ff */
[----:B------:R0:W-:Y:S01]  /*650a0*/  STL [R1+0xbb0], R12 ;  /* 0x000bb00c01007387 */ /* 0x0001e20000100800 */
[----:B------:R-:W-:-:S03]  /*650b0*/  ISETP.GE.U32.AND P0, PT, R12, UR6, PT ;  /* 0x000000060c007c0c */ /* 0x000fc6000bf06070 */
[----:B------:R0:W-:Y:S01]  /*650c0*/  STL [R1+0xbac], R15 ;  /* 0x000bac0f01007387 */ /* 0x0001e20000100800 */
[----:B------:R-:W-:-:S13]  /*650d0*/  ISETP.GE.U32.AND.EX P0, PT, R15, UR7, PT, P0 ;  /* 0x000000070f007c0c */ /* 0x000fda000bf06100 */
[----:B0-----:R-:W-:Y:S05]  /*650e0*/  @P0 BRA `(.L_x_173) ;  /* 0x0000000400540947 */ /* 0x001fea0003800000 */
[----:B------:R-:W0:Y:S01]  /*650f0*/  S2R R8, SR_CTAID.X ;  /* 0x0000000000087919 */ /* 0x000e220000002500 */
[----:B------:R-:W1:Y:S01]  /*65100*/  LDC R17, c[0x0][0x65c] ;  /* 0x00019700ff117b82 */ /* 0x000e620000000800 */
[----:B------:R-:W-:Y:S01]  /*65110*/  ULDC UR5, c[0x0][0x150] ;  /* 0x0000540000057ab9 */ /* 0x000fe20000000800 */
[----:B------:R-:W-:Y:S01]  /*65120*/  ULDC.64 UR6, c[0x0][0x628] ;  /* 0x00018a0000067ab9 */ /* 0x000fe20000000a00 */
[----:B------:R-:W2:Y:S01]  /*65130*/  S2R R2, SR_CTAID.Y ;  /* 0x0000000000027919 */ /* 0x000ea20000002600 */
[----:B------:R-:W-:Y:S01]  /*65140*/  ISETP.NE.U32.AND P0, PT, RZ, UR6, PT ;  /* 0x00000006ff007c0c */ /* 0x000fe2000bf05070 */
[----:B------:R-:W-:-:S03]  /*65150*/  ULDC UR8, c[0x0][0x630] ;  /* 0x00018c0000087ab9 */ /* 0x000fc60000000800 */
[----:B------:R-:W3:Y:S01]  /*65160*/  LDC R5, c[0x0][0x144] ;  /* 0x00005100ff057b82 */ /* 0x000ee20000000800 */
[----:B------:R-:W-:-:S07]  /*65170*/  ISETP.NE.AND.EX P0, PT, RZ, UR7, PT, P0 ;  /* 0x00000007ff007c0c */ /* 0x000fce000bf05300 */
[----:B------:R-:W4:Y:S01]  /*65180*/  LDC R13, c[0x0][0x148] ;  /* 0x00005200ff0d7b82 */ /* 0x000f220000000800 */
[----:B-1----:R-:W-:Y:S02]  /*65190*/  ISETP.NE.AND P3, PT, R17, 0x1, PT ;  /* 0x000000011100780c */ /* 0x002fe40003f65270 */
[----:B0-----:R-:W-:Y:S02]  /*651a0*/  I2FP.F32.U32 R3, R8 ;  /* 0x0000000800037245 */ /* 0x001fe40000201000 */
[----:B--2---:R-:W-:-:S03]  /*651b0*/  I2FP.F32.U32 R4, R2 ;  /* 0x0000000200047245 */ /* 0x004fc60000201000 */
[----:B------:R-:W-:Y:S01]  /*651c0*/  FMUL R3, R3, UR5 ;  /* 0x0000000503037c20 */ /* 0x000fe20008400000 */
[----:B------:R-:W-:Y:S02]  /*651d0*/  ULDC UR5, c[0x0][0x154] ;  /* 0x0000550000057ab9 */ /* 0x000fe40000000800 */
[----:B------:R-:W-:-:S03]  /*651e0*/  FMUL R11, R4, UR5 ;  /* 0x00000005040b7c20 */ /* 0x000fc60008400000 */
[----:B------:R-:W0:Y:S08]  /*651f0*/  F2I.U32.TRUNC.NTZ R3, R3 ;  /* 0x0000000300037305 */ /* 0x000e30000020f000 */
[----:B------:R-:W1:Y:S01]  /*65200*/  F2I.U32.TRUNC.NTZ R11, R11 ;  /* 0x0000000b000b7305 */ /* 0x000e62000020f000 */
[----:B0-----:R-:W-:Y:S02]  /*65210*/  IMAD.MOV R4, RZ, RZ, -R3 ;  /* 0x000000ffff047224 */ /* 0x001fe400078e0a03 */
[----:B------:R-:W-:-:S02]  /*65220*/  IMAD.MOV.U32 R3, RZ, RZ, R15 ;  /* 0x000000ffff037224 */ /* 0x000fc400078e000f */
[----:B---3--:R-:W-:Y:S02]  /*65230*/  IMAD R8, R5, R4, R8 ;  /* 0x0000000405087224 */ /* 0x008fe400078e0208 */
[----:B-1----:R-:W-:-:S04]  /*65240*/  IMAD.MOV R4, RZ, RZ, -R11 ;  /* 0x000000ffff047224 */ /* 0x002fc800078e0a0b */
[----:B----4-:R-:W-:Y:S02]  /*65250*/  @P3 IMAD R8, R13, R4, R2 ;  /* 0x000000040d083224 */ /* 0x010fe400078e0202 */
[----:B------:R-:W-:Y:S01]  /*65260*/  IMAD.MOV.U32 R2, RZ, RZ, R12 ;  /* 0x000000ffff027224 */ /* 0x000fe200078e000c */
[----:B------:R-:W-:Y:S06]  /*65270*/  @!P0 BRA `(.L_x_174) ;  /* 0x0000000000288947 */ /* 0x000fec0003800000 */
[----:B------:R-:W-:Y:S02]  /*65280*/  ULDC UR5, c[0x0][0x634] ;  /* 0x00018d0000057ab9 */ /* 0x000fe40000000800 */
[----:B------:R-:W-:-:S05]  /*65290*/  IADD3 R3, P0, R12, UR5, RZ ;  /* 0x000000050c037c10 */ /* 0x000fca000ff1e0ff */
[----:B------:R-:W-:-:S04]  /*652a0*/  IMAD.X R11, RZ, RZ, R15, P0 ;  /* 0x000000ffff0b7224 */ /* 0x000fc800000e060f */
[----:B------:R-:W-:-:S04]  /*652b0*/  IMAD.WIDE.U32 R4, R11, UR6, RZ ;  /* 0x000000060b047c25 */ /* 0x000fc8000f8e00ff */
[----:B------:R-:W-:-:S04]  /*652c0*/  IMAD.WIDE.U32 R4, P0, R3, UR7, R4 ;  /* 0x0000000703047c25 */ /* 0x000fc8000f800004 */
[----:B------:R-:W-:-:S04]  /*652d0*/  IMAD.WIDE.U32 R2, R3, UR6, RZ ;  /* 0x0000000603027c25 */ /* 0x000fc8000f8e00ff */
[----:B------:R-:W-:Y:S01]  /*652e0*/  IMAD.MOV.U32 R2, RZ, RZ, R5 ;  /* 0x000000ffff027224 */ /* 0x000fe200078e0005 */
[----:B------:R-:W-:Y:S01]  /*652f0*/  IADD3 RZ, P1, R3, R4, RZ ;  /* 0x0000000403ff7210 */ /* 0x000fe20007f3e0ff */
[----:B------:R-:W-:-:S04]  /*65300*/  IMAD.X R3, RZ, RZ, RZ, P0 ;  /* 0x000000ffff037224 */ /* 0x000fc800000e06ff */
[----:B------:R-:W-:-:S08]  /*65310*/  IMAD.WIDE.U32.X R2, R11, UR7, R2, P1 ;  /* 0x000000070b027c25 */ /* 0x000fd000088e0402 */
.L_x_174:
[--C-:B------:R-:W-:Y:S01]  /*65320*/  SHF.R.U64 R11, R2, UR8, R3.reuse ;  /* 0x00000008020b7c19 */ /* 0x100fe20008001203 */
[----:B------:R-:W-:Y:S01]  /*65330*/  ULDC.64 UR6, c[0x0][0x620] ;  /* 0x0001880000067ab9 */ /* 0x000fe20000000a00 */
[----:B------:R-:W-:Y:S01]  /*65340*/  SHF.R.U32.HI R2, RZ, UR8, R3 ;  /* 0x00000008ff027c19 */ /* 0x000fe20008011603 */
[----:B------:R-:W-:Y:S01]  /*65350*/  IMAD.MOV.U32 R3, RZ, RZ, R15 ;  /* 0x000000ffff037224 */ /* 0x000fe200078e000f */
[----:B------:R-:W-:Y:S01]  /*65360*/  IADD3 R13, P0, RZ, -R11, RZ ;  /* 0x8000000bff0d7210 */ /* 0x000fe20007f1e0ff */
[----:B------:R-:W-:-:S04]  /*65370*/  ULDC UR5, c[0x0][0x618] ;  /* 0x0001860000057ab9 */ /* 0x000fc80000000800 */
[----:B------:R-:W-:-:S04]  /*65380*/  IMAD.X R2, RZ, RZ, ~R2, P0 ;  /* 0x000000ffff027224 */ /* 0x000fc800000e0e02 */
[----:B------:R-:W-:-:S04]  /*65390*/  IMAD R2, R2, UR6, RZ ;  /* 0x0000000602027c24 */ /* 0x000fc8000f8e02ff */
[----:B------:R-:W-:Y:S02]  /*653a0*/  IMAD R5, R13, UR7, R2 ;  /* 0x000000070d057c24 */ /* 0x000fe4000f8e0202 */
[----:B------:R-:W-:-:S04]  /*653b0*/  IMAD.MOV.U32 R2, RZ, RZ, R12 ;  /* 0x000000ffff027224 */ /* 0x000fc800078e000c */
[----:B------:R-:W-:Y:S01]  /*653c0*/  IMAD.WIDE.U32 R2, R13, UR6, R2 ;  /* 0x000000060d027c25 */ /* 0x000fe2000f8e0002 */
[----:B------:R-:W-:Y:S02]  /*653d0*/  ULDC.64 UR6, c[0x0][0x640] ;  /* 0x0001900000067ab9 */ /* 0x000fe40000000a00 */
[----:B------:R-:W-:Y:S01]  /*653e0*/  ISETP.NE.U32.AND P0, PT, RZ, UR6, PT ;  /* 0x00000006ff007c0c */ /* 0x000fe2000bf05070 */
[----:B------:R-:W-:-:S03]  /*653f0*/  IMAD.IADD R3, R3, 0x1, R5 ;  /* 0x0000000103037824 */ /* 0x000fc600078e0205 */
[----:B------:R-:W-:Y:S02]  /*65400*/  ISETP.NE.AND.EX P0, PT, RZ, UR7, PT, P0 ;  /* 0x00000007ff007c0c */ /* 0x000fe4000bf05300 */
[--C-:B------:R-:W-:Y:S02]  /*65410*/  SHF.R.U64 R12, R2, UR5, R3.reuse ;  /* 0x00000005020c7c19 */ /* 0x100fe40008001203 */
[----:B------:R-:W-:Y:S01]  /*65420*/  SHF.R.U32.HI R3, RZ, UR5, R3 ;  /* 0x00000005ff037c19 */ /* 0x000fe20008011603 */
[----:B------:R-:W-:-:S03]  /*65430*/  ULDC UR5, c[0x0][0x608] ;  /* 0x0001820000057ab9 */ /* 0x000fc60000000800 */
[--C-:B------:R-:W-:Y:S02]  /*65440*/  SHF.R.U64 R13, R12, UR5, R3.reuse ;  /* 0x000000050c0d7c19 */ /* 0x100fe40008001203 */
[----:B------:R-:W-:Y:S01]  /*65450*/  SHF.R.U32.HI R2, RZ, UR5, R3 ;  /* 0x00000005ff027c19 */ /* 0x000fe20008011603 */
[----:B------:R-:W-:-:S03]  /*65460*/  ULDC UR5, c[0x0][0x658] ;  /* 0x0001960000057ab9 */ /* 0x000fc60000000800 */
[--C-:B------:R-:W-:Y:S02]  /*65470*/  SHF.R.U64 R14, R13, UR5, R2.reuse ;  /* 0x000000050d0e7c19 */ /* 0x100fe40008001202 */
[----:B------:R-:W-:-:S03]  /*65480*/  SHF.R.U32.HI R3, RZ, UR5, R2 ;  /* 0x00000005ff037c19 */ /* 0x000fc60008011602 */
        /* <DEDUP_REMOVED lines=12> */
.L_x_175:
[----:B------:R-:W-:Y:S01]  /*65550*/  ULDC UR5, c[0x0][0x648] ;  /* 0x0001920000057ab9 */ /* 0x000fe20000000800 */
[----:B------:R-:W-:Y:S01]  /*65560*/  LOP3.LUT R13, R13, UR17, RZ, 0xc0, !PT ;  /* 0x000000110d0d7c12 */ /* 0x000fe2000f8ec0ff */
[----:B------:R-:W-:Y:S01]  /*65570*/  IMAD.MOV.U32 R4, RZ, RZ, 0x1 ;  /* 0x00000001ff047424 */ /* 0x000fe200078e00ff */
[----:B------:R-:W-:Y:S01]  /*65580*/  SHF.R.U64 R2, R2, UR5, R3 ;  /* 0x0000000502027c19 */ /* 0x000fe20008001203 */
[----:B------:R-:W-:Y:S01]  /*65590*/  ULDC UR5, c[0x0][0x638] ;  /* 0x00018e0000057ab9 */ /* 0x000fe20000000800 */
[----:B------:R-:W-:-:S03]  /*655a0*/  LOP3.LUT R5, R12, UR4, RZ, 0xc0, !PT ;  /* 0x000000040c057c12 */ /* 0x000fc6000f8ec0ff */
[----:B------:R-:W-:Y:S02]  /*655b0*/  IMAD.MOV R3, RZ, RZ, -R2 ;  /* 0x000000ffff037224 */ /* 0x000fe400078e0a02 */
[----:B------:R-:W-:Y:S02]  /*655c0*/  IMAD R13, R2, UR18, R13 ;  /* 0x00000012020d7c24 */ /* 0x000fe4000f8e020d */
[----:B------:R-:W-:Y:S01]  /*655d0*/  IMAD R14, R3, UR5, R14 ;  /* 0x00000005030e7c24 */ /* 0x000fe2000f8e020e */
[----:B------:R-:W-:Y:S02]  /*655e0*/  ULDC UR5, c[0x0][0x610] ;  /* 0x0001840000057ab9 */ /* 0x000fe40000000800 */
[----:B------:R-:W-:Y:S01]  /*655f0*/  IMAD R8, R13, UR5, R8 ;  /* 0x000000050d087c24 */ /* 0x000fe2000f8e0208 */
[----:B------:R-:W-:Y:S02]  /*65600*/  ULDC UR5, c[0x0][0x600] ;  /* 0x0001800000057ab9 */ /* 0x000fe40000000800 */
[----:B------:R-:W-:-:S05]  /*65610*/  IMAD R5, R14, UR5, R5 ;  /* 0x000000050e057c24 */ /* 0x000fca000f8e0205 */
[----:B------:R-:W-:Y:S02]  /*65620*/  SEL R3, R5, R8, !P3 ;  /* 0x0000000805037207 */ /* 0x000fe40005800000 */
[----:B------:R-:W-:-:S07]  /*65630*/  SEL R2, R8, R5, !P3 ;  /* 0x0000000508027207 */ /* 0x000fce0005800000 */
.L_x_173:
[----:B------:R-:W-:Y:S05]  /*65640*/  BSYNC B1 ;  /* 0x0000000000017941 */ /* 0x000fea0003800000 */
.L_x_172:
[----:B------:R-:W-:-:S13]  /*65650*/  LOP3.LUT P0, RZ, R4, 0xff, RZ, 0xc0, !PT ;  /* 0x000000ff04ff7812 */ /* 0x000fda000780c0ff */
[----:B------:R-:W-:Y:S05]  /*65660*/  @P0 BRA `(.L_x_176) ;  /* 0xfffffff400200947 */ /* 0x000fea000383ffff */
[----:B------:R-:W-:Y:S05]  /*65670*/  BSYNC B0 ;  /* 0x0000000000007941 */ /* 0x000fea0003800000 */
.L_x_165:
[----:B------:R-:W-:-:S03]  /*65680*/  UMOV UR5, 0xffffffff ;  /* 0xffffffff00057882 */ /* 0x000fc60000000000 */
[----:B------:R-:W-:Y:S05]  /*65690*/  BRA.DIV UR5, `(.L_x_177) ;  /* 0x0000000605307947 */ /* 0x000fea000b800000 */
[----:B------:R-:W-:-:S13]  /*656a0*/  ELECT P0, URZ, PT ;  /* 0x00000000003f782f */ /* 0x000fda0003800000 */
.L_x_191:
[----:B------:R-:W-:Y:S04]  /*656b0*/  BSSY B0, `(.L_x_178) ;  /* 0x000002e000007945 */ /* 0x000fe80003800000 */
[----:B------:R-:W-:Y:S05]  /*656c0*/  @!P0 BRA `(.L_x_179) ;  /* 0x0000000000b08947 */ /* 0x000fea0003800000 */
[----:B------:R-:W2:Y:S02]  /*656d0*/  LDL R2, [R1+0xba4] ;  /* 0x000ba40001027983 */ /* 0x000ea40000100800 */
[----:B--2---:R-:W-:-:S13]  /*656e0*/  R2UR UR5, R2 ;  /* 0x00000000020572ca */ /* 0x004fda00000e0000 */
[----:B------:R-:W-:-:S04]  /*656f0*/  ULOP3.LUT UR5, UR5, 0x2, URZ, 0xfc, !UPT ;  /* 0x0000000205057892 */ /* 0x000fc8000f8efc3f */
[----:B------:R-:W-:-:S06]  /*65700*/  UISETP.NE.AND UP0, UPT, UR5, 0x3, UPT ;  /* 0x000000030500788c */ /* 0x000fcc000bf05270 */
[----:B------:R-:W-:-:S13]  /*65710*/  PLOP3.LUT P0, PT, PT, PT, UP0, 0x80, 0x0 ;  /* 0x000000000000781c */ /* 0x000fda0003f0f008 */
[----:B------:R-:W-:Y:S05]  /*65720*/  @!P0 BRA `(.L_x_180) ;  /* 0x0000000000048947 */ /* 0x000fea0003800000 */
[----:B------:R-:W-:Y:S01]  /*65730*/  BPT.TRAP 0x1 ;  /* 0x000000040000795c */ /* 0x000fe20000300000 */
.L_x_180:
[----:B------:R-:W0:Y:S01]  /*65740*/  S2R R3, SR_CgaCtaId ;  /* 0x0000000000037919 */ /* 0x000e220000008800 */
[----:B------:R-:W-:-:S04]  /*65750*/  MOV R2, 0x400 ;  /* 0x0000040000027802 */ /* 0x000fc80000000f00 */
[----:B0-----:R-:W-:Y:S02]  /*65760*/  LEA R3, R3, R2, 0x18 ;  /* 0x0000000203037211 */ /* 0x001fe400078ec0ff */
[----:B------:R-:W-:-:S03]  /*65770*/  SHF.L.U32 R2, R0, 0x1f, RZ ;  /* 0x0000001f00027819 */ /* 0x000fc600000006ff */
[----:B------:R-:W-:-:S04]  /*65780*/  VIADD R3, R3, 0x20 ;  /* 0x0000002003037836 */ /* 0x000fc80000000000 */
[----:B------:R-:W-:-:S04]  /*65790*/  IMAD R5, R6, 0x8, R3 ;  /* 0x0000000806057824 */ /* 0x000fc800078e0203 */
[----:B------:R-:W0:Y:S02]  /*657a0*/  SYNCS.PHASECHK.TRANS64.TRYWAIT P0, [R5+URZ], R2 ;  /* 0x00000002050075a7 */ /* 0x000e24000800017f */
[----:B0-----:R-:W-:Y:S05]  /*657b0*/  @!P0 BRA `(.L_x_181) ;  /* 0x0000000400088947 */ /* 0x001fea0003800000 */
.L_x_192:
[----:B------:R-:W-:-:S05]  /*657c0*/  VIADD R6, R6, 0x1 ;  /* 0x0000000106067836 */ /* 0x000fca0000000000 */
[----:B------:R-:W-:-:S04]  /*657d0*/  ISETP.NE.AND P0, PT, R6, 0x4, PT ;  /* 0x000000040600780c */ /* 0x000fc80003f05270 */
[----:B0-----:R-:W-:Y:S02]  /*657e0*/  SEL R5, RZ, 0x1, P0 ;  /* 0x00000001ff057807 */ /* 0x001fe40000000000 */
[----:B------:R-:W-:Y:S02]  /*657f0*/  SEL R6, R6, RZ, P0 ;  /* 0x000000ff06067207 */ /* 0x000fe40000000000 */
[----:B------:R-:W-:-:S03]  /*65800*/  LOP3.LUT R5, R0, R5, RZ, 0x3c, !PT ;  /* 0x0000000500057212 */ /* 0x000fc600078e3cff */
[----:B------:R-:W-:Y:S01]  /*65810*/  IMAD R7, R6, 0x8, R3 ;  /* 0x0000000806077824 */ /* 0x000fe200078e0203 */
[----:B------:R-:W-:-:S04]  /*65820*/  SHF.L.U32 R0, R5, 0x1f, RZ ;  /* 0x0000001f05007819 */ /* 0x000fc800000006ff */
[----:B------:R-:W0:Y:S02]  /*65830*/  SYNCS.PHASECHK.TRANS64.TRYWAIT P0, [R7+URZ], R0 ;  /* 0x00000000070075a7 */ /* 0x000e24000800017f */
[----:B0-----:R-:W-:Y:S05]  /*65840*/  @!P0 BRA `(.L_x_182) ;  /* 0x0000000000f88947 */ /* 0x001fea0003800000 */
.L_x_193:
[----:B0-----:R-:W-:-:S05]  /*65850*/  VIADD R0, R6, 0x1 ;  /* 0x0000000106007836 */ /* 0x001fca0000000000 */
[----:B------:R-:W-:-:S04]  /*65860*/  ISETP.NE.AND P0, PT, R0, 0x4, PT ;  /* 0x000000040000780c */ /* 0x000fc80003f05270 */
[----:B------:R-:W-:Y:S02]  /*65870*/  SEL R2, RZ, 0x1, P0 ;  /* 0x00000001ff027807 */ /* 0x000fe40000000000 */
[----:B------:R-:W-:Y:S02]  /*65880*/  SEL R4, R0, RZ, P0 ;  /* 0x000000ff00047207 */ /* 0x000fe40000000000 */
[----:B------:R-:W-:-:S03]  /*65890*/  LOP3.LUT R5, R5, R2, RZ, 0x3c, !PT ;  /* 0x0000000205057212 */ /* 0x000fc600078e3cff */
[----:B------:R-:W-:Y:S01]  /*658a0*/  IMAD R7, R4, 0x8, R3 ;  /* 0x0000000804077824 */ /* 0x000fe200078e0203 */
[----:B------:R-:W-:-:S04]  /*658b0*/  SHF.L.U32 R0, R5, 0x1f, RZ ;  /* 0x0000001f05007819 */ /* 0x000fc800000006ff */
[----:B------:R-:W0:Y:S02]  /*658c0*/  SYNCS.PHASECHK.TRANS64.TRYWAIT P0, [R7+URZ], R0 ;  /* 0x00000000070075a7 */ /* 0x000e24000800017f */
[----:B0-----:R-:W-:Y:S05]  /*658d0*/  @!P0 BRA `(.L_x_183) ;  /* 0x0000000000e88947 */ /* 0x001fea0003800000 */
.L_x_194:
[----:B0-----:R-:W-:-:S05]  /*658e0*/  VIADD R0, R4, 0x1 ;  /* 0x0000000104007836 */ /* 0x001fca0000000000 */
[----:B------:R-:W-:-:S04]  /*658f0*/  ISETP.NE.AND P0, PT, R0, 0x4, PT ;  /* 0x000000040000780c */ /* 0x000fc80003f05270 */
[----:B------:R-:W-:Y:S02]  /*65900*/  SEL R2, RZ, 0x1, P0 ;  /* 0x00000001ff027807 */ /* 0x000fe40000000000 */
[----:B------:R-:W-:Y:S02]  /*65910*/  SEL R0, R0, RZ, P0 ;  /* 0x000000ff00007207 */ /* 0x000fe40000000000 */
[----:B------:R-:W-:-:S03]  /*65920*/  LOP3.LUT R2, R5, R2, RZ, 0x3c, !PT ;  /* 0x0000000205027212 */ /* 0x000fc600078e3cff */
[----:B------:R-:W-:Y:S01]  /*65930*/  IMAD R3, R0, 0x8, R3 ;  /* 0x0000000800037824 */ /* 0x000fe200078e0203 */
[----:B------:R-:W-:-:S07]  /*65940*/  SHF.L.U32 R0, R2, 0x1f, RZ ;  /* 0x0000001f02007819 */ /* 0x000fce00000006ff */
.L_x_184:
[----:B0-----:R0:W1:Y:S02]  /*65950*/  SYNCS.PHASECHK.TRANS64.TRYWAIT P0, [R3+URZ], R0 ;  /* 0x00000000030075a7 */ /* 0x001064000800017f */
[----:B-1----:R-:W-:Y:S05]  /*65960*/  @!P0 NANOSLEEP.SYNCS 0x989680 ;  /* 0x009896800000895d */ /* 0x002fea0003900000 */
[----:B------:R-:W1:Y:S02]  /*65970*/  @!P0 SYNCS.PHASECHK.TRANS64 P0, [R3+URZ], R0 ;  /* 0x00000000030085a7 */ /* 0x000e64000800007f */
[----:B-1----:R-:W-:Y:S05]  /*65980*/  @!P0 BRA `(.L_x_184) ;  /* 0xfffffffc00f08947 */ /* 0x002fea000383ffff */
.L_x_179:
[----:B------:R-:W-:Y:S05]  /*65990*/  BSYNC B0 ;  /* 0x0000000000007941 */ /* 0x000fea0003800000 */
.L_x_178:
[----:B------:R-:W-:Y:S05]  /*659a0*/  EXIT ;  /* 0x000000000000794d */ /* 0x000fea0003800000 */
.L_x_21:
[----:B-1----:R-:W-:-:S04]  /*659b0*/  IMAD.U32 R8, RZ, RZ, UR4 ;  /* 0x00000004ff087e24 */ /* 0x002fc8000f8e00ff */
[----:B------:R1:W3:Y:S03]  /*659c0*/  SYNCS.PHASECHK.TRANS64.TRYWAIT P0, [R8+URZ], R5 ;  /* 0x00000005080075a7 */ /* 0x0002e6000800017f */
[----:B---3--:R-:W-:Y:S05]  /*659d0*/  @!P0 NANOSLEEP.SYNCS 0x989680 ;  /* 0x009896800000895d */ /* 0x008fea0003900000 */
[----:B------:R-:W3:Y:S02]  /*659e0*/  @!P0 SYNCS.PHASECHK.TRANS64 P0, [R8+URZ], R5 ;  /* 0x00000005080085a7 */ /* 0x000ee4000800007f */
[----:B---3--:R-:W-:Y:S05]  /*659f0*/  @!P0 BRA `(.L_x_21) ;  /* 0xfffffffc00ec8947 */ /* 0x008fea000383ffff */
[----:B------:R-:W-:Y:S05]  /*65a00*/  BRA `(.L_x_20) ;  /* 0xfffff9f000e47947 */ /* 0x000fea000383ffff */
.L_x_27:
[----:B-----5:R1:W-:Y:S02]  /*65a10*/  STL [R1+0xbc0], R0 ;  /* 0x000bc00001007387 */ /* 0x0203e40000100800 */
[----:B-1----:R-:W-:-:S04]  /*65a20*/  IMAD.U32 R0, RZ, RZ, UR5 ;  /* 0x00000005ff007e24 */ /* 0x002fc8000f8e00ff */
[----:B------:R1:W2:Y:S03]  /*65a30*/  SYNCS.PHASECHK.TRANS64.TRYWAIT P0, [R0+URZ], R11 ;  /* 0x0000000b000075a7 */ /* 0x0002a6000800017f */
[----:B--2---:R-:W-:Y:S05]  /*65a40*/  @!P0 NANOSLEEP.SYNCS 0x989680 ;  /* 0x009896800000895d */ /* 0x004fea0003900000 */
[----:B------:R1:W2:Y:S02]  /*65a50*/  @!P0 SYNCS.PHASECHK.TRANS64 P0, [R0+URZ], R11 ;  /* 0x0000000b000085a7 */ /* 0x0002a4000800007f */
[----:B-1----:R1:W5:Y:S02]  /*65a60*/  LDL.LU R0, [R1+0xbc0] ;  /* 0x000bc00001007983 */ /* 0x0023640000300800 */
[----:B-12---:R-:W-:Y:S05]  /*65a70*/  @!P0 BRA `(.L_x_27) ;  /* 0xfffffffc00e48947 */ /* 0x006fea000383ffff */
[----:B------:R-:W-:Y:S05]  /*65a80*/  BRA `(.L_x_26) ;  /* 0xfffffac400e47947 */ /* 0x000fea000383ffff */
.L_x_166:
[----:B------:R-:W-:Y:S01]  /*65a90*/  BSSY B1, `(.L_x_185) ;  /* 0x0000006000017945 */ /* 0x000fe20003800000 */
[----:B------:R-:W-:-:S07]  /*65aa0*/  IMAD.MOV.U32 R4, RZ, RZ, -0x1 ;  /* 0xffffffffff047424 */ /* 0x000fce00078e00ff */
[----:B------:R-:W-:Y:S05]  /*65ab0*/  WARPSYNC.COLLECTIVE R4, `(.L_x_186) ;  /* 0x00000000040c7348 */ /* 0x000fea0003c00000 */
[----:B------:R-:W-:Y:S02]  /*65ac0*/  ELECT P0, UR62, PT ;  /* 0x00000000003e782f */ /* 0x000fe40003800000 */
[----:B------:R-:W-:Y:S01]  /*65ad0*/  MOV R4, UR62 ;  /* 0x0000003e00047c02 */ /* 0x000fe20008000f00 */
[----:B------:R-:W-:Y:S10]  /*65ae0*/  ENDCOLLECTIVE ;  /* 0x000000000000791b */ /* 0x000ff40003800000 */
.L_x_186:
[----:B------:R-:W-:Y:S05]  /*65af0*/  BSYNC B1 ;  /* 0x0000000000017941 */ /* 0x000fea0003800000 */
.L_x_185:
[----:B------:R-:W-:Y:S05]  /*65b00*/  BRA `(.L_x_187) ;  /* 0xfffffff000047947 */ /* 0x000fea000383ffff */
.L_x_169:
[----:B0-----:R0:W1:Y:S02]  /*65b10*/  SYNCS.PHASECHK.TRANS64.TRYWAIT P0, [R12+URZ+0x20], R15 ;  /* 0x0000200f0c0075a7 */ /* 0x001064000800017f */
[----:B-1----:R-:W-:Y:S05]  /*65b20*/  @!P0 NANOSLEEP.SYNCS 0x989680 ;  /* 0x009896800000895d */ /* 0x002fea0003900000 */
[----:B------:R-:W1:Y:S02]  /*65b30*/  @!P0 SYNCS.PHASECHK.TRANS64 P0, [R12+URZ+0x20], R15 ;  /* 0x0000200f0c0085a7 */ /* 0x000e64000800007f */
[----:B-1----:R-:W-:Y:S05]  /*65b40*/  @!P0 BRA `(.L_x_169) ;  /* 0xfffffffc00f08947 */ /* 0x002fea000383ffff */
[----:B------:R-:W-:Y:S05]  /*65b50*/  BRA `(.L_x_188) ;  /* 0xfffffff000387947 */ /* 0x000fea000383ffff */
.L_x_177:
[----:B------:R-:W-:Y:S01]  /*65b60*/  BSSY B0, `(.L_x_189) ;  /* 0x0000006000007945 */ /* 0x000fe20003800000 */
[----:B------:R-:W-:-:S07]  /*65b70*/  IMAD.MOV.U32 R4, RZ, RZ, -0x1 ;  /* 0xffffffffff047424 */ /* 0x000fce00078e00ff */
[----:B------:R-:W-:Y:S05]  /*65b80*/  WARPSYNC.COLLECTIVE R4, `(.L_x_190) ;  /* 0x00000000040c7348 */ /* 0x000fea0003c00000 */
[----:B------:R-:W-:Y:S02]  /*65b90*/  ELECT P0, UR62, PT ;  /* 0x00000000003e782f */ /* 0x000fe40003800000 */
[----:B------:R-:W-:Y:S01]  /*65ba0*/  MOV R4, UR62 ;  /* 0x0000003e00047c02 */ /* 0x000fe20008000f00 */
[----:B------:R-:W-:Y:S10]  /*65bb0*/  ENDCOLLECTIVE ;  /* 0x000000000000791b */ /* 0x000ff40003800000 */
.L_x_190:
[----:B------:R-:W-:Y:S05]  /*65bc0*/  BSYNC B0 ;  /* 0x0000000000007941 */ /* 0x000fea0003800000 */
.L_x_189:
[----:B------:R-:W-:Y:S05]  /*65bd0*/  BRA `(.L_x_191) ;  /* 0xfffffff800b47947 */ /* 0x000fea000383ffff */
.L_x_181:
[----:B0-----:R0:W1:Y:S02]  /*65be0*/  SYNCS.PHASECHK.TRANS64.TRYWAIT P0, [R5+URZ], R2 ;  /* 0x00000002050075a7 */ /* 0x001064000800017f */
[----:B-1----:R-:W-:Y:S05]  /*65bf0*/  @!P0 NANOSLEEP.SYNCS 0x989680 ;  /* 0x009896800000895d */ /* 0x002fea0003900000 */
[----:B------:R-:W1:Y:S02]  /*65c00*/  @!P0 SYNCS.PHASECHK.TRANS64 P0, [R5+URZ], R2 ;  /* 0x00000002050085a7 */ /* 0x000e64000800007f */
[----:B-1----:R-:W-:Y:S05]  /*65c10*/  @!P0 BRA `(.L_x_181) ;  /* 0xfffffffc00f08947 */ /* 0x002fea000383ffff */
[----:B------:R-:W-:Y:S05]  /*65c20*/  BRA `(.L_x_192) ;  /* 0xfffffff800e47947 */ /* 0x000fea000383ffff */
.L_x_182:
[----:B0-----:R0:W1:Y:S02]  /*65c30*/  SYNCS.PHASECHK.TRANS64.TRYWAIT P0, [R7+URZ], R0 ;  /* 0x00000000070075a7 */ /* 0x001064000800017f */
[----:B-1----:R-:W-:Y:S05]  /*65c40*/  @!P0 NANOSLEEP.SYNCS 0x989680 ;  /* 0x009896800000895d */ /* 0x002fea0003900000 */
[----:B------:R-:W1:Y:S02]  /*65c50*/  @!P0 SYNCS.PHASECHK.TRANS64 P0, [R7+URZ], R0 ;  /* 0x00000000070085a7 */ /* 0x000e64000800007f */
[----:B-1----:R-:W-:Y:S05]  /*65c60*/  @!P0 BRA `(.L_x_182) ;  /* 0xfffffffc00f08947 */ /* 0x002fea000383ffff */
[----:B------:R-:W-:Y:S05]  /*65c70*/  BRA `(.L_x_193) ;  /* 0xfffffff800f47947 */ /* 0x000fea000383ffff */
.L_x_183:
[----:B0-----:R0:W1:Y:S02]  /*65c80*/  SYNCS.PHASECHK.TRANS64.TRYWAIT P0, [R7+URZ], R0 ;  /* 0x00000000070075a7 */ /* 0x001064000800017f */
[----:B-1----:R-:W-:Y:S05]  /*65c90*/  @!P0 NANOSLEEP.SYNCS 0x989680 ;  /* 0x009896800000895d */ /* 0x002fea0003900000 */
[----:B------:R-:W1:Y:S02]  /*65ca0*/  @!P0 SYNCS.PHASECHK.TRANS64 P0, [R7+URZ], R0 ;  /* 0x00000000070085a7 */ /* 0x000e64000800007f */
[----:B-1----:R-:W-:Y:S05]  /*65cb0*/  @!P0 BRA `(.L_x_183) ;  /* 0xfffffffc00f08947 */ /* 0x002fea000383ffff */
[----:B------:R-:W-:Y:S05]  /*65cc0*/  BRA `(.L_x_194) ;  /* 0xfffffffc00047947 */ /* 0x000fea000383ffff */
.L_x_195:
[----:B------:R-:W-:-:S00]  /*65cd0*/  BRA `(.L_x_195) ;  /* 0xfffffffc00fc7947 */ /* 0x000fc0000383ffff */
[----:B------:R-:W-:-:S00]  /*65ce0*/  NOP ;  /* 0x0000000000007918 */ /* 0x000fc00000000000 */
        /* <DEDUP_REMOVED lines=9> */
.L_x_196:


//--------------------- .nv.shared._ZN7cutlass13device_kernelINS_4gemm6kernel13GemmUniversalIN4cute5tupleIJiiiiEEENS1_10collective13CollectiveMmaINS1_37MainloopSm90TmaGmmaWarpSpecializedFP8ILi4ENS5_IJNS4_1CILi2EEENSA_ILi1EEESC_EEENS1_35KernelTmaWarpSpecializedCooperativeEEENS5_IJNSA_ILi512EEENSA_ILi240EEENSA_ILi64EEEEEENS_12float_e4m3_tENS5_IJlSC_lEEESK_SL_NS4_8TiledMMAINS4_8MMA_AtomIJNS4_4SM904GMMA30MMA_64x16x32_F32E4M3E4M3_SS_TNILNSP_7ScaleInE1ELSR_1EEEEEENS4_6LayoutISD_NS5_IJSC_NSA_ILi0EEESV_EEEEENS5_IJNS4_10UnderscoreESY_SY_EEEEENS4_13SM90_TMA_LOADENS4_14ComposedLayoutINS4_7SwizzleILi2ELi4ELi3EEENS4_18smem_ptr_flag_bitsILi8EEENSU_INS5_IJNSA_ILi8EEESI_EEENS5_IJSI_SC_EEEEEEEvNS4_8identityENS4_23SM90_TMA_LOAD_MULTICASTES1B_vS1C_EENS_8epilogue10collective6detail29Sm90TmaWarpSpecializedAdapterINS1G_15DefaultEpilogueISK_SL_SL_NS1F_6thread17LinearCombinationISK_Li1EffLNS1K_9ScaleType4KindE0ELNS_15FloatRoundStyleE2ESK_EENS1_15EpilogueDefaultEEEEEvvEEEEvNT_6ParamsE --------------------------
	.section	.nv.shared._ZN7cutlass13device_kernelINS_4gemm6kernel13GemmUniversalIN4cute5tupleIJiiiiEEENS1_10collective13CollectiveMmaINS1_37MainloopSm90TmaGmmaWarpSpecializedFP8ILi4ENS5_IJNS4_1CILi2EEENSA_ILi1EEESC_EEENS1_35KernelTmaWarpSpecializedCooperativeEEENS5_IJNSA_ILi512EEENSA_ILi240EEENSA_ILi64EEEEEENS_12float_e4m3_tENS5_IJlSC_lEEESK_SL_NS4_8TiledMMAINS4_8MMA_AtomIJNS4_4SM904GMMA30MMA_64x16x32_F32E4M3E4M3_SS_TNILNSP_7ScaleInE1ELSR_1EEEEEENS4_6LayoutISD_NS5_IJSC_NSA_ILi0EEESV_EEEEENS5_IJNS4_10UnderscoreESY_SY_EEEEENS4_13SM90_TMA_LOADENS4_14ComposedLayoutINS4_7SwizzleILi2ELi4ELi3EEENS4_18smem_ptr_flag_bitsILi8EEENSU_INS5_IJNSA_ILi8EEESI_EEENS5_IJSI_SC_EEEEEEEvNS4_8identityENS4_23SM90_TMA_LOAD_MULTICASTES1B_vS1C_EENS_8epilogue10collective6detail29Sm90TmaWarpSpecializedAdapterINS1G_15DefaultEpilogueISK_SL_SL_NS1F_6thread17LinearCombinationISK_Li1EffLNS1K_9ScaleType4KindE0ELNS_15FloatRoundStyleE2ESK_EENS1_15EpilogueDefaultEEEEEvvEEEEvNT_6ParamsE,"aw",@nobits
	.sectionflags	@""
	.align	16
	.zero		1024


//--------------------- .nv.shared.reserved.0     --------------------------
	.section	.nv.shared.reserved.0,"aw",@nobits
	.weak		__nv_reservedSMEM_offset_0_alias
	.size		__nv_reservedSMEM_offset_0_alias, 0, 0
	.other		__nv_reservedSMEM_offset_0_alias,@"STO_CUDA_RESERVED_SHARED STV_DEFAULT"
__nv_reservedSMEM_offset_0_alias:
	.zero		0


//--------------------- .nv.global                --------------------------
	.section	.nv.global,"aw",@nobits
.nv.global:
	.type		_ZN40_INTERNAL_d1b325cc_4_k_cu_73122730_181494cute1_E,@object
	.size		_ZN40_INTERNAL_d1b325cc_4_k_cu_73122730_181494cute1_E,(_ZN40_INTERNAL_d1b325cc_4_k_cu_73122730_181494cuda3std3__45__cpo6cbeginE - _ZN40_INTERNAL_d1b325cc_4_k_cu_73122730_181494cute1_E)
_ZN40_INTERNAL_d1b325cc_4_k_cu_73122730_181494cute1_E:
	.zero		1
	.type		_ZN40_INTERNAL_d1b325cc_4_k_cu_73122730_181494cuda3std3__45__cpo6cbeginE,@object
	.size		_ZN40_INTERNAL_d1b325cc_4_k_cu_73122730_181494cuda3std3__45__cpo6cbeginE,(_ZN40_INTERNAL_d1b325cc_4_k_cu_73122730_181494cuda3std3__48in_placeE - _ZN40_INTERNAL_d1b325cc_4_k_cu_73122730_181494cuda3std3__45__cpo6cbeginE)
_ZN40_INTERNAL_d1b325cc_4_k_cu_73122730_181494cuda3std3__45__cpo6cbeginE:
	.zero		1
	.type		_ZN40_INTERNAL_d1b325cc_4_k_cu_73122730_181494cuda3std3__48in_placeE,@object
	.size		_ZN40_INTERNAL_d1b325cc_4_k_cu_73122730_181494cuda3std3__48in_placeE,(_ZN40_INTERNAL_d1b325cc_4_k_cu_73122730_181494cuda3std6ranges3__45__cpo9iter_moveE - _ZN40_INTERNAL_d1b325cc_4_k_cu_73122730_181494cuda3std3__48in_placeE)
_ZN40_INTERNAL_d1b325cc_4_k_cu_73122730_181494cuda3std3__48in_placeE:
	.zero		1
	.type		_ZN40_INTERNAL_d1b325cc_4_k_cu_73122730_181494cuda3std6ranges3__45__cpo9iter_moveE,@object
	.size		_ZN40_INTERNAL_d1b325cc_4_k_cu_73122730_181494cuda3std6ranges3__45__cpo9iter_moveE,(_ZN40_INTERNAL_d1b325cc_4_k_cu_73122730_181494cuda3std3__45__cpo5beginE - _ZN40_INTERNAL_d1b325cc_4_k_cu_73122730_181494cuda3std6ranges3__45__cpo9iter_moveE)
_ZN40_INTERNAL_d1b325cc_4_k_cu_73122730_181494cuda3std6ranges3__45__cpo9iter_moveE:
	.zero		1
	.type		_ZN40_INTERNAL_d1b325cc_4_k_cu_73122730_181494cuda3std3__45__cpo5beginE,@object
	.size		_ZN40_INTERNAL_d1b325cc_4_k_cu_73122730_181494cuda3std3__45__cpo5beginE,(_ZN40_INTERNAL_d1b325cc_4_k_cu_73122730_181494cuda3std3__442_GLOBAL__N__d1b325cc_4_k_cu_73122730_181496ignoreE - _ZN40_INTERNAL_d1b325cc_4_k_cu_73122730_181494cuda3std3__45__cpo5beginE)
_ZN40_INTERNAL_d1b325cc_4_k_cu_73122730_181494cuda3std3__45__cpo5beginE:
	.zero		1
	.type		_ZN40_INTERNAL_d1b325cc_4_k_cu_73122730_181494cuda3std3__442_GLOBAL__N__d1b325cc_4_k_cu_73122730_181496ignoreE,@object
	.size		_ZN40_INTERNAL_d1b325cc_4_k_cu_73122730_181494cuda3std3__442_GLOBAL__N__d1b325cc_4_k_cu_73122730_181496ignoreE,(_ZN40_INTERNAL_d1b325cc_4_k_cu_73122730_181494cute7productE - _ZN40_INTERNAL_d1b325cc_4_k_cu_73122730_181494cuda3std3__442_GLOBAL__N__d1b325cc_4_k_cu_73122730_181496ignoreE)
_ZN40_INTERNAL_d1b325cc_4_k_cu_73122730_181494cuda3std3__442_GLOBAL__N__d1b325cc_4_k_cu_73122730_181496ignoreE:
	.zero		1
	.type		_ZN40_INTERNAL_d1b325cc_4_k_cu_73122730_181494cute7productE,@object
	.size		_ZN40_INTERNAL_d1b325cc_4_k_cu_73122730_181494cute7productE,(_ZN40_INTERNAL_d1b325cc_4_k_cu_73122730_181494cuda3std3__45__cpo3endE - _ZN40_INTERNAL_d1b325cc_4_k_cu_73122730_181494cute7productE)
_ZN40_INTERNAL_d1b325cc_4_k_cu_73122730_181494cute7productE:
	.zero		1
	.type		_ZN40_INTERNAL_d1b325cc_4_k_cu_73122730_181494cuda3std3__45__cpo3endE,@object
	.size		_ZN40_INTERNAL_d1b325cc_4_k_cu_73122730_181494cuda3std3__45__cpo3endE,(_ZN40_INTERNAL_d1b325cc_4_k_cu_73122730_181494cuda3std3__419piecewise_constructE - _ZN40_INTERNAL_d1b325cc_4_k_cu_73122730_181494cuda3std3__45__cpo3endE)
_ZN40_INTERNAL_d1b325cc_4_k_cu_73122730_181494cuda3std3__45__cpo3endE:
	.zero		1
	.type		_ZN40_INTERNAL_d1b325cc_4_k_cu_73122730_181494cuda3std3__419piecewise_constructE,@object
	.size		_ZN40_INTERNAL_d1b325cc_4_k_cu_73122730_181494cuda3std3__419piecewise_constructE,(_ZN40_INTERNAL_d1b325cc_4_k_cu_73122730_181494cuda3std3__45__cpo4cendE - _ZN40_INTERNAL_d1b325cc_4_k_cu_73122730_181494cuda3std3__419piecewise_constructE)
_ZN40_INTERNAL_d1b325cc_4_k_cu_73122730_181494cuda3std3__419piecewise_constructE:
	.zero		1
	.type		_ZN40_INTERNAL_d1b325cc_4_k_cu_73122730_181494cuda3std3__45__cpo4cendE,@object
	.size		_ZN40_INTERNAL_d1b325cc_4_k_cu_73122730_181494cuda3std3__45__cpo4cendE,(_ZN40_INTERNAL_d1b325cc_4_k_cu_73122730_181494cuda3std6ranges3__45__cpo4swapE - _ZN40_INTERNAL_d1b325cc_4_k_cu_73122730_181494cuda3std3__45__cpo4cendE)
_ZN40_INTERNAL_d1b325cc_4_k_cu_73122730_181494cuda3std3__45__cpo4cendE:
	.zero		1
	.type		_ZN40_INTERNAL_d1b325cc_4_k_cu_73122730_181494cuda3std6ranges3__45__cpo4swapE,@object
	.size		_ZN40_INTERNAL_d1b325cc_4_k_cu_73122730_181494cuda3std6ranges3__45__cpo4swapE,(.L_7 - _ZN40_INTERNAL_d1b325cc_4_k_cu_73122730_181494cuda3std6ranges3__45__cpo4swapE)
_ZN40_INTERNAL_d1b325cc_4_k_cu_73122730_181494cuda3std6ranges3__45__cpo4swapE:
	.zero		1
.L_7:


//--------------------- .nv.constant0._ZN7cutlass13device_kernelINS_4gemm6kernel13GemmUniversalIN4cute5tupleIJiiiiEEENS1_10collective13CollectiveMmaINS1_37MainloopSm90TmaGmmaWarpSpecializedFP8ILi4ENS5_IJNS4_1CILi2EEENSA_ILi1EEESC_EEENS1_35KernelTmaWarpSpecializedCooperativeEEENS5_IJNSA_ILi512EEENSA_ILi240EEENSA_ILi64EEEEEENS_12float_e4m3_tENS5_IJlSC_lEEESK_SL_NS4_8TiledMMAINS4_8MMA_AtomIJNS4_4SM904GMMA30MMA_64x16x32_F32E4M3E4M3_SS_TNILNSP_7ScaleInE1ELSR_1EEEEEENS4_6LayoutISD_NS5_IJSC_NSA_ILi0EEESV_EEEEENS5_IJNS4_10UnderscoreESY_SY_EEEEENS4_13SM90_TMA_LOADENS4_14ComposedLayoutINS4_7SwizzleILi2ELi4ELi3EEENS4_18smem_ptr_flag_bitsILi8EEENSU_INS5_IJNSA_ILi8EEESI_EEENS5_IJSI_SC_EEEEEEEvNS4_8identityENS4_23SM90_TMA_LOAD_MULTICASTES1B_vS1C_EENS_8epilogue10collective6detail29Sm90TmaWarpSpecializedAdapterINS1G_15DefaultEpilogueISK_SL_SL_NS1F_6thread17LinearCombinationISK_Li1EffLNS1K_9ScaleType4KindE0ELNS_15FloatRoundStyleE2ESK_EENS1_15EpilogueDefaultEEEEEvvEEEEvNT_6ParamsE --------------------------
	.section	.nv.constant0._ZN7cutlass13device_kernelINS_4gemm6kernel13GemmUniversalIN4cute5tupleIJiiiiEEENS1_10collective13CollectiveMmaINS1_37MainloopSm90TmaGmmaWarpSpecializedFP8ILi4ENS5_IJNS4_1CILi2EEENSA_ILi1EEESC_EEENS1_35KernelTmaWarpSpecializedCooperativeEEENS5_IJNSA_ILi512EEENSA_ILi240EEENSA_ILi64EEEEEENS_12float_e4m3_tENS5_IJlSC_lEEESK_SL_NS4_8TiledMMAINS4_8MMA_AtomIJNS4_4SM904GMMA30MMA_64x16x32_F32E4M3E4M3_SS_TNILNSP_7ScaleInE1ELSR_1EEEEEENS4_6LayoutISD_NS5_IJSC_NSA_ILi0EEESV_EEEEENS5_IJNS4_10UnderscoreESY_SY_EEEEENS4_13SM90_TMA_LOADENS4_14ComposedLayoutINS4_7SwizzleILi2ELi4ELi3EEENS4_18smem_ptr_flag_bitsILi8EEENSU_INS5_IJNSA_ILi8EEESI_EEENS5_IJSI_SC_EEEEEEEvNS4_8identityENS4_23SM90_TMA_LOAD_MULTICASTES1B_vS1C_EENS_8epilogue10collective6detail29Sm90TmaWarpSpecializedAdapterINS1G_15DefaultEpilogueISK_SL_SL_NS1F_6thread17LinearCombinationISK_Li1EffLNS1K_9ScaleType4KindE0ELNS_15FloatRoundStyleE2ESK_EENS1_15EpilogueDefaultEEEEEvvEEEEvNT_6ParamsE,"a",@progbits
	.sectionflags	@""
	.align	4
.nv.constant0._ZN7cutlass13device_kernelINS_4gemm6kernel13GemmUniversalIN4cute5tupleIJiiiiEEENS1_10collective13CollectiveMmaINS1_37MainloopSm90TmaGmmaWarpSpecializedFP8ILi4ENS5_IJNS4_1CILi2EEENSA_ILi1EEESC_EEENS1_35KernelTmaWarpSpecializedCooperativeEEENS5_IJNSA_ILi512EEENSA_ILi240EEENSA_ILi64EEEEEENS_12float_e4m3_tENS5_IJlSC_lEEESK_SL_NS4_8TiledMMAINS4_8MMA_AtomIJNS4_4SM904GMMA30MMA_64x16x32_F32E4M3E4M3_SS_TNILNSP_7ScaleInE1ELSR_1EEEEEENS4_6LayoutISD_NS5_IJSC_NSA_ILi0EEESV_EEEEENS5_IJNS4_10UnderscoreESY_SY_EEEEENS4_13SM90_TMA_LOADENS4_14ComposedLayoutINS4_7SwizzleILi2ELi4ELi3EEENS4_18smem_ptr_flag_bitsILi8EEENSU_INS5_IJNSA_ILi8EEESI_EEENS5_IJSI_SC_EEEEEEEvNS4_8identityENS4_23SM90_TMA_LOAD_MULTICASTES1B_vS1C_EENS_8epilogue10collective6detail29Sm90TmaWarpSpecializedAdapterINS1G_15DefaultEpilogueISK_SL_SL_NS1F_6thread17LinearCombinationISK_Li1EffLNS1K_9ScaleType4KindE0ELNS_15FloatRoundStyleE2ESK_EENS1_15EpilogueDefaultEEEEEvvEEEEvNT_6ParamsE:
	.zero		1664


//--------------------- SYMBOLS --------------------------

	.type		.nv.reservedSmem.offset0,@object
	.size		.nv.reservedSmem.offset0,0x4
